	.target	sm_90

	.elftype	@"ET_EXEC"


//--------------------- .note.nv.tkinfo           --------------------------
	.section	.note.nv.tkinfo,"",@"SHT_NOTE"
	.sectionflags	@"SHF_NOTE_NV_TKINFO"
	.tkinfo
        /*0018*/ 	.word	0x00000002
        /*0030*/ 	.string	""
        /*0030*/ 	.string	"ptxas"
        /*0030*/ 	.string	"Cuda compilation tools, release 13.0, V13.0.88"
        /*0030*/ 	.string	"Build cuda_13.0.r13.0/compiler.36424714_0"
        /*0030*/ 	.string	"-arch sm_90 -m 64 "



//--------------------- .note.nv.cuinfo           --------------------------
	.section	.note.nv.cuinfo,"",@"SHT_NOTE"
	.sectionflags	@"SHF_NOTE_NV_CUINFO"
        /*0018*/ 	.short	0x0002
        /*001a*/ 	.short	0x005a
        /*001c*/ 	.short	0x0082
	.zero		2


//--------------------- .nv.info                  --------------------------
	.section	.nv.info,"",@"SHT_CUDA_INFO"
	.align	4


	//----- nvinfo : EIATTR_REGCOUNT
	.align		4
        /*0000*/ 	.byte	0x04, 0x2f
        /*0002*/ 	.short	(.L_29 - .L_28)
	.align		4
.L_28:
        /*0004*/ 	.word	index@(_ZN2at6native40_GLOBAL__N__2351210d_8_Shape_cu_49f7391c30CatArrayBatchedCopy_vectorizedINS1_10OpaqueTypeILj1EEEjLi1ELi128ELi1ELi16ELi16EEEvPcNS1_25CatArrInputTensorMetadataIT_T0_XT2_EXT3_EEENS1_16TensorSizeStrideIS8_Lj4EEEiS8_)
        /*0008*/ 	.word	0x00000010


	//----- nvinfo : EIATTR_FRAME_SIZE
	.align		4
.L_29:
        /*000c*/ 	.byte	0x04, 0x11
        /*000e*/ 	.short	(.L_31 - .L_30)
	.align		4
.L_30:
        /*0010*/ 	.word	index@(_ZN2at6native40_GLOBAL__N__2351210d_8_Shape_cu_49f7391c30CatArrayBatchedCopy_vectorizedINS1_10OpaqueTypeILj1EEEjLi1ELi128ELi1ELi16ELi16EEEvPcNS1_25CatArrInputTensorMetadataIT_T0_XT2_EXT3_EEENS1_16TensorSizeStrideIS8_Lj4EEEiS8_)
        /*0014*/ 	.word	0x00000000


	//----- nvinfo : EIATTR_REGCOUNT
	.align		4
.L_31:
        /*0018*/ 	.byte	0x04, 0x2f
        /*001a*/ 	.short	(.L_33 - .L_32)
	.align		4
.L_32:
        /*001c*/ 	.word	index@(_ZN2at6native40_GLOBAL__N__2351210d_8_Shape_cu_49f7391c35CatArrayBatchedCopy_alignedK_contigINS1_10OpaqueTypeILj1EEEjLi1ELi128ELi1ELi16EEEvPT_NS1_25CatArrInputTensorMetadataIS5_T0_XT2_EXT3_EEENS1_16TensorSizeStrideIS8_Lj4EEEiS8_)
        /*0020*/ 	.word	0x0000001a


	//----- nvinfo : EIATTR_FRAME_SIZE
	.align		4
.L_33:
        /*0024*/ 	.byte	0x04, 0x11
        /*0026*/ 	.short	(.L_35 - .L_34)
	.align		4
.L_34:
        /*0028*/ 	.word	index@(_ZN2at6native40_GLOBAL__N__2351210d_8_Shape_cu_49f7391c35CatArrayBatchedCopy_alignedK_contigINS1_10OpaqueTypeILj1EEEjLi1ELi128ELi1ELi16EEEvPT_NS1_25CatArrInputTensorMetadataIS5_T0_XT2_EXT3_EEENS1_16TensorSizeStrideIS8_Lj4EEEiS8_)
        /*002c*/ 	.word	0x00000000


	//----- nvinfo : EIATTR_REGCOUNT
	.align		4
.L_35:
        /*0030*/ 	.byte	0x04, 0x2f
        /*0032*/ 	.short	(.L_37 - .L_36)
	.align		4
.L_36:
        /*0034*/ 	.word	index@(_ZN2at6native40_GLOBAL__N__2351210d_8_Shape_cu_49f7391c35CatArrayBatchedCopy_alignedK_contigINS1_10OpaqueTypeILj1EEEjLi1ELi128ELi1ELi8EEEvPT_NS1_25CatArrInputTensorMetadataIS5_T0_XT2_EXT3_EEENS1_16TensorSizeStrideIS8_Lj4EEEiS8_)
        /*0038*/ 	.word	0x00000018


	//----- nvinfo : EIATTR_FRAME_SIZE
	.align		4
.L_37:
        /*003c*/ 	.byte	0x04, 0x11
        /*003e*/ 	.short	(.L_39 - .L_38)
	.align		4
.L_38:
        /*0040*/ 	.word	index@(_ZN2at6native40_GLOBAL__N__2351210d_8_Shape_cu_49f7391c35CatArrayBatchedCopy_alignedK_contigINS1_10OpaqueTypeILj1EEEjLi1ELi128ELi1ELi8EEEvPT_NS1_25CatArrInputTensorMetadataIS5_T0_XT2_EXT3_EEENS1_16TensorSizeStrideIS8_Lj4EEEiS8_)
        /*0044*/ 	.word	0x00000000


	//----- nvinfo : EIATTR_REGCOUNT
	.align		4
.L_39:
        /*0048*/ 	.byte	0x04, 0x2f
        /*004a*/ 	.short	(.L_41 - .L_40)
	.align		4
.L_40:
        /*004c*/ 	.word	index@(_ZN2at6native40_GLOBAL__N__2351210d_8_Shape_cu_49f7391c26CatArrayBatchedCopy_contigINS1_10OpaqueTypeILj1EEEjLi1ELi128ELi1EEEvPT_NS1_25CatArrInputTensorMetadataIS5_T0_XT2_EXT3_EEENS1_16TensorSizeStrideIS8_Lj4EEEiS8_)
        /*0050*/ 	.word	0x0000000a


	//----- nvinfo : EIATTR_FRAME_SIZE
	.align		4
.L_41:
        /*0054*/ 	.byte	0x04, 0x11
        /*0056*/ 	.short	(.L_43 - .L_42)
	.align		4
.L_42:
        /*0058*/ 	.word	index@(_ZN2at6native40_GLOBAL__N__2351210d_8_Shape_cu_49f7391c26CatArrayBatchedCopy_contigINS1_10OpaqueTypeILj1EEEjLi1ELi128ELi1EEEvPT_NS1_25CatArrInputTensorMetadataIS5_T0_XT2_EXT3_EEENS1_16TensorSizeStrideIS8_Lj4EEEiS8_)
        /*005c*/ 	.word	0x00000000


	//----- nvinfo : EIATTR_REGCOUNT
	.align		4
.L_43:
        /*0060*/ 	.byte	0x04, 0x2f
        /*0062*/ 	.short	(.L_45 - .L_44)
	.align		4
.L_44:
        /*0064*/ 	.word	index@(_ZN2at6native40_GLOBAL__N__2351210d_8_Shape_cu_49f7391c19CatArrayBatchedCopyINS1_10OpaqueTypeILj1EEEjLi1ELi128ELi1EEEvPT_NS1_25CatArrInputTensorMetadataIS5_T0_XT2_EXT3_EEENS1_16TensorSizeStrideIS8_Lj4EEEiS8_)
        /*0068*/ 	.word	0x0000000e


	//----- nvinfo : EIATTR_FRAME_SIZE
	.align		4
.L_45:
        /*006c*/ 	.byte	0x04, 0x11
        /*006e*/ 	.short	(.L_47 - .L_46)
	.align		4
.L_46:
        /*0070*/ 	.word	index@(_ZN2at6native40_GLOBAL__N__2351210d_8_Shape_cu_49f7391c19CatArrayBatchedCopyINS1_10OpaqueTypeILj1EEEjLi1ELi128ELi1EEEvPT_NS1_25CatArrInputTensorMetadataIS5_T0_XT2_EXT3_EEENS1_16TensorSizeStrideIS8_Lj4EEEiS8_)
        /*0074*/ 	.word	0x00000000


	//----- nvinfo : EIATTR_REGCOUNT
	.align		4
.L_47:
        /*0078*/ 	.byte	0x04, 0x2f
        /*007a*/ 	.short	(.L_49 - .L_48)
	.align		4
.L_48:
        /*007c*/ 	.word	index@(_ZN2at6native40_GLOBAL__N__2351210d_8_Shape_cu_49f7391c30CatArrayBatchedCopy_vectorizedINS1_10OpaqueTypeILj1EEEjLi2ELi128ELi1ELi16ELi16EEEvPcNS1_25CatArrInputTensorMetadataIT_T0_XT2_EXT3_EEENS1_16TensorSizeStrideIS8_Lj4EEEiS8_)
        /*0080*/ 	.word	0x00000012


	//----- nvinfo : EIATTR_FRAME_SIZE
	.align		4
.L_49:
        /*0084*/ 	.byte	0x04, 0x11
        /*0086*/ 	.short	(.L_51 - .L_50)
	.align		4
.L_50:
        /*0088*/ 	.word	index@(_ZN2at6native40_GLOBAL__N__2351210d_8_Shape_cu_49f7391c30CatArrayBatchedCopy_vectorizedINS1_10OpaqueTypeILj1EEEjLi2ELi128ELi1ELi16ELi16EEEvPcNS1_25CatArrInputTensorMetadataIT_T0_XT2_EXT3_EEENS1_16TensorSizeStrideIS8_Lj4EEEiS8_)
        /*008c*/ 	.word	0x00000000


	//----- nvinfo : EIATTR_REGCOUNT
	.align		4
.L_51:
        /*0090*/ 	.byte	0x04, 0x2f
        /*0092*/ 	.short	(.L_53 - .L_52)
	.align		4
.L_52:
        /*0094*/ 	.word	index@(_ZN2at6native40_GLOBAL__N__2351210d_8_Shape_cu_49f7391c35CatArrayBatchedCopy_alignedK_contigINS1_10OpaqueTypeILj1EEEjLi2ELi128ELi1ELi16EEEvPT_NS1_25CatArrInputTensorMetadataIS5_T0_XT2_EXT3_EEENS1_16TensorSizeStrideIS8_Lj4EEEiS8_)
        /*0098*/ 	.word	0x00000020


	//----- nvinfo : EIATTR_FRAME_SIZE
	.align		4
.L_53:
        /*009c*/ 	.byte	0x04, 0x11
        /*009e*/ 	.short	(.L_55 - .L_54)
	.align		4
.L_54:
        /*00a0*/ 	.word	index@(_ZN2at6native40_GLOBAL__N__2351210d_8_Shape_cu_49f7391c35CatArrayBatchedCopy_alignedK_contigINS1_10OpaqueTypeILj1EEEjLi2ELi128ELi1ELi16EEEvPT_NS1_25CatArrInputTensorMetadataIS5_T0_XT2_EXT3_EEENS1_16TensorSizeStrideIS8_Lj4EEEiS8_)
        /*00a4*/ 	.word	0x00000000


	//----- nvinfo : EIATTR_REGCOUNT
	.align		4
.L_55:
        /*00a8*/ 	.byte	0x04, 0x2f
        /*00aa*/ 	.short	(.L_57 - .L_56)
	.align		4
.L_56:
        /*00ac*/ 	.word	index@(_ZN2at6native40_GLOBAL__N__2351210d_8_Shape_cu_49f7391c35CatArrayBatchedCopy_alignedK_contigINS1_10OpaqueTypeILj1EEEjLi2ELi128ELi1ELi8EEEvPT_NS1_25CatArrInputTensorMetadataIS5_T0_XT2_EXT3_EEENS1_16TensorSizeStrideIS8_Lj4EEEiS8_)
        /*00b0*/ 	.word	0x00000020


	//----- nvinfo : EIATTR_FRAME_SIZE
	.align		4
.L_57:
        /*00b4*/ 	.byte	0x04, 0x11
        /*00b6*/ 	.short	(.L_59 - .L_58)
	.align		4
.L_58:
        /*00b8*/ 	.word	index@(_ZN2at6native40_GLOBAL__N__2351210d_8_Shape_cu_49f7391c35CatArrayBatchedCopy_alignedK_contigINS1_10OpaqueTypeILj1EEEjLi2ELi128ELi1ELi8EEEvPT_NS1_25CatArrInputTensorMetadataIS5_T0_XT2_EXT3_EEENS1_16TensorSizeStrideIS8_Lj4EEEiS8_)
        /*00bc*/ 	.word	0x00000000


	//----- nvinfo : EIATTR_REGCOUNT
	.align		4
.L_59:
        /*00c0*/ 	.byte	0x04, 0x2f
        /*00c2*/ 	.short	(.L_61 - .L_60)
	.align		4
.L_60:
        /*00c4*/ 	.word	index@(_ZN2at6native40_GLOBAL__N__2351210d_8_Shape_cu_49f7391c26CatArrayBatchedCopy_contigINS1_10OpaqueTypeILj1EEEjLi2ELi128ELi1EEEvPT_NS1_25CatArrInputTensorMetadataIS5_T0_XT2_EXT3_EEENS1_16TensorSizeStrideIS8_Lj4EEEiS8_)
        /*00c8*/ 	.word	0x00000012


	//----- nvinfo : EIATTR_FRAME_SIZE
	.align		4
.L_61:
        /*00cc*/ 	.byte	0x04, 0x11
        /*00ce*/ 	.short	(.L_63 - .L_62)
	.align		4
.L_62:
        /*00d0*/ 	.word	index@(_ZN2at6native40_GLOBAL__N__2351210d_8_Shape_cu_49f7391c26CatArrayBatchedCopy_contigINS1_10OpaqueTypeILj1EEEjLi2ELi128ELi1EEEvPT_NS1_25CatArrInputTensorMetadataIS5_T0_XT2_EXT3_EEENS1_16TensorSizeStrideIS8_Lj4EEEiS8_)
        /*00d4*/ 	.word	0x00000000


	//----- nvinfo : EIATTR_REGCOUNT
	.align		4
.L_63:
        /*00d8*/ 	.byte	0x04, 0x2f
        /*00da*/ 	.short	(.L_65 - .L_64)
	.align		4
.L_64:
        /*00dc*/ 	.word	index@(_ZN2at6native40_GLOBAL__N__2351210d_8_Shape_cu_49f7391c19CatArrayBatchedCopyINS1_10OpaqueTypeILj1EEEjLi2ELi128ELi1EEEvPT_NS1_25CatArrInputTensorMetadataIS5_T0_XT2_EXT3_EEENS1_16TensorSizeStrideIS8_Lj4EEEiS8_)
        /*00e0*/ 	.word	0x00000012


	//----- nvinfo : EIATTR_FRAME_SIZE
	.align		4
.L_65:
        /*00e4*/ 	.byte	0x04, 0x11
        /*00e6*/ 	.short	(.L_67 - .L_66)
	.align		4
.L_66:
        /*00e8*/ 	.word	index@(_ZN2at6native40_GLOBAL__N__2351210d_8_Shape_cu_49f7391c19CatArrayBatchedCopyINS1_10OpaqueTypeILj1EEEjLi2ELi128ELi1EEEvPT_NS1_25CatArrInputTensorMetadataIS5_T0_XT2_EXT3_EEENS1_16TensorSizeStrideIS8_Lj4EEEiS8_)
        /*00ec*/ 	.word	0x00000000


	//----- nvinfo : EIATTR_REGCOUNT
	.align		4
.L_67:
        /*00f0*/ 	.byte	0x04, 0x2f
        /*00f2*/ 	.short	(.L_69 - .L_68)
	.align		4
.L_68:
        /*00f4*/ 	.word	index@(_ZN2at6native40_GLOBAL__N__2351210d_8_Shape_cu_49f7391c30CatArrayBatchedCopy_vectorizedINS1_10OpaqueTypeILj1EEEjLi3ELi128ELi1ELi16ELi16EEEvPcNS1_25CatArrInputTensorMetadataIT_T0_XT2_EXT3_EEENS1_16TensorSizeStrideIS8_Lj4EEEiS8_)
        /*00f8*/ 	.word	0x00000018


	//----- nvinfo : EIATTR_FRAME_SIZE
	.align		4
.L_69:
        /*00fc*/ 	.byte	0x04, 0x11
        /*00fe*/ 	.short	(.L_71 - .L_70)
	.align		4
.L_70:
        /*0100*/ 	.word	index@(_ZN2at6native40_GLOBAL__N__2351210d_8_Shape_cu_49f7391c30CatArrayBatchedCopy_vectorizedINS1_10OpaqueTypeILj1EEEjLi3ELi128ELi1ELi16ELi16EEEvPcNS1_25CatArrInputTensorMetadataIT_T0_XT2_EXT3_EEENS1_16TensorSizeStrideIS8_Lj4EEEiS8_)
        /*0104*/ 	.word	0x00000000


	//----- nvinfo : EIATTR_REGCOUNT
	.align		4
.L_71:
        /*0108*/ 	.byte	0x04, 0x2f
        /*010a*/ 	.short	(.L_73 - .L_72)
	.align		4
.L_72:
        /*010c*/ 	.word	index@(_ZN2at6native40_GLOBAL__N__2351210d_8_Shape_cu_49f7391c35CatArrayBatchedCopy_alignedK_contigINS1_10OpaqueTypeILj1EEEjLi3ELi128ELi1ELi16EEEvPT_NS1_25CatArrInputTensorMetadataIS5_T0_XT2_EXT3_EEENS1_16TensorSizeStrideIS8_Lj4EEEiS8_)
        /*0110*/ 	.word	0x00000028


	//----- nvinfo : EIATTR_FRAME_SIZE
	.align		4
.L_73:
        /*0114*/ 	.byte	0x04, 0x11
        /*0116*/ 	.short	(.L_75 - .L_74)
	.align		4
.L_74:
        /*0118*/ 	.word	index@(_ZN2at6native40_GLOBAL__N__2351210d_8_Shape_cu_49f7391c35CatArrayBatchedCopy_alignedK_contigINS1_10OpaqueTypeILj1EEEjLi3ELi128ELi1ELi16EEEvPT_NS1_25CatArrInputTensorMetadataIS5_T0_XT2_EXT3_EEENS1_16TensorSizeStrideIS8_Lj4EEEiS8_)
        /*011c*/ 	.word	0x00000000


	//----- nvinfo : EIATTR_REGCOUNT
	.align		4
.L_75:
        /*0120*/ 	.byte	0x04, 0x2f
        /*0122*/ 	.short	(.L_77 - .L_76)
	.align		4
.L_76:
        /*0124*/ 	.word	index@(_ZN2at6native40_GLOBAL__N__2351210d_8_Shape_cu_49f7391c35CatArrayBatchedCopy_alignedK_contigINS1_10OpaqueTypeILj1EEEjLi3ELi128ELi1ELi8EEEvPT_NS1_25CatArrInputTensorMetadataIS5_T0_XT2_EXT3_EEENS1_16TensorSizeStrideIS8_Lj4EEEiS8_)
        /*0128*/ 	.word	0x00000020


	//----- nvinfo : EIATTR_FRAME_SIZE
	.align		4
.L_77:
        /*012c*/ 	.byte	0x04, 0x11
        /*012e*/ 	.short	(.L_79 - .L_78)
	.align		4
.L_78:
        /*0130*/ 	.word	index@(_ZN2at6native40_GLOBAL__N__2351210d_8_Shape_cu_49f7391c35CatArrayBatchedCopy_alignedK_contigINS1_10OpaqueTypeILj1EEEjLi3ELi128ELi1ELi8EEEvPT_NS1_25CatArrInputTensorMetadataIS5_T0_XT2_EXT3_EEENS1_16TensorSizeStrideIS8_Lj4EEEiS8_)
        /*0134*/ 	.word	0x00000000


	//----- nvinfo : EIATTR_REGCOUNT
	.align		4
.L_79:
        /*0138*/ 	.byte	0x04, 0x2f
        /*013a*/ 	.short	(.L_81 - .L_80)
	.align		4
.L_80:
        /*013c*/ 	.word	index@(_ZN2at6native40_GLOBAL__N__2351210d_8_Shape_cu_49f7391c26CatArrayBatchedCopy_contigINS1_10OpaqueTypeILj1EEEjLi3ELi128ELi1EEEvPT_NS1_25CatArrInputTensorMetadataIS5_T0_XT2_EXT3_EEENS1_16TensorSizeStrideIS8_Lj4EEEiS8_)
        /*0140*/ 	.word	0x00000011


	//----- nvinfo : EIATTR_FRAME_SIZE
	.align		4
.L_81:
        /*0144*/ 	.byte	0x04, 0x11
        /*0146*/ 	.short	(.L_83 - .L_82)
	.align		4
.L_82:
        /*0148*/ 	.word	index@(_ZN2at6native40_GLOBAL__N__2351210d_8_Shape_cu_49f7391c26CatArrayBatchedCopy_contigINS1_10OpaqueTypeILj1EEEjLi3ELi128ELi1EEEvPT_NS1_25CatArrInputTensorMetadataIS5_T0_XT2_EXT3_EEENS1_16TensorSizeStrideIS8_Lj4EEEiS8_)
        /*014c*/ 	.word	0x00000000


	//----- nvinfo : EIATTR_REGCOUNT
	.align		4
.L_83:
        /*0150*/ 	.byte	0x04, 0x2f
        /*0152*/ 	.short	(.L_85 - .L_84)
	.align		4
.L_84:
        /*0154*/ 	.word	index@(_ZN2at6native40_GLOBAL__N__2351210d_8_Shape_cu_49f7391c19CatArrayBatchedCopyINS1_10OpaqueTypeILj1EEEjLi3ELi128ELi1EEEvPT_NS1_25CatArrInputTensorMetadataIS5_T0_XT2_EXT3_EEENS1_16TensorSizeStrideIS8_Lj4EEEiS8_)
        /*0158*/ 	.word	0x00000014


	//----- nvinfo : EIATTR_FRAME_SIZE
	.align		4
.L_85:
        /*015c*/ 	.byte	0x04, 0x11
        /*015e*/ 	.short	(.L_87 - .L_86)
	.align		4
.L_86:
        /*0160*/ 	.word	index@(_ZN2at6native40_GLOBAL__N__2351210d_8_Shape_cu_49f7391c19CatArrayBatchedCopyINS1_10OpaqueTypeILj1EEEjLi3ELi128ELi1EEEvPT_NS1_25CatArrInputTensorMetadataIS5_T0_XT2_EXT3_EEENS1_16TensorSizeStrideIS8_Lj4EEEiS8_)
        /*0164*/ 	.word	0x00000000


	//----- nvinfo : EIATTR_REGCOUNT
	.align		4
.L_87:
        /*0168*/ 	.byte	0x04, 0x2f
        /*016a*/ 	.short	(.L_89 - .L_88)
	.align		4
.L_88:
        /*016c*/ 	.word	index@(_ZN2at6native40_GLOBAL__N__2351210d_8_Shape_cu_49f7391c30CatArrayBatchedCopy_vectorizedINS1_10OpaqueTypeILj1EEEjLi4ELi128ELi1ELi16ELi16EEEvPcNS1_25CatArrInputTensorMetadataIT_T0_XT2_EXT3_EEENS1_16TensorSizeStrideIS8_Lj4EEEiS8_)
        /*0170*/ 	.word	0x0000001c


	//----- nvinfo : EIATTR_FRAME_SIZE
	.align		4
.L_89:
        /*0174*/ 	.byte	0x04, 0x11
        /*0176*/ 	.short	(.L_91 - .L_90)
	.align		4
.L_90:
        /*0178*/ 	.word	index@(_ZN2at6native40_GLOBAL__N__2351210d_8_Shape_cu_49f7391c30CatArrayBatchedCopy_vectorizedINS1_10OpaqueTypeILj1EEEjLi4ELi128ELi1ELi16ELi16EEEvPcNS1_25CatArrInputTensorMetadataIT_T0_XT2_EXT3_EEENS1_16TensorSizeStrideIS8_Lj4EEEiS8_)
        /*017c*/ 	.word	0x00000000


	//----- nvinfo : EIATTR_REGCOUNT
	.align		4
.L_91:
        /*0180*/ 	.byte	0x04, 0x2f
        /*0182*/ 	.short	(.L_93 - .L_92)
	.align		4
.L_92:
        /*0184*/ 	.word	index@(_ZN2at6native40_GLOBAL__N__2351210d_8_Shape_cu_49f7391c35CatArrayBatchedCopy_alignedK_contigINS1_10OpaqueTypeILj1EEEjLi4ELi128ELi1ELi16EEEvPT_NS1_25CatArrInputTensorMetadataIS5_T0_XT2_EXT3_EEENS1_16TensorSizeStrideIS8_Lj4EEEiS8_)
        /*0188*/ 	.word	0x00000028


	//----- nvinfo : EIATTR_FRAME_SIZE
	.align		4
.L_93:
        /*018c*/ 	.byte	0x04, 0x11
        /*018e*/ 	.short	(.L_95 - .L_94)
	.align		4
.L_94:
        /*0190*/ 	.word	index@(_ZN2at6native40_GLOBAL__N__2351210d_8_Shape_cu_49f7391c35CatArrayBatchedCopy_alignedK_contigINS1_10OpaqueTypeILj1EEEjLi4ELi128ELi1ELi16EEEvPT_NS1_25CatArrInputTensorMetadataIS5_T0_XT2_EXT3_EEENS1_16TensorSizeStrideIS8_Lj4EEEiS8_)
        /*0194*/ 	.word	0x00000000


	//----- nvinfo : EIATTR_REGCOUNT
	.align		4
.L_95:
        /*0198*/ 	.byte	0x04, 0x2f
        /*019a*/ 	.short	(.L_97 - .L_96)
	.align		4
.L_96:
        /*019c*/ 	.word	index@(_ZN2at6native40_GLOBAL__N__2351210d_8_Shape_cu_49f7391c35CatArrayBatchedCopy_alignedK_contigINS1_10OpaqueTypeILj1EEEjLi4ELi128ELi1ELi8EEEvPT_NS1_25CatArrInputTensorMetadataIS5_T0_XT2_EXT3_EEENS1_16TensorSizeStrideIS8_Lj4EEEiS8_)
        /*01a0*/ 	.word	0x00000020


	//----- nvinfo : EIATTR_FRAME_SIZE
	.align		4
.L_97:
        /*01a4*/ 	.byte	0x04, 0x11
        /*01a6*/ 	.short	(.L_99 - .L_98)
	.align		4
.L_98:
        /*01a8*/ 	.word	index@(_ZN2at6native40_GLOBAL__N__2351210d_8_Shape_cu_49f7391c35CatArrayBatchedCopy_alignedK_contigINS1_10OpaqueTypeILj1EEEjLi4ELi128ELi1ELi8EEEvPT_NS1_25CatArrInputTensorMetadataIS5_T0_XT2_EXT3_EEENS1_16TensorSizeStrideIS8_Lj4EEEiS8_)
        /*01ac*/ 	.word	0x00000000


	//----- nvinfo : EIATTR_REGCOUNT
	.align		4
.L_99:
        /*01b0*/ 	.byte	0x04, 0x2f
        /*01b2*/ 	.short	(.L_101 - .L_100)
	.align		4
.L_100:
        /*01b4*/ 	.word	index@(_ZN2at6native40_GLOBAL__N__2351210d_8_Shape_cu_49f7391c26CatArrayBatchedCopy_contigINS1_10OpaqueTypeILj1EEEjLi4ELi128ELi1EEEvPT_NS1_25CatArrInputTensorMetadataIS5_T0_XT2_EXT3_EEENS1_16TensorSizeStrideIS8_Lj4EEEiS8_)
        /*01b8*/ 	.word	0x00000011


	//----- nvinfo : EIATTR_FRAME_SIZE
	.align		4
.L_101:
        /*01bc*/ 	.byte	0x04, 0x11
        /*01be*/ 	.short	(.L_103 - .L_102)
	.align		4
.L_102:
        /*01c0*/ 	.word	index@(_ZN2at6native40_GLOBAL__N__2351210d_8_Shape_cu_49f7391c26CatArrayBatchedCopy_contigINS1_10OpaqueTypeILj1EEEjLi4ELi128ELi1EEEvPT_NS1_25CatArrInputTensorMetadataIS5_T0_XT2_EXT3_EEENS1_16TensorSizeStrideIS8_Lj4EEEiS8_)
        /*01c4*/ 	.word	0x00000000


	//----- nvinfo : EIATTR_REGCOUNT
	.align		4
.L_103:
        /*01c8*/ 	.byte	0x04, 0x2f
        /*01ca*/ 	.short	(.L_105 - .L_104)
	.align		4
.L_104:
        /*01cc*/ 	.word	index@(_ZN2at6native40_GLOBAL__N__2351210d_8_Shape_cu_49f7391c19CatArrayBatchedCopyINS1_10OpaqueTypeILj1EEEjLi4ELi128ELi1EEEvPT_NS1_25CatArrInputTensorMetadataIS5_T0_XT2_EXT3_EEENS1_16TensorSizeStrideIS8_Lj4EEEiS8_)
        /*01d0*/ 	.word	0x00000018


	//----- nvinfo : EIATTR_FRAME_SIZE
	.align		4
.L_105:
        /*01d4*/ 	.byte	0x04, 0x11
        /*01d6*/ 	.short	(.L_107 - .L_106)
	.align		4
.L_106:
        /*01d8*/ 	.word	index@(_ZN2at6native40_GLOBAL__N__2351210d_8_Shape_cu_49f7391c19CatArrayBatchedCopyINS1_10OpaqueTypeILj1EEEjLi4ELi128ELi1EEEvPT_NS1_25CatArrInputTensorMetadataIS5_T0_XT2_EXT3_EEENS1_16TensorSizeStrideIS8_Lj4EEEiS8_)
        /*01dc*/ 	.word	0x00000000


	//----- nvinfo : EIATTR_REGCOUNT
	.align		4
.L_107:
        /*01e0*/ 	.byte	0x04, 0x2f
        /*01e2*/ 	.short	(.L_109 - .L_108)
	.align		4
.L_108:
        /*01e4*/ 	.word	index@(_ZN2at6native40_GLOBAL__N__2351210d_8_Shape_cu_49f7391c30CatArrayBatchedCopy_vectorizedINS1_10OpaqueTypeILj2EEEjLi1ELi128ELi1ELi16ELi8EEEvPcNS1_25CatArrInputTensorMetadataIT_T0_XT2_EXT3_EEENS1_16TensorSizeStrideIS8_Lj4EEEiS8_)
        /*01e8*/ 	.word	0x0000000f


	//----- nvinfo : EIATTR_FRAME_SIZE
	.align		4
.L_109:
        /*01ec*/ 	.byte	0x04, 0x11
        /*01ee*/ 	.short	(.L_111 - .L_110)
	.align		4
.L_110:
        /*01f0*/ 	.word	index@(_ZN2at6native40_GLOBAL__N__2351210d_8_Shape_cu_49f7391c30CatArrayBatchedCopy_vectorizedINS1_10OpaqueTypeILj2EEEjLi1ELi128ELi1ELi16ELi8EEEvPcNS1_25CatArrInputTensorMetadataIT_T0_XT2_EXT3_EEENS1_16TensorSizeStrideIS8_Lj4EEEiS8_)
        /*01f4*/ 	.word	0x00000000


	//----- nvinfo : EIATTR_REGCOUNT
	.align		4
.L_111:
        /*01f8*/ 	.byte	0x04, 0x2f
        /*01fa*/ 	.short	(.L_113 - .L_112)
	.align		4
.L_112:
        /*01fc*/ 	.word	index@(_ZN2at6native40_GLOBAL__N__2351210d_8_Shape_cu_49f7391c35CatArrayBatchedCopy_alignedK_contigINS1_10OpaqueTypeILj2EEEjLi1ELi128ELi1ELi16EEEvPT_NS1_25CatArrInputTensorMetadataIS5_T0_XT2_EXT3_EEENS1_16TensorSizeStrideIS8_Lj4EEEiS8_)
        /*0200*/ 	.word	0x00000020


	//----- nvinfo : EIATTR_FRAME_SIZE
	.align		4
.L_113:
        /*0204*/ 	.byte	0x04, 0x11
        /*0206*/ 	.short	(.L_115 - .L_114)
	.align		4
.L_114:
        /*0208*/ 	.word	index@(_ZN2at6native40_GLOBAL__N__2351210d_8_Shape_cu_49f7391c35CatArrayBatchedCopy_alignedK_contigINS1_10OpaqueTypeILj2EEEjLi1ELi128ELi1ELi16EEEvPT_NS1_25CatArrInputTensorMetadataIS5_T0_XT2_EXT3_EEENS1_16TensorSizeStrideIS8_Lj4EEEiS8_)
        /*020c*/ 	.word	0x00000000


	//----- nvinfo : EIATTR_REGCOUNT
	.align		4
.L_115:
        /*0210*/ 	.byte	0x04, 0x2f
        /*0212*/ 	.short	(.L_117 - .L_116)
	.align		4
.L_116:
        /*0214*/ 	.word	index@(_ZN2at6native40_GLOBAL__N__2351210d_8_Shape_cu_49f7391c35CatArrayBatchedCopy_alignedK_contigINS1_10OpaqueTypeILj2EEEjLi1ELi128ELi1ELi8EEEvPT_NS1_25CatArrInputTensorMetadataIS5_T0_XT2_EXT3_EEENS1_16TensorSizeStrideIS8_Lj4EEEiS8_)
        /*0218*/ 	.word	0x00000020


	//----- nvinfo : EIATTR_FRAME_SIZE
	.align		4
.L_117:
        /*021c*/ 	.byte	0x04, 0x11
        /*021e*/ 	.short	(.L_119 - .L_118)
	.align		4
.L_118:
        /*0220*/ 	.word	index@(_ZN2at6native40_GLOBAL__N__2351210d_8_Shape_cu_49f7391c35CatArrayBatchedCopy_alignedK_contigINS1_10OpaqueTypeILj2EEEjLi1ELi128ELi1ELi8EEEvPT_NS1_25CatArrInputTensorMetadataIS5_T0_XT2_EXT3_EEENS1_16TensorSizeStrideIS8_Lj4EEEiS8_)
        /*0224*/ 	.word	0x00000000


	//----- nvinfo : EIATTR_REGCOUNT
	.align		4
.L_119:
        /*0228*/ 	.byte	0x04, 0x2f
        /*022a*/ 	.short	(.L_121 - .L_120)
	.align		4
.L_120:
        /*022c*/ 	.word	index@(_ZN2at6native40_GLOBAL__N__2351210d_8_Shape_cu_49f7391c26CatArrayBatchedCopy_contigINS1_10OpaqueTypeILj2EEEjLi1ELi128ELi1EEEvPT_NS1_25CatArrInputTensorMetadataIS5_T0_XT2_EXT3_EEENS1_16TensorSizeStrideIS8_Lj4EEEiS8_)
        /*0230*/ 	.word	0x00000012


	//----- nvinfo : EIATTR_FRAME_SIZE
	.align		4
.L_121:
        /*0234*/ 	.byte	0x04, 0x11
        /*0236*/ 	.short	(.L_123 - .L_122)
	.align		4
.L_122:
        /*0238*/ 	.word	index@(_ZN2at6native40_GLOBAL__N__2351210d_8_Shape_cu_49f7391c26CatArrayBatchedCopy_contigINS1_10OpaqueTypeILj2EEEjLi1ELi128ELi1EEEvPT_NS1_25CatArrInputTensorMetadataIS5_T0_XT2_EXT3_EEENS1_16TensorSizeStrideIS8_Lj4EEEiS8_)
        /*023c*/ 	.word	0x00000000


	//----- nvinfo : EIATTR_REGCOUNT
	.align		4
.L_123:
        /*0240*/ 	.byte	0x04, 0x2f
        /*0242*/ 	.short	(.L_125 - .L_124)
	.align		4
.L_124:
        /*0244*/ 	.word	index@(_ZN2at6native40_GLOBAL__N__2351210d_8_Shape_cu_49f7391c19CatArrayBatchedCopyINS1_10OpaqueTypeILj2EEEjLi1ELi128ELi1EEEvPT_NS1_25CatArrInputTensorMetadataIS5_T0_XT2_EXT3_EEENS1_16TensorSizeStrideIS8_Lj4EEEiS8_)
        /*0248*/ 	.word	0x00000010


	//----- nvinfo : EIATTR_FRAME_SIZE
	.align		4
.L_125:
        /*024c*/ 	.byte	0x04, 0x11
        /*024e*/ 	.short	(.L_127 - .L_126)
	.align		4
.L_126:
        /*0250*/ 	.word	index@(_ZN2at6native40_GLOBAL__N__2351210d_8_Shape_cu_49f7391c19CatArrayBatchedCopyINS1_10OpaqueTypeILj2EEEjLi1ELi128ELi1EEEvPT_NS1_25CatArrInputTensorMetadataIS5_T0_XT2_EXT3_EEENS1_16TensorSizeStrideIS8_Lj4EEEiS8_)
        /*0254*/ 	.word	0x00000000


	//----- nvinfo : EIATTR_REGCOUNT
	.align		4
.L_127:
        /*0258*/ 	.byte	0x04, 0x2f
        /*025a*/ 	.short	(.L_129 - .L_128)
	.align		4
.L_128:
        /*025c*/ 	.word	index@(_ZN2at6native40_GLOBAL__N__2351210d_8_Shape_cu_49f7391c30CatArrayBatchedCopy_vectorizedINS1_10OpaqueTypeILj2EEEjLi2ELi128ELi1ELi16ELi8EEEvPcNS1_25CatArrInputTensorMetadataIT_T0_XT2_EXT3_EEENS1_16TensorSizeStrideIS8_Lj4EEEiS8_)
        /*0260*/ 	.word	0x00000012


	//----- nvinfo : EIATTR_FRAME_SIZE
	.align		4
.L_129:
        /*0264*/ 	.byte	0x04, 0x11
        /*0266*/ 	.short	(.L_131 - .L_130)
	.align		4
.L_130:
        /*0268*/ 	.word	index@(_ZN2at6native40_GLOBAL__N__2351210d_8_Shape_cu_49f7391c30CatArrayBatchedCopy_vectorizedINS1_10OpaqueTypeILj2EEEjLi2ELi128ELi1ELi16ELi8EEEvPcNS1_25CatArrInputTensorMetadataIT_T0_XT2_EXT3_EEENS1_16TensorSizeStrideIS8_Lj4EEEiS8_)
        /*026c*/ 	.word	0x00000000


	//----- nvinfo : EIATTR_REGCOUNT
	.align		4
.L_131:
        /*0270*/ 	.byte	0x04, 0x2f
        /*0272*/ 	.short	(.L_133 - .L_132)
	.align		4
.L_132:
        /*0274*/ 	.word	index@(_ZN2at6native40_GLOBAL__N__2351210d_8_Shape_cu_49f7391c35CatArrayBatchedCopy_alignedK_contigINS1_10OpaqueTypeILj2EEEjLi2ELi128ELi1ELi16EEEvPT_NS1_25CatArrInputTensorMetadataIS5_T0_XT2_EXT3_EEENS1_16TensorSizeStrideIS8_Lj4EEEiS8_)
        /*0278*/ 	.word	0x00000020


	//----- nvinfo : EIATTR_FRAME_SIZE
	.align		4
.L_133:
        /*027c*/ 	.byte	0x04, 0x11
        /*027e*/ 	.short	(.L_135 - .L_134)
	.align		4
.L_134:
        /*0280*/ 	.word	index@(_ZN2at6native40_GLOBAL__N__2351210d_8_Shape_cu_49f7391c35CatArrayBatchedCopy_alignedK_contigINS1_10OpaqueTypeILj2EEEjLi2ELi128ELi1ELi16EEEvPT_NS1_25CatArrInputTensorMetadataIS5_T0_XT2_EXT3_EEENS1_16TensorSizeStrideIS8_Lj4EEEiS8_)
        /*0284*/ 	.word	0x00000000


	//----- nvinfo : EIATTR_REGCOUNT
	.align		4
.L_135:
        /*0288*/ 	.byte	0x04, 0x2f
        /*028a*/ 	.short	(.L_137 - .L_136)
	.align		4
.L_136:
        /*028c*/ 	.word	index@(_ZN2at6native40_GLOBAL__N__2351210d_8_Shape_cu_49f7391c35CatArrayBatchedCopy_alignedK_contigINS1_10OpaqueTypeILj2EEEjLi2ELi128ELi1ELi8EEEvPT_NS1_25CatArrInputTensorMetadataIS5_T0_XT2_EXT3_EEENS1_16TensorSizeStrideIS8_Lj4EEEiS8_)
        /*0290*/ 	.word	0x00000020


	//----- nvinfo : EIATTR_FRAME_SIZE
	.align		4
.L_137:
        /*0294*/ 	.byte	0x04, 0x11
        /*0296*/ 	.short	(.L_139 - .L_138)
	.align		4
.L_138:
        /*0298*/ 	.word	index@(_ZN2at6native40_GLOBAL__N__2351210d_8_Shape_cu_49f7391c35CatArrayBatchedCopy_alignedK_contigINS1_10OpaqueTypeILj2EEEjLi2ELi128ELi1ELi8EEEvPT_NS1_25CatArrInputTensorMetadataIS5_T0_XT2_EXT3_EEENS1_16TensorSizeStrideIS8_Lj4EEEiS8_)
        /*029c*/ 	.word	0x00000000


	//----- nvinfo : EIATTR_REGCOUNT
	.align		4
.L_139:
        /*02a0*/ 	.byte	0x04, 0x2f
        /*02a2*/ 	.short	(.L_141 - .L_140)
	.align		4
.L_140:
        /*02a4*/ 	.word	index@(_ZN2at6native40_GLOBAL__N__2351210d_8_Shape_cu_49f7391c26CatArrayBatchedCopy_contigINS1_10OpaqueTypeILj2EEEjLi2ELi128ELi1EEEvPT_NS1_25CatArrInputTensorMetadataIS5_T0_XT2_EXT3_EEENS1_16TensorSizeStrideIS8_Lj4EEEiS8_)
        /*02a8*/ 	.word	0x00000012


	//----- nvinfo : EIATTR_FRAME_SIZE
	.align		4
.L_141:
        /*02ac*/ 	.byte	0x04, 0x11
        /*02ae*/ 	.short	(.L_143 - .L_142)
	.align		4
.L_142:
        /*02b0*/ 	.word	index@(_ZN2at6native40_GLOBAL__N__2351210d_8_Shape_cu_49f7391c26CatArrayBatchedCopy_contigINS1_10OpaqueTypeILj2EEEjLi2ELi128ELi1EEEvPT_NS1_25CatArrInputTensorMetadataIS5_T0_XT2_EXT3_EEENS1_16TensorSizeStrideIS8_Lj4EEEiS8_)
        /*02b4*/ 	.word	0x00000000


	//----- nvinfo : EIATTR_REGCOUNT
	.align		4
.L_143:
        /*02b8*/ 	.byte	0x04, 0x2f
        /*02ba*/ 	.short	(.L_145 - .L_144)
	.align		4
.L_144:
        /*02bc*/ 	.word	index@(_ZN2at6native40_GLOBAL__N__2351210d_8_Shape_cu_49f7391c19CatArrayBatchedCopyINS1_10OpaqueTypeILj2EEEjLi2ELi128ELi1EEEvPT_NS1_25CatArrInputTensorMetadataIS5_T0_XT2_EXT3_EEENS1_16TensorSizeStrideIS8_Lj4EEEiS8_)
        /*02c0*/ 	.word	0x00000015


	//----- nvinfo : EIATTR_FRAME_SIZE
	.align		4
.L_145:
        /*02c4*/ 	.byte	0x04, 0x11
        /*02c6*/ 	.short	(.L_147 - .L_146)
	.align		4
.L_146:
        /*02c8*/ 	.word	index@(_ZN2at6native40_GLOBAL__N__2351210d_8_Shape_cu_49f7391c19CatArrayBatchedCopyINS1_10OpaqueTypeILj2EEEjLi2ELi128ELi1EEEvPT_NS1_25CatArrInputTensorMetadataIS5_T0_XT2_EXT3_EEENS1_16TensorSizeStrideIS8_Lj4EEEiS8_)
        /*02cc*/ 	.word	0x00000000


	//----- nvinfo : EIATTR_REGCOUNT
	.align		4
.L_147:
        /*02d0*/ 	.byte	0x04, 0x2f
        /*02d2*/ 	.short	(.L_149 - .L_148)
	.align		4
.L_148:
        /*02d4*/ 	.word	index@(_ZN2at6native40_GLOBAL__N__2351210d_8_Shape_cu_49f7391c30CatArrayBatchedCopy_vectorizedINS1_10OpaqueTypeILj2EEEjLi3ELi128ELi1ELi16ELi8EEEvPcNS1_25CatArrInputTensorMetadataIT_T0_XT2_EXT3_EEENS1_16TensorSizeStrideIS8_Lj4EEEiS8_)
        /*02d8*/ 	.word	0x00000017


	//----- nvinfo : EIATTR_FRAME_SIZE
	.align		4
.L_149:
        /*02dc*/ 	.byte	0x04, 0x11
        /*02de*/ 	.short	(.L_151 - .L_150)
	.align		4
.L_150:
        /*02e0*/ 	.word	index@(_ZN2at6native40_GLOBAL__N__2351210d_8_Shape_cu_49f7391c30CatArrayBatchedCopy_vectorizedINS1_10OpaqueTypeILj2EEEjLi3ELi128ELi1ELi16ELi8EEEvPcNS1_25CatArrInputTensorMetadataIT_T0_XT2_EXT3_EEENS1_16TensorSizeStrideIS8_Lj4EEEiS8_)
        /*02e4*/ 	.word	0x00000000


	//----- nvinfo : EIATTR_REGCOUNT
	.align		4
.L_151:
        /*02e8*/ 	.byte	0x04, 0x2f
        /*02ea*/ 	.short	(.L_153 - .L_152)
	.align		4
.L_152:
        /*02ec*/ 	.word	index@(_ZN2at6native40_GLOBAL__N__2351210d_8_Shape_cu_49f7391c35CatArrayBatchedCopy_alignedK_contigINS1_10OpaqueTypeILj2EEEjLi3ELi128ELi1ELi16EEEvPT_NS1_25CatArrInputTensorMetadataIS5_T0_XT2_EXT3_EEENS1_16TensorSizeStrideIS8_Lj4EEEiS8_)
        /*02f0*/ 	.word	0x00000020


	//----- nvinfo : EIATTR_FRAME_SIZE
	.align		4
.L_153:
        /*02f4*/ 	.byte	0x04, 0x11
        /*02f6*/ 	.short	(.L_155 - .L_154)
	.align		4
.L_154:
        /*02f8*/ 	.word	index@(_ZN2at6native40_GLOBAL__N__2351210d_8_Shape_cu_49f7391c35CatArrayBatchedCopy_alignedK_contigINS1_10OpaqueTypeILj2EEEjLi3ELi128ELi1ELi16EEEvPT_NS1_25CatArrInputTensorMetadataIS5_T0_XT2_EXT3_EEENS1_16TensorSizeStrideIS8_Lj4EEEiS8_)
        /*02fc*/ 	.word	0x00000000


	//----- nvinfo : EIATTR_REGCOUNT
	.align		4
.L_155:
        /*0300*/ 	.byte	0x04, 0x2f
        /*0302*/ 	.short	(.L_157 - .L_156)
	.align		4
.L_156:
        /*0304*/ 	.word	index@(_ZN2at6native40_GLOBAL__N__2351210d_8_Shape_cu_49f7391c35CatArrayBatchedCopy_alignedK_contigINS1_10OpaqueTypeILj2EEEjLi3ELi128ELi1ELi8EEEvPT_NS1_25CatArrInputTensorMetadataIS5_T0_XT2_EXT3_EEENS1_16TensorSizeStrideIS8_Lj4EEEiS8_)
        /*0308*/ 	.word	0x00000020


	//----- nvinfo : EIATTR_FRAME_SIZE
	.align		4
.L_157:
        /*030c*/ 	.byte	0x04, 0x11
        /*030e*/ 	.short	(.L_159 - .L_158)
	.align		4
.L_158:
        /*0310*/ 	.word	index@(_ZN2at6native40_GLOBAL__N__2351210d_8_Shape_cu_49f7391c35CatArrayBatchedCopy_alignedK_contigINS1_10OpaqueTypeILj2EEEjLi3ELi128ELi1ELi8EEEvPT_NS1_25CatArrInputTensorMetadataIS5_T0_XT2_EXT3_EEENS1_16TensorSizeStrideIS8_Lj4EEEiS8_)
        /*0314*/ 	.word	0x00000000


	//----- nvinfo : EIATTR_REGCOUNT
	.align		4
.L_159:
        /*0318*/ 	.byte	0x04, 0x2f
        /*031a*/ 	.short	(.L_161 - .L_160)
	.align		4
.L_160:
        /*031c*/ 	.word	index@(_ZN2at6native40_GLOBAL__N__2351210d_8_Shape_cu_49f7391c26CatArrayBatchedCopy_contigINS1_10OpaqueTypeILj2EEEjLi3ELi128ELi1EEEvPT_NS1_25CatArrInputTensorMetadataIS5_T0_XT2_EXT3_EEENS1_16TensorSizeStrideIS8_Lj4EEEiS8_)
        /*0320*/ 	.word	0x00000015


	//----- nvinfo : EIATTR_FRAME_SIZE
	.align		4
.L_161:
        /*0324*/ 	.byte	0x04, 0x11
        /*0326*/ 	.short	(.L_163 - .L_162)
	.align		4
.L_162:
        /*0328*/ 	.word	index@(_ZN2at6native40_GLOBAL__N__2351210d_8_Shape_cu_49f7391c26CatArrayBatchedCopy_contigINS1_10OpaqueTypeILj2EEEjLi3ELi128ELi1EEEvPT_NS1_25CatArrInputTensorMetadataIS5_T0_XT2_EXT3_EEENS1_16TensorSizeStrideIS8_Lj4EEEiS8_)
        /*032c*/ 	.word	0x00000000


	//----- nvinfo : EIATTR_REGCOUNT
	.align		4
.L_163:
        /*0330*/ 	.byte	0x04, 0x2f
        /*0332*/ 	.short	(.L_165 - .L_164)
	.align		4
.L_164:
        /*0334*/ 	.word	index@(_ZN2at6native40_GLOBAL__N__2351210d_8_Shape_cu_49f7391c19CatArrayBatchedCopyINS1_10OpaqueTypeILj2EEEjLi3ELi128ELi1EEEvPT_NS1_25CatArrInputTensorMetadataIS5_T0_XT2_EXT3_EEENS1_16TensorSizeStrideIS8_Lj4EEEiS8_)
        /*0338*/ 	.word	0x0000001b


	//----- nvinfo : EIATTR_FRAME_SIZE
	.align		4
.L_165:
        /*033c*/ 	.byte	0x04, 0x11
        /*033e*/ 	.short	(.L_167 - .L_166)
	.align		4
.L_166:
        /*0340*/ 	.word	index@(_ZN2at6native40_GLOBAL__N__2351210d_8_Shape_cu_49f7391c19CatArrayBatchedCopyINS1_10OpaqueTypeILj2EEEjLi3ELi128ELi1EEEvPT_NS1_25CatArrInputTensorMetadataIS5_T0_XT2_EXT3_EEENS1_16TensorSizeStrideIS8_Lj4EEEiS8_)
        /*0344*/ 	.word	0x00000000


	//----- nvinfo : EIATTR_REGCOUNT
	.align		4
.L_167:
        /*0348*/ 	.byte	0x04, 0x2f
        /*034a*/ 	.short	(.L_169 - .L_168)
	.align		4
.L_168:
        /*034c*/ 	.word	index@(_ZN2at6native40_GLOBAL__N__2351210d_8_Shape_cu_49f7391c30CatArrayBatchedCopy_vectorizedINS1_10OpaqueTypeILj2EEEjLi4ELi128ELi1ELi16ELi8EEEvPcNS1_25CatArrInputTensorMetadataIT_T0_XT2_EXT3_EEENS1_16TensorSizeStrideIS8_Lj4EEEiS8_)
        /*0350*/ 	.word	0x0000001c


	//----- nvinfo : EIATTR_FRAME_SIZE
	.align		4
.L_169:
        /*0354*/ 	.byte	0x04, 0x11
        /*0356*/ 	.short	(.L_171 - .L_170)
	.align		4
.L_170:
        /*0358*/ 	.word	index@(_ZN2at6native40_GLOBAL__N__2351210d_8_Shape_cu_49f7391c30CatArrayBatchedCopy_vectorizedINS1_10OpaqueTypeILj2EEEjLi4ELi128ELi1ELi16ELi8EEEvPcNS1_25CatArrInputTensorMetadataIT_T0_XT2_EXT3_EEENS1_16TensorSizeStrideIS8_Lj4EEEiS8_)
        /*035c*/ 	.word	0x00000000


	//----- nvinfo : EIATTR_REGCOUNT
	.align		4
.L_171:
        /*0360*/ 	.byte	0x04, 0x2f
        /*0362*/ 	.short	(.L_173 - .L_172)
	.align		4
.L_172:
        /*0364*/ 	.word	index@(_ZN2at6native40_GLOBAL__N__2351210d_8_Shape_cu_49f7391c35CatArrayBatchedCopy_alignedK_contigINS1_10OpaqueTypeILj2EEEjLi4ELi128ELi1ELi16EEEvPT_NS1_25CatArrInputTensorMetadataIS5_T0_XT2_EXT3_EEENS1_16TensorSizeStrideIS8_Lj4EEEiS8_)
        /*0368*/ 	.word	0x00000020


	//----- nvinfo : EIATTR_FRAME_SIZE
	.align		4
.L_173:
        /*036c*/ 	.byte	0x04, 0x11
        /*036e*/ 	.short	(.L_175 - .L_174)
	.align		4
.L_174:
        /*0370*/ 	.word	index@(_ZN2at6native40_GLOBAL__N__2351210d_8_Shape_cu_49f7391c35CatArrayBatchedCopy_alignedK_contigINS1_10OpaqueTypeILj2EEEjLi4ELi128ELi1ELi16EEEvPT_NS1_25CatArrInputTensorMetadataIS5_T0_XT2_EXT3_EEENS1_16TensorSizeStrideIS8_Lj4EEEiS8_)
        /*0374*/ 	.word	0x00000000


	//----- nvinfo : EIATTR_REGCOUNT
	.align		4
.L_175:
        /*0378*/ 	.byte	0x04, 0x2f
        /*037a*/ 	.short	(.L_177 - .L_176)
	.align		4
.L_176:
        /*037c*/ 	.word	index@(_ZN2at6native40_GLOBAL__N__2351210d_8_Shape_cu_49f7391c35CatArrayBatchedCopy_alignedK_contigINS1_10OpaqueTypeILj2EEEjLi4ELi128ELi1ELi8EEEvPT_NS1_25CatArrInputTensorMetadataIS5_T0_XT2_EXT3_EEENS1_16TensorSizeStrideIS8_Lj4EEEiS8_)
        /*0380*/ 	.word	0x00000020


	//----- nvinfo : EIATTR_FRAME_SIZE
	.align		4
.L_177:
        /*0384*/ 	.byte	0x04, 0x11
        /*0386*/ 	.short	(.L_179 - .L_178)
	.align		4
.L_178:
        /*0388*/ 	.word	index@(_ZN2at6native40_GLOBAL__N__2351210d_8_Shape_cu_49f7391c35CatArrayBatchedCopy_alignedK_contigINS1_10OpaqueTypeILj2EEEjLi4ELi128ELi1ELi8EEEvPT_NS1_25CatArrInputTensorMetadataIS5_T0_XT2_EXT3_EEENS1_16TensorSizeStrideIS8_Lj4EEEiS8_)
        /*038c*/ 	.word	0x00000000


	//----- nvinfo : EIATTR_REGCOUNT
	.align		4
.L_179:
        /*0390*/ 	.byte	0x04, 0x2f
        /*0392*/ 	.short	(.L_181 - .L_180)
	.align		4
.L_180:
        /*0394*/ 	.word	index@(_ZN2at6native40_GLOBAL__N__2351210d_8_Shape_cu_49f7391c26CatArrayBatchedCopy_contigINS1_10OpaqueTypeILj2EEEjLi4ELi128ELi1EEEvPT_NS1_25CatArrInputTensorMetadataIS5_T0_XT2_EXT3_EEENS1_16TensorSizeStrideIS8_Lj4EEEiS8_)
        /*0398*/ 	.word	0x0000001a


	//----- nvinfo : EIATTR_FRAME_SIZE
	.align		4
.L_181:
        /*039c*/ 	.byte	0x04, 0x11
        /*039e*/ 	.short	(.L_183 - .L_182)
	.align		4
.L_182:
        /*03a0*/ 	.word	index@(_ZN2at6native40_GLOBAL__N__2351210d_8_Shape_cu_49f7391c26CatArrayBatchedCopy_contigINS1_10OpaqueTypeILj2EEEjLi4ELi128ELi1EEEvPT_NS1_25CatArrInputTensorMetadataIS5_T0_XT2_EXT3_EEENS1_16TensorSizeStrideIS8_Lj4EEEiS8_)
        /*03a4*/ 	.word	0x00000000


	//----- nvinfo : EIATTR_REGCOUNT
	.align		4
.L_183:
        /*03a8*/ 	.byte	0x04, 0x2f
        /*03aa*/ 	.short	(.L_185 - .L_184)
	.align		4
.L_184:
        /*03ac*/ 	.word	index@(_ZN2at6native40_GLOBAL__N__2351210d_8_Shape_cu_49f7391c19CatArrayBatchedCopyINS1_10OpaqueTypeILj2EEEjLi4ELi128ELi1EEEvPT_NS1_25CatArrInputTensorMetadataIS5_T0_XT2_EXT3_EEENS1_16TensorSizeStrideIS8_Lj4EEEiS8_)
        /*03b0*/ 	.word	0x00000019


	//----- nvinfo : EIATTR_FRAME_SIZE
	.align		4
.L_185:
        /*03b4*/ 	.byte	0x04, 0x11
        /*03b6*/ 	.short	(.L_187 - .L_186)
	.align		4
.L_186:
        /*03b8*/ 	.word	index@(_ZN2at6native40_GLOBAL__N__2351210d_8_Shape_cu_49f7391c19CatArrayBatchedCopyINS1_10OpaqueTypeILj2EEEjLi4ELi128ELi1EEEvPT_NS1_25CatArrInputTensorMetadataIS5_T0_XT2_EXT3_EEENS1_16TensorSizeStrideIS8_Lj4EEEiS8_)
        /*03bc*/ 	.word	0x00000000


	//----- nvinfo : EIATTR_REGCOUNT
	.align		4
.L_187:
        /*03c0*/ 	.byte	0x04, 0x2f
        /*03c2*/ 	.short	(.L_189 - .L_188)
	.align		4
.L_188:
        /*03c4*/ 	.word	index@(_ZN2at6native40_GLOBAL__N__2351210d_8_Shape_cu_49f7391c30CatArrayBatchedCopy_vectorizedINS1_10OpaqueTypeILj4EEEjLi1ELi128ELi1ELi16ELi4EEEvPcNS1_25CatArrInputTensorMetadataIT_T0_XT2_EXT3_EEENS1_16TensorSizeStrideIS8_Lj4EEEiS8_)
        /*03c8*/ 	.word	0x0000000f


	//----- nvinfo : EIATTR_FRAME_SIZE
	.align		4
.L_189:
        /*03cc*/ 	.byte	0x04, 0x11
        /*03ce*/ 	.short	(.L_191 - .L_190)
	.align		4
.L_190:
        /*03d0*/ 	.word	index@(_ZN2at6native40_GLOBAL__N__2351210d_8_Shape_cu_49f7391c30CatArrayBatchedCopy_vectorizedINS1_10OpaqueTypeILj4EEEjLi1ELi128ELi1ELi16ELi4EEEvPcNS1_25CatArrInputTensorMetadataIT_T0_XT2_EXT3_EEENS1_16TensorSizeStrideIS8_Lj4EEEiS8_)
        /*03d4*/ 	.word	0x00000000


	//----- nvinfo : EIATTR_REGCOUNT
	.align		4
.L_191:
        /*03d8*/ 	.byte	0x04, 0x2f
        /*03da*/ 	.short	(.L_193 - .L_192)
	.align		4
.L_192:
        /*03dc*/ 	.word	index@(_ZN2at6native40_GLOBAL__N__2351210d_8_Shape_cu_49f7391c35CatArrayBatchedCopy_alignedK_contigINS1_10OpaqueTypeILj4EEEjLi1ELi128ELi1ELi16EEEvPT_NS1_25CatArrInputTensorMetadataIS5_T0_XT2_EXT3_EEENS1_16TensorSizeStrideIS8_Lj4EEEiS8_)
        /*03e0*/ 	.word	0x0000001c


	//----- nvinfo : EIATTR_FRAME_SIZE
	.align		4
.L_193:
        /*03e4*/ 	.byte	0x04, 0x11
        /*03e6*/ 	.short	(.L_195 - .L_194)
	.align		4
.L_194:
        /*03e8*/ 	.word	index@(_ZN2at6native40_GLOBAL__N__2351210d_8_Shape_cu_49f7391c35CatArrayBatchedCopy_alignedK_contigINS1_10OpaqueTypeILj4EEEjLi1ELi128ELi1ELi16EEEvPT_NS1_25CatArrInputTensorMetadataIS5_T0_XT2_EXT3_EEENS1_16TensorSizeStrideIS8_Lj4EEEiS8_)
        /*03ec*/ 	.word	0x00000000


	//----- nvinfo : EIATTR_REGCOUNT
	.align		4
.L_195:
        /*03f0*/ 	.byte	0x04, 0x2f
        /*03f2*/ 	.short	(.L_197 - .L_196)
	.align		4
.L_196:
        /*03f4*/ 	.word	index@(_ZN2at6native40_GLOBAL__N__2351210d_8_Shape_cu_49f7391c35CatArrayBatchedCopy_alignedK_contigINS1_10OpaqueTypeILj4EEEjLi1ELi128ELi1ELi8EEEvPT_NS1_25CatArrInputTensorMetadataIS5_T0_XT2_EXT3_EEENS1_16TensorSizeStrideIS8_Lj4EEEiS8_)
        /*03f8*/ 	.word	0x0000001c


	//----- nvinfo : EIATTR_FRAME_SIZE
	.align		4
.L_197:
        /*03fc*/ 	.byte	0x04, 0x11
        /*03fe*/ 	.short	(.L_199 - .L_198)
	.align		4
.L_198:
        /*0400*/ 	.word	index@(_ZN2at6native40_GLOBAL__N__2351210d_8_Shape_cu_49f7391c35CatArrayBatchedCopy_alignedK_contigINS1_10OpaqueTypeILj4EEEjLi1ELi128ELi1ELi8EEEvPT_NS1_25CatArrInputTensorMetadataIS5_T0_XT2_EXT3_EEENS1_16TensorSizeStrideIS8_Lj4EEEiS8_)
        /*0404*/ 	.word	0x00000000


	//----- nvinfo : EIATTR_REGCOUNT
	.align		4
.L_199:
        /*0408*/ 	.byte	0x04, 0x2f
        /*040a*/ 	.short	(.L_201 - .L_200)
	.align		4
.L_200:
        /*040c*/ 	.word	index@(_ZN2at6native40_GLOBAL__N__2351210d_8_Shape_cu_49f7391c26CatArrayBatchedCopy_contigINS1_10OpaqueTypeILj4EEEjLi1ELi128ELi1EEEvPT_NS1_25CatArrInputTensorMetadataIS5_T0_XT2_EXT3_EEENS1_16TensorSizeStrideIS8_Lj4EEEiS8_)
        /*0410*/ 	.word	0x00000010


	//----- nvinfo : EIATTR_FRAME_SIZE
	.align		4
.L_201:
        /*0414*/ 	.byte	0x04, 0x11
        /*0416*/ 	.short	(.L_203 - .L_202)
	.align		4
.L_202:
        /*0418*/ 	.word	index@(_ZN2at6native40_GLOBAL__N__2351210d_8_Shape_cu_49f7391c26CatArrayBatchedCopy_contigINS1_10OpaqueTypeILj4EEEjLi1ELi128ELi1EEEvPT_NS1_25CatArrInputTensorMetadataIS5_T0_XT2_EXT3_EEENS1_16TensorSizeStrideIS8_Lj4EEEiS8_)
        /*041c*/ 	.word	0x00000000


	//----- nvinfo : EIATTR_REGCOUNT
	.align		4
.L_203:
        /*0420*/ 	.byte	0x04, 0x2f
        /*0422*/ 	.short	(.L_205 - .L_204)
	.align		4
.L_204:
        /*0424*/ 	.word	index@(_ZN2at6native40_GLOBAL__N__2351210d_8_Shape_cu_49f7391c19CatArrayBatchedCopyINS1_10OpaqueTypeILj4EEEjLi1ELi128ELi1EEEvPT_NS1_25CatArrInputTensorMetadataIS5_T0_XT2_EXT3_EEENS1_16TensorSizeStrideIS8_Lj4EEEiS8_)
        /*0428*/ 	.word	0x0000000e


	//----- nvinfo : EIATTR_FRAME_SIZE
	.align		4
.L_205:
        /*042c*/ 	.byte	0x04, 0x11
        /*042e*/ 	.short	(.L_207 - .L_206)
	.align		4
.L_206:
        /*0430*/ 	.word	index@(_ZN2at6native40_GLOBAL__N__2351210d_8_Shape_cu_49f7391c19CatArrayBatchedCopyINS1_10OpaqueTypeILj4EEEjLi1ELi128ELi1EEEvPT_NS1_25CatArrInputTensorMetadataIS5_T0_XT2_EXT3_EEENS1_16TensorSizeStrideIS8_Lj4EEEiS8_)
        /*0434*/ 	.word	0x00000000


	//----- nvinfo : EIATTR_REGCOUNT
	.align		4
.L_207:
        /*0438*/ 	.byte	0x04, 0x2f
        /*043a*/ 	.short	(.L_209 - .L_208)
	.align		4
.L_208:
        /*043c*/ 	.word	index@(_ZN2at6native40_GLOBAL__N__2351210d_8_Shape_cu_49f7391c30CatArrayBatchedCopy_vectorizedINS1_10OpaqueTypeILj4EEEjLi2ELi128ELi1ELi16ELi4EEEvPcNS1_25CatArrInputTensorMetadataIT_T0_XT2_EXT3_EEENS1_16TensorSizeStrideIS8_Lj4EEEiS8_)
        /*0440*/ 	.word	0x00000012


	//----- nvinfo : EIATTR_FRAME_SIZE
	.align		4
.L_209:
        /*0444*/ 	.byte	0x04, 0x11
        /*0446*/ 	.short	(.L_211 - .L_210)
	.align		4
.L_210:
        /*0448*/ 	.word	index@(_ZN2at6native40_GLOBAL__N__2351210d_8_Shape_cu_49f7391c30CatArrayBatchedCopy_vectorizedINS1_10OpaqueTypeILj4EEEjLi2ELi128ELi1ELi16ELi4EEEvPcNS1_25CatArrInputTensorMetadataIT_T0_XT2_EXT3_EEENS1_16TensorSizeStrideIS8_Lj4EEEiS8_)
        /*044c*/ 	.word	0x00000000


	//----- nvinfo : EIATTR_REGCOUNT
	.align		4
.L_211:
        /*0450*/ 	.byte	0x04, 0x2f
        /*0452*/ 	.short	(.L_213 - .L_212)
	.align		4
.L_212:
        /*0454*/ 	.word	index@(_ZN2at6native40_GLOBAL__N__2351210d_8_Shape_cu_49f7391c35CatArrayBatchedCopy_alignedK_contigINS1_10OpaqueTypeILj4EEEjLi2ELi128ELi1ELi16EEEvPT_NS1_25CatArrInputTensorMetadataIS5_T0_XT2_EXT3_EEENS1_16TensorSizeStrideIS8_Lj4EEEiS8_)
        /*0458*/ 	.word	0x00000020


	//----- nvinfo : EIATTR_FRAME_SIZE
	.align		4
.L_213:
        /*045c*/ 	.byte	0x04, 0x11
        /*045e*/ 	.short	(.L_215 - .L_214)
	.align		4
.L_214:
        /*0460*/ 	.word	index@(_ZN2at6native40_GLOBAL__N__2351210d_8_Shape_cu_49f7391c35CatArrayBatchedCopy_alignedK_contigINS1_10OpaqueTypeILj4EEEjLi2ELi128ELi1ELi16EEEvPT_NS1_25CatArrInputTensorMetadataIS5_T0_XT2_EXT3_EEENS1_16TensorSizeStrideIS8_Lj4EEEiS8_)
        /*0464*/ 	.word	0x00000000


	//----- nvinfo : EIATTR_REGCOUNT
	.align		4
.L_215:
        /*0468*/ 	.byte	0x04, 0x2f
        /*046a*/ 	.short	(.L_217 - .L_216)
	.align		4
.L_216:
        /*046c*/ 	.word	index@(_ZN2at6native40_GLOBAL__N__2351210d_8_Shape_cu_49f7391c35CatArrayBatchedCopy_alignedK_contigINS1_10OpaqueTypeILj4EEEjLi2ELi128ELi1ELi8EEEvPT_NS1_25CatArrInputTensorMetadataIS5_T0_XT2_EXT3_EEENS1_16TensorSizeStrideIS8_Lj4EEEiS8_)
        /*0470*/ 	.word	0x0000001a


	//----- nvinfo : EIATTR_FRAME_SIZE
	.align		4
.L_217:
        /*0474*/ 	.byte	0x04, 0x11
        /*0476*/ 	.short	(.L_219 - .L_218)
	.align		4
.L_218:
        /*0478*/ 	.word	index@(_ZN2at6native40_GLOBAL__N__2351210d_8_Shape_cu_49f7391c35CatArrayBatchedCopy_alignedK_contigINS1_10OpaqueTypeILj4EEEjLi2ELi128ELi1ELi8EEEvPT_NS1_25CatArrInputTensorMetadataIS5_T0_XT2_EXT3_EEENS1_16TensorSizeStrideIS8_Lj4EEEiS8_)
        /*047c*/ 	.word	0x00000000


	//----- nvinfo : EIATTR_REGCOUNT
	.align		4
.L_219:
        /*0480*/ 	.byte	0x04, 0x2f
        /*0482*/ 	.short	(.L_221 - .L_220)
	.align		4
.L_220:
        /*0484*/ 	.word	index@(_ZN2at6native40_GLOBAL__N__2351210d_8_Shape_cu_49f7391c26CatArrayBatchedCopy_contigINS1_10OpaqueTypeILj4EEEjLi2ELi128ELi1EEEvPT_NS1_25CatArrInputTensorMetadataIS5_T0_XT2_EXT3_EEENS1_16TensorSizeStrideIS8_Lj4EEEiS8_)
        /*0488*/ 	.word	0x00000014


	//----- nvinfo : EIATTR_FRAME_SIZE
	.align		4
.L_221:
        /*048c*/ 	.byte	0x04, 0x11
        /*048e*/ 	.short	(.L_223 - .L_222)
	.align		4
.L_222:
        /*0490*/ 	.word	index@(_ZN2at6native40_GLOBAL__N__2351210d_8_Shape_cu_49f7391c26CatArrayBatchedCopy_contigINS1_10OpaqueTypeILj4EEEjLi2ELi128ELi1EEEvPT_NS1_25CatArrInputTensorMetadataIS5_T0_XT2_EXT3_EEENS1_16TensorSizeStrideIS8_Lj4EEEiS8_)
        /*0494*/ 	.word	0x00000000


	//----- nvinfo : EIATTR_REGCOUNT
	.align		4
.L_223:
        /*0498*/ 	.byte	0x04, 0x2f
        /*049a*/ 	.short	(.L_225 - .L_224)
	.align		4
.L_224:
        /*049c*/ 	.word	index@(_ZN2at6native40_GLOBAL__N__2351210d_8_Shape_cu_49f7391c19CatArrayBatchedCopyINS1_10OpaqueTypeILj4EEEjLi2ELi128ELi1EEEvPT_NS1_25CatArrInputTensorMetadataIS5_T0_XT2_EXT3_EEENS1_16TensorSizeStrideIS8_Lj4EEEiS8_)
        /*04a0*/ 	.word	0x00000015


	//----- nvinfo : EIATTR_FRAME_SIZE
	.align		4
.L_225:
        /*04a4*/ 	.byte	0x04, 0x11
        /*04a6*/ 	.short	(.L_227 - .L_226)
	.align		4
.L_226:
        /*04a8*/ 	.word	index@(_ZN2at6native40_GLOBAL__N__2351210d_8_Shape_cu_49f7391c19CatArrayBatchedCopyINS1_10OpaqueTypeILj4EEEjLi2ELi128ELi1EEEvPT_NS1_25CatArrInputTensorMetadataIS5_T0_XT2_EXT3_EEENS1_16TensorSizeStrideIS8_Lj4EEEiS8_)
        /*04ac*/ 	.word	0x00000000


	//----- nvinfo : EIATTR_REGCOUNT
	.align		4
.L_227:
        /*04b0*/ 	.byte	0x04, 0x2f
        /*04b2*/ 	.short	(.L_229 - .L_228)
	.align		4
.L_228:
        /*04b4*/ 	.word	index@(_ZN2at6native40_GLOBAL__N__2351210d_8_Shape_cu_49f7391c30CatArrayBatchedCopy_vectorizedINS1_10OpaqueTypeILj4EEEjLi3ELi128ELi1ELi16ELi4EEEvPcNS1_25CatArrInputTensorMetadataIT_T0_XT2_EXT3_EEENS1_16TensorSizeStrideIS8_Lj4EEEiS8_)
        /*04b8*/ 	.word	0x00000017


	//----- nvinfo : EIATTR_FRAME_SIZE
	.align		4
.L_229:
        /*04bc*/ 	.byte	0x04, 0x11
        /*04be*/ 	.short	(.L_231 - .L_230)
	.align		4
.L_230:
        /*04c0*/ 	.word	index@(_ZN2at6native40_GLOBAL__N__2351210d_8_Shape_cu_49f7391c30CatArrayBatchedCopy_vectorizedINS1_10OpaqueTypeILj4EEEjLi3ELi128ELi1ELi16ELi4EEEvPcNS1_25CatArrInputTensorMetadataIT_T0_XT2_EXT3_EEENS1_16TensorSizeStrideIS8_Lj4EEEiS8_)
        /*04c4*/ 	.word	0x00000000


	//----- nvinfo : EIATTR_REGCOUNT
	.align		4
.L_231:
        /*04c8*/ 	.byte	0x04, 0x2f
        /*04ca*/ 	.short	(.L_233 - .L_232)
	.align		4
.L_232:
        /*04cc*/ 	.word	index@(_ZN2at6native40_GLOBAL__N__2351210d_8_Shape_cu_49f7391c35CatArrayBatchedCopy_alignedK_contigINS1_10OpaqueTypeILj4EEEjLi3ELi128ELi1ELi16EEEvPT_NS1_25CatArrInputTensorMetadataIS5_T0_XT2_EXT3_EEENS1_16TensorSizeStrideIS8_Lj4EEEiS8_)
        /*04d0*/ 	.word	0x00000020


	//----- nvinfo : EIATTR_FRAME_SIZE
	.align		4
.L_233:
        /*04d4*/ 	.byte	0x04, 0x11
        /*04d6*/ 	.short	(.L_235 - .L_234)
	.align		4
.L_234:
        /*04d8*/ 	.word	index@(_ZN2at6native40_GLOBAL__N__2351210d_8_Shape_cu_49f7391c35CatArrayBatchedCopy_alignedK_contigINS1_10OpaqueTypeILj4EEEjLi3ELi128ELi1ELi16EEEvPT_NS1_25CatArrInputTensorMetadataIS5_T0_XT2_EXT3_EEENS1_16TensorSizeStrideIS8_Lj4EEEiS8_)
        /*04dc*/ 	.word	0x00000000


	//----- nvinfo : EIATTR_REGCOUNT
	.align		4
.L_235:
        /*04e0*/ 	.byte	0x04, 0x2f
        /*04e2*/ 	.short	(.L_237 - .L_236)
	.align		4
.L_236:
        /*04e4*/ 	.word	index@(_ZN2at6native40_GLOBAL__N__2351210d_8_Shape_cu_49f7391c35CatArrayBatchedCopy_alignedK_contigINS1_10OpaqueTypeILj4EEEjLi3ELi128ELi1ELi8EEEvPT_NS1_25CatArrInputTensorMetadataIS5_T0_XT2_EXT3_EEENS1_16TensorSizeStrideIS8_Lj4EEEiS8_)
        /*04e8*/ 	.word	0x00000020


	//----- nvinfo : EIATTR_FRAME_SIZE
	.align		4
.L_237:
        /*04ec*/ 	.byte	0x04, 0x11
        /*04ee*/ 	.short	(.L_239 - .L_238)
	.align		4
.L_238:
        /*04f0*/ 	.word	index@(_ZN2at6native40_GLOBAL__N__2351210d_8_Shape_cu_49f7391c35CatArrayBatchedCopy_alignedK_contigINS1_10OpaqueTypeILj4EEEjLi3ELi128ELi1ELi8EEEvPT_NS1_25CatArrInputTensorMetadataIS5_T0_XT2_EXT3_EEENS1_16TensorSizeStrideIS8_Lj4EEEiS8_)
        /*04f4*/ 	.word	0x00000000


	//----- nvinfo : EIATTR_REGCOUNT
	.align		4
.L_239:
        /*04f8*/ 	.byte	0x04, 0x2f
        /*04fa*/ 	.short	(.L_241 - .L_240)
	.align		4
.L_240:
        /*04fc*/ 	.word	index@(_ZN2at6native40_GLOBAL__N__2351210d_8_Shape_cu_49f7391c26CatArrayBatchedCopy_contigINS1_10OpaqueTypeILj4EEEjLi3ELi128ELi1EEEvPT_NS1_25CatArrInputTensorMetadataIS5_T0_XT2_EXT3_EEENS1_16TensorSizeStrideIS8_Lj4EEEiS8_)
        /*0500*/ 	.word	0x00000015


	//----- nvinfo : EIATTR_FRAME_SIZE
	.align		4
.L_241:
        /*0504*/ 	.byte	0x04, 0x11
        /*0506*/ 	.short	(.L_243 - .L_242)
	.align		4
.L_242:
        /*0508*/ 	.word	index@(_ZN2at6native40_GLOBAL__N__2351210d_8_Shape_cu_49f7391c26CatArrayBatchedCopy_contigINS1_10OpaqueTypeILj4EEEjLi3ELi128ELi1EEEvPT_NS1_25CatArrInputTensorMetadataIS5_T0_XT2_EXT3_EEENS1_16TensorSizeStrideIS8_Lj4EEEiS8_)
        /*050c*/ 	.word	0x00000000


	//----- nvinfo : EIATTR_REGCOUNT
	.align		4
.L_243:
        /*0510*/ 	.byte	0x04, 0x2f
        /*0512*/ 	.short	(.L_245 - .L_244)
	.align		4
.L_244:
        /*0514*/ 	.word	index@(_ZN2at6native40_GLOBAL__N__2351210d_8_Shape_cu_49f7391c19CatArrayBatchedCopyINS1_10OpaqueTypeILj4EEEjLi3ELi128ELi1EEEvPT_NS1_25CatArrInputTensorMetadataIS5_T0_XT2_EXT3_EEENS1_16TensorSizeStrideIS8_Lj4EEEiS8_)
        /*0518*/ 	.word	0x0000001c


	//----- nvinfo : EIATTR_FRAME_SIZE
	.align		4
.L_245:
        /*051c*/ 	.byte	0x04, 0x11
        /*051e*/ 	.short	(.L_247 - .L_246)
	.align		4
.L_246:
        /*0520*/ 	.word	index@(_ZN2at6native40_GLOBAL__N__2351210d_8_Shape_cu_49f7391c19CatArrayBatchedCopyINS1_10OpaqueTypeILj4EEEjLi3ELi128ELi1EEEvPT_NS1_25CatArrInputTensorMetadataIS5_T0_XT2_EXT3_EEENS1_16TensorSizeStrideIS8_Lj4EEEiS8_)
        /*0524*/ 	.word	0x00000000


	//----- nvinfo : EIATTR_REGCOUNT
	.align		4
.L_247:
        /*0528*/ 	.byte	0x04, 0x2f
        /*052a*/ 	.short	(.L_249 - .L_248)
	.align		4
.L_248:
        /*052c*/ 	.word	index@(_ZN2at6native40_GLOBAL__N__2351210d_8_Shape_cu_49f7391c30CatArrayBatchedCopy_vectorizedINS1_10OpaqueTypeILj4EEEjLi4ELi128ELi1ELi16ELi4EEEvPcNS1_25CatArrInputTensorMetadataIT_T0_XT2_EXT3_EEENS1_16TensorSizeStrideIS8_Lj4EEEiS8_)
        /*0530*/ 	.word	0x0000001c


	//----- nvinfo : EIATTR_FRAME_SIZE
	.align		4
.L_249:
        /*0534*/ 	.byte	0x04, 0x11
        /*0536*/ 	.short	(.L_251 - .L_250)
	.align		4
.L_250:
        /*0538*/ 	.word	index@(_ZN2at6native40_GLOBAL__N__2351210d_8_Shape_cu_49f7391c30CatArrayBatchedCopy_vectorizedINS1_10OpaqueTypeILj4EEEjLi4ELi128ELi1ELi16ELi4EEEvPcNS1_25CatArrInputTensorMetadataIT_T0_XT2_EXT3_EEENS1_16TensorSizeStrideIS8_Lj4EEEiS8_)
        /*053c*/ 	.word	0x00000000


	//----- nvinfo : EIATTR_REGCOUNT
	.align		4
.L_251:
        /*0540*/ 	.byte	0x04, 0x2f
        /*0542*/ 	.short	(.L_253 - .L_252)
	.align		4
.L_252:
        /*0544*/ 	.word	index@(_ZN2at6native40_GLOBAL__N__2351210d_8_Shape_cu_49f7391c35CatArrayBatchedCopy_alignedK_contigINS1_10OpaqueTypeILj4EEEjLi4ELi128ELi1ELi16EEEvPT_NS1_25CatArrInputTensorMetadataIS5_T0_XT2_EXT3_EEENS1_16TensorSizeStrideIS8_Lj4EEEiS8_)
        /*0548*/ 	.word	0x00000020


	//----- nvinfo : EIATTR_FRAME_SIZE
	.align		4
.L_253:
        /*054c*/ 	.byte	0x04, 0x11
        /*054e*/ 	.short	(.L_255 - .L_254)
	.align		4
.L_254:
        /*0550*/ 	.word	index@(_ZN2at6native40_GLOBAL__N__2351210d_8_Shape_cu_49f7391c35CatArrayBatchedCopy_alignedK_contigINS1_10OpaqueTypeILj4EEEjLi4ELi128ELi1ELi16EEEvPT_NS1_25CatArrInputTensorMetadataIS5_T0_XT2_EXT3_EEENS1_16TensorSizeStrideIS8_Lj4EEEiS8_)
        /*0554*/ 	.word	0x00000000


	//----- nvinfo : EIATTR_REGCOUNT
	.align		4
.L_255:
        /*0558*/ 	.byte	0x04, 0x2f
        /*055a*/ 	.short	(.L_257 - .L_256)
	.align		4
.L_256:
        /*055c*/ 	.word	index@(_ZN2at6native40_GLOBAL__N__2351210d_8_Shape_cu_49f7391c35CatArrayBatchedCopy_alignedK_contigINS1_10OpaqueTypeILj4EEEjLi4ELi128ELi1ELi8EEEvPT_NS1_25CatArrInputTensorMetadataIS5_T0_XT2_EXT3_EEENS1_16TensorSizeStrideIS8_Lj4EEEiS8_)
        /*0560*/ 	.word	0x0000001e


	//----- nvinfo : EIATTR_FRAME_SIZE
	.align		4
.L_257:
        /*0564*/ 	.byte	0x04, 0x11
        /*0566*/ 	.short	(.L_259 - .L_258)
	.align		4
.L_258:
        /*0568*/ 	.word	index@(_ZN2at6native40_GLOBAL__N__2351210d_8_Shape_cu_49f7391c35CatArrayBatchedCopy_alignedK_contigINS1_10OpaqueTypeILj4EEEjLi4ELi128ELi1ELi8EEEvPT_NS1_25CatArrInputTensorMetadataIS5_T0_XT2_EXT3_EEENS1_16TensorSizeStrideIS8_Lj4EEEiS8_)
        /*056c*/ 	.word	0x00000000


	//----- nvinfo : EIATTR_REGCOUNT
	.align		4
.L_259:
        /*0570*/ 	.byte	0x04, 0x2f
        /*0572*/ 	.short	(.L_261 - .L_260)
	.align		4
.L_260:
        /*0574*/ 	.word	index@(_ZN2at6native40_GLOBAL__N__2351210d_8_Shape_cu_49f7391c26CatArrayBatchedCopy_contigINS1_10OpaqueTypeILj4EEEjLi4ELi128ELi1EEEvPT_NS1_25CatArrInputTensorMetadataIS5_T0_XT2_EXT3_EEENS1_16TensorSizeStrideIS8_Lj4EEEiS8_)
        /*0578*/ 	.word	0x0000001c


	//----- nvinfo : EIATTR_FRAME_SIZE
	.align		4
.L_261:
        /*057c*/ 	.byte	0x04, 0x11
        /*057e*/ 	.short	(.L_263 - .L_262)
	.align		4
.L_262:
        /*0580*/ 	.word	index@(_ZN2at6native40_GLOBAL__N__2351210d_8_Shape_cu_49f7391c26CatArrayBatchedCopy_contigINS1_10OpaqueTypeILj4EEEjLi4ELi128ELi1EEEvPT_NS1_25CatArrInputTensorMetadataIS5_T0_XT2_EXT3_EEENS1_16TensorSizeStrideIS8_Lj4EEEiS8_)
        /*0584*/ 	.word	0x00000000


	//----- nvinfo : EIATTR_REGCOUNT
	.align		4
.L_263:
        /*0588*/ 	.byte	0x04, 0x2f
        /*058a*/ 	.short	(.L_265 - .L_264)
	.align		4
.L_264:
        /*058c*/ 	.word	index@(_ZN2at6native40_GLOBAL__N__2351210d_8_Shape_cu_49f7391c19CatArrayBatchedCopyINS1_10OpaqueTypeILj4EEEjLi4ELi128ELi1EEEvPT_NS1_25CatArrInputTensorMetadataIS5_T0_XT2_EXT3_EEENS1_16TensorSizeStrideIS8_Lj4EEEiS8_)
        /*0590*/ 	.word	0x0000001a


	//----- nvinfo : EIATTR_FRAME_SIZE
	.align		4
.L_265:
        /*0594*/ 	.byte	0x04, 0x11
        /*0596*/ 	.short	(.L_267 - .L_266)
	.align		4
.L_266:
        /*0598*/ 	.word	index@(_ZN2at6native40_GLOBAL__N__2351210d_8_Shape_cu_49f7391c19CatArrayBatchedCopyINS1_10OpaqueTypeILj4EEEjLi4ELi128ELi1EEEvPT_NS1_25CatArrInputTensorMetadataIS5_T0_XT2_EXT3_EEENS1_16TensorSizeStrideIS8_Lj4EEEiS8_)
        /*059c*/ 	.word	0x00000000


	//----- nvinfo : EIATTR_REGCOUNT
	.align		4
.L_267:
        /*05a0*/ 	.byte	0x04, 0x2f
        /*05a2*/ 	.short	(.L_269 - .L_268)
	.align		4
.L_268:
        /*05a4*/ 	.word	index@(_ZN2at6native40_GLOBAL__N__2351210d_8_Shape_cu_49f7391c30CatArrayBatchedCopy_vectorizedINS1_10OpaqueTypeILj8EEEjLi1ELi128ELi1ELi16ELi2EEEvPcNS1_25CatArrInputTensorMetadataIT_T0_XT2_EXT3_EEENS1_16TensorSizeStrideIS8_Lj4EEEiS8_)
        /*05a8*/ 	.word	0x0000000f


	//----- nvinfo : EIATTR_FRAME_SIZE
	.align		4
.L_269:
        /*05ac*/ 	.byte	0x04, 0x11
        /*05ae*/ 	.short	(.L_271 - .L_270)
	.align		4
.L_270:
        /*05b0*/ 	.word	index@(_ZN2at6native40_GLOBAL__N__2351210d_8_Shape_cu_49f7391c30CatArrayBatchedCopy_vectorizedINS1_10OpaqueTypeILj8EEEjLi1ELi128ELi1ELi16ELi2EEEvPcNS1_25CatArrInputTensorMetadataIT_T0_XT2_EXT3_EEENS1_16TensorSizeStrideIS8_Lj4EEEiS8_)
        /*05b4*/ 	.word	0x00000000


	//----- nvinfo : EIATTR_REGCOUNT
	.align		4
.L_271:
        /*05b8*/ 	.byte	0x04, 0x2f
        /*05ba*/ 	.short	(.L_273 - .L_272)
	.align		4
.L_272:
        /*05bc*/ 	.word	index@(_ZN2at6native40_GLOBAL__N__2351210d_8_Shape_cu_49f7391c35CatArrayBatchedCopy_alignedK_contigINS1_10OpaqueTypeILj8EEEjLi1ELi128ELi1ELi16EEEvPT_NS1_25CatArrInputTensorMetadataIS5_T0_XT2_EXT3_EEENS1_16TensorSizeStrideIS8_Lj4EEEiS8_)
        /*05c0*/ 	.word	0x0000001c


	//----- nvinfo : EIATTR_FRAME_SIZE
	.align		4
.L_273:
        /*05c4*/ 	.byte	0x04, 0x11
        /*05c6*/ 	.short	(.L_275 - .L_274)
	.align		4
.L_274:
        /*05c8*/ 	.word	index@(_ZN2at6native40_GLOBAL__N__2351210d_8_Shape_cu_49f7391c35CatArrayBatchedCopy_alignedK_contigINS1_10OpaqueTypeILj8EEEjLi1ELi128ELi1ELi16EEEvPT_NS1_25CatArrInputTensorMetadataIS5_T0_XT2_EXT3_EEENS1_16TensorSizeStrideIS8_Lj4EEEiS8_)
        /*05cc*/ 	.word	0x00000000


	//----- nvinfo : EIATTR_REGCOUNT
	.align		4
.L_275:
        /*05d0*/ 	.byte	0x04, 0x2f
        /*05d2*/ 	.short	(.L_277 - .L_276)
	.align		4
.L_276:
        /*05d4*/ 	.word	index@(_ZN2at6native40_GLOBAL__N__2351210d_8_Shape_cu_49f7391c35CatArrayBatchedCopy_alignedK_contigINS1_10OpaqueTypeILj8EEEjLi1ELi128ELi1ELi8EEEvPT_NS1_25CatArrInputTensorMetadataIS5_T0_XT2_EXT3_EEENS1_16TensorSizeStrideIS8_Lj4EEEiS8_)
        /*05d8*/ 	.word	0x0000001c


	//----- nvinfo : EIATTR_FRAME_SIZE
	.align		4
.L_277:
        /*05dc*/ 	.byte	0x04, 0x11
        /*05de*/ 	.short	(.L_279 - .L_278)
	.align		4
.L_278:
        /*05e0*/ 	.word	index@(_ZN2at6native40_GLOBAL__N__2351210d_8_Shape_cu_49f7391c35CatArrayBatchedCopy_alignedK_contigINS1_10OpaqueTypeILj8EEEjLi1ELi128ELi1ELi8EEEvPT_NS1_25CatArrInputTensorMetadataIS5_T0_XT2_EXT3_EEENS1_16TensorSizeStrideIS8_Lj4EEEiS8_)
        /*05e4*/ 	.word	0x00000000


	//----- nvinfo : EIATTR_REGCOUNT
	.align		4
.L_279:
        /*05e8*/ 	.byte	0x04, 0x2f
        /*05ea*/ 	.short	(.L_281 - .L_280)
	.align		4
.L_280:
        /*05ec*/ 	.word	index@(_ZN2at6native40_GLOBAL__N__2351210d_8_Shape_cu_49f7391c26CatArrayBatchedCopy_contigINS1_10OpaqueTypeILj8EEEjLi1ELi128ELi1EEEvPT_NS1_25CatArrInputTensorMetadataIS5_T0_XT2_EXT3_EEENS1_16TensorSizeStrideIS8_Lj4EEEiS8_)
        /*05f0*/ 	.word	0x00000010


	//----- nvinfo : EIATTR_FRAME_SIZE
	.align		4
.L_281:
        /*05f4*/ 	.byte	0x04, 0x11
        /*05f6*/ 	.short	(.L_283 - .L_282)
	.align		4
.L_282:
        /*05f8*/ 	.word	index@(_ZN2at6native40_GLOBAL__N__2351210d_8_Shape_cu_49f7391c26CatArrayBatchedCopy_contigINS1_10OpaqueTypeILj8EEEjLi1ELi128ELi1EEEvPT_NS1_25CatArrInputTensorMetadataIS5_T0_XT2_EXT3_EEENS1_16TensorSizeStrideIS8_Lj4EEEiS8_)
        /*05fc*/ 	.word	0x00000000


	//----- nvinfo : EIATTR_REGCOUNT
	.align		4
.L_283:
        /*0600*/ 	.byte	0x04, 0x2f
        /*0602*/ 	.short	(.L_285 - .L_284)
	.align		4
.L_284:
        /*0604*/ 	.word	index@(_ZN2at6native40_GLOBAL__N__2351210d_8_Shape_cu_49f7391c19CatArrayBatchedCopyINS1_10OpaqueTypeILj8EEEjLi1ELi128ELi1EEEvPT_NS1_25CatArrInputTensorMetadataIS5_T0_XT2_EXT3_EEENS1_16TensorSizeStrideIS8_Lj4EEEiS8_)
        /*0608*/ 	.word	0x0000000e


	//----- nvinfo : EIATTR_FRAME_SIZE
	.align		4
.L_285:
        /*060c*/ 	.byte	0x04, 0x11
        /*060e*/ 	.short	(.L_287 - .L_286)
	.align		4
.L_286:
        /*0610*/ 	.word	index@(_ZN2at6native40_GLOBAL__N__2351210d_8_Shape_cu_49f7391c19CatArrayBatchedCopyINS1_10OpaqueTypeILj8EEEjLi1ELi128ELi1EEEvPT_NS1_25CatArrInputTensorMetadataIS5_T0_XT2_EXT3_EEENS1_16TensorSizeStrideIS8_Lj4EEEiS8_)
        /*0614*/ 	.word	0x00000000


	//----- nvinfo : EIATTR_REGCOUNT
	.align		4
.L_287:
        /*0618*/ 	.byte	0x04, 0x2f
        /*061a*/ 	.short	(.L_289 - .L_288)
	.align		4
.L_288:
        /*061c*/ 	.word	index@(_ZN2at6native40_GLOBAL__N__2351210d_8_Shape_cu_49f7391c30CatArrayBatchedCopy_vectorizedINS1_10OpaqueTypeILj8EEEjLi2ELi128ELi1ELi16ELi2EEEvPcNS1_25CatArrInputTensorMetadataIT_T0_XT2_EXT3_EEENS1_16TensorSizeStrideIS8_Lj4EEEiS8_)
        /*0620*/ 	.word	0x00000013


	//----- nvinfo : EIATTR_FRAME_SIZE
	.align		4
.L_289:
        /*0624*/ 	.byte	0x04, 0x11
        /*0626*/ 	.short	(.L_291 - .L_290)
	.align		4
.L_290:
        /*0628*/ 	.word	index@(_ZN2at6native40_GLOBAL__N__2351210d_8_Shape_cu_49f7391c30CatArrayBatchedCopy_vectorizedINS1_10OpaqueTypeILj8EEEjLi2ELi128ELi1ELi16ELi2EEEvPcNS1_25CatArrInputTensorMetadataIT_T0_XT2_EXT3_EEENS1_16TensorSizeStrideIS8_Lj4EEEiS8_)
        /*062c*/ 	.word	0x00000000


	//----- nvinfo : EIATTR_REGCOUNT
	.align		4
.L_291:
        /*0630*/ 	.byte	0x04, 0x2f
        /*0632*/ 	.short	(.L_293 - .L_292)
	.align		4
.L_292:
        /*0634*/ 	.word	index@(_ZN2at6native40_GLOBAL__N__2351210d_8_Shape_cu_49f7391c35CatArrayBatchedCopy_alignedK_contigINS1_10OpaqueTypeILj8EEEjLi2ELi128ELi1ELi16EEEvPT_NS1_25CatArrInputTensorMetadataIS5_T0_XT2_EXT3_EEENS1_16TensorSizeStrideIS8_Lj4EEEiS8_)
        /*0638*/ 	.word	0x0000001c


	//----- nvinfo : EIATTR_FRAME_SIZE
	.align		4
.L_293:
        /*063c*/ 	.byte	0x04, 0x11
        /*063e*/ 	.short	(.L_295 - .L_294)
	.align		4
.L_294:
        /*0640*/ 	.word	index@(_ZN2at6native40_GLOBAL__N__2351210d_8_Shape_cu_49f7391c35CatArrayBatchedCopy_alignedK_contigINS1_10OpaqueTypeILj8EEEjLi2ELi128ELi1ELi16EEEvPT_NS1_25CatArrInputTensorMetadataIS5_T0_XT2_EXT3_EEENS1_16TensorSizeStrideIS8_Lj4EEEiS8_)
        /*0644*/ 	.word	0x00000000


	//----- nvinfo : EIATTR_REGCOUNT
	.align		4
.L_295:
        /*0648*/ 	.byte	0x04, 0x2f
        /*064a*/ 	.short	(.L_297 - .L_296)
	.align		4
.L_296:
        /*064c*/ 	.word	index@(_ZN2at6native40_GLOBAL__N__2351210d_8_Shape_cu_49f7391c35CatArrayBatchedCopy_alignedK_contigINS1_10OpaqueTypeILj8EEEjLi2ELi128ELi1ELi8EEEvPT_NS1_25CatArrInputTensorMetadataIS5_T0_XT2_EXT3_EEENS1_16TensorSizeStrideIS8_Lj4EEEiS8_)
        /*0650*/ 	.word	0x0000001a


	//----- nvinfo : EIATTR_FRAME_SIZE
	.align		4
.L_297:
        /*0654*/ 	.byte	0x04, 0x11
        /*0656*/ 	.short	(.L_299 - .L_298)
	.align		4
.L_298:
        /*0658*/ 	.word	index@(_ZN2at6native40_GLOBAL__N__2351210d_8_Shape_cu_49f7391c35CatArrayBatchedCopy_alignedK_contigINS1_10OpaqueTypeILj8EEEjLi2ELi128ELi1ELi8EEEvPT_NS1_25CatArrInputTensorMetadataIS5_T0_XT2_EXT3_EEENS1_16TensorSizeStrideIS8_Lj4EEEiS8_)
        /*065c*/ 	.word	0x00000000


	//----- nvinfo : EIATTR_REGCOUNT
	.align		4
.L_299:
        /*0660*/ 	.byte	0x04, 0x2f
        /*0662*/ 	.short	(.L_301 - .L_300)
	.align		4
.L_300:
        /*0664*/ 	.word	index@(_ZN2at6native40_GLOBAL__N__2351210d_8_Shape_cu_49f7391c26CatArrayBatchedCopy_contigINS1_10OpaqueTypeILj8EEEjLi2ELi128ELi1EEEvPT_NS1_25CatArrInputTensorMetadataIS5_T0_XT2_EXT3_EEENS1_16TensorSizeStrideIS8_Lj4EEEiS8_)
        /*0668*/ 	.word	0x00000012


	//----- nvinfo : EIATTR_FRAME_SIZE
	.align		4
.L_301:
        /*066c*/ 	.byte	0x04, 0x11
        /*066e*/ 	.short	(.L_303 - .L_302)
	.align		4
.L_302:
        /*0670*/ 	.word	index@(_ZN2at6native40_GLOBAL__N__2351210d_8_Shape_cu_49f7391c26CatArrayBatchedCopy_contigINS1_10OpaqueTypeILj8EEEjLi2ELi128ELi1EEEvPT_NS1_25CatArrInputTensorMetadataIS5_T0_XT2_EXT3_EEENS1_16TensorSizeStrideIS8_Lj4EEEiS8_)
        /*0674*/ 	.word	0x00000000


	//----- nvinfo : EIATTR_REGCOUNT
	.align		4
.L_303:
        /*0678*/ 	.byte	0x04, 0x2f
        /*067a*/ 	.short	(.L_305 - .L_304)
	.align		4
.L_304:
        /*067c*/ 	.word	index@(_ZN2at6native40_GLOBAL__N__2351210d_8_Shape_cu_49f7391c19CatArrayBatchedCopyINS1_10OpaqueTypeILj8EEEjLi2ELi128ELi1EEEvPT_NS1_25CatArrInputTensorMetadataIS5_T0_XT2_EXT3_EEENS1_16TensorSizeStrideIS8_Lj4EEEiS8_)
        /*0680*/ 	.word	0x00000016


	//----- nvinfo : EIATTR_FRAME_SIZE
	.align		4
.L_305:
        /*0684*/ 	.byte	0x04, 0x11
        /*0686*/ 	.short	(.L_307 - .L_306)
	.align		4
.L_306:
        /*0688*/ 	.word	index@(_ZN2at6native40_GLOBAL__N__2351210d_8_Shape_cu_49f7391c19CatArrayBatchedCopyINS1_10OpaqueTypeILj8EEEjLi2ELi128ELi1EEEvPT_NS1_25CatArrInputTensorMetadataIS5_T0_XT2_EXT3_EEENS1_16TensorSizeStrideIS8_Lj4EEEiS8_)
        /*068c*/ 	.word	0x00000000


	//----- nvinfo : EIATTR_REGCOUNT
	.align		4
.L_307:
        /*0690*/ 	.byte	0x04, 0x2f
        /*0692*/ 	.short	(.L_309 - .L_308)
	.align		4
.L_308:
        /*0694*/ 	.word	index@(_ZN2at6native40_GLOBAL__N__2351210d_8_Shape_cu_49f7391c30CatArrayBatchedCopy_vectorizedINS1_10OpaqueTypeILj8EEEjLi3ELi128ELi1ELi16ELi2EEEvPcNS1_25CatArrInputTensorMetadataIT_T0_XT2_EXT3_EEENS1_16TensorSizeStrideIS8_Lj4EEEiS8_)
        /*0698*/ 	.word	0x00000018


	//----- nvinfo : EIATTR_FRAME_SIZE
	.align		4
.L_309:
        /*069c*/ 	.byte	0x04, 0x11
        /*069e*/ 	.short	(.L_311 - .L_310)
	.align		4
.L_310:
        /*06a0*/ 	.word	index@(_ZN2at6native40_GLOBAL__N__2351210d_8_Shape_cu_49f7391c30CatArrayBatchedCopy_vectorizedINS1_10OpaqueTypeILj8EEEjLi3ELi128ELi1ELi16ELi2EEEvPcNS1_25CatArrInputTensorMetadataIT_T0_XT2_EXT3_EEENS1_16TensorSizeStrideIS8_Lj4EEEiS8_)
        /*06a4*/ 	.word	0x00000000


	//----- nvinfo : EIATTR_REGCOUNT
	.align		4
.L_311:
        /*06a8*/ 	.byte	0x04, 0x2f
        /*06aa*/ 	.short	(.L_313 - .L_312)
	.align		4
.L_312:
        /*06ac*/ 	.word	index@(_ZN2at6native40_GLOBAL__N__2351210d_8_Shape_cu_49f7391c35CatArrayBatchedCopy_alignedK_contigINS1_10OpaqueTypeILj8EEEjLi3ELi128ELi1ELi16EEEvPT_NS1_25CatArrInputTensorMetadataIS5_T0_XT2_EXT3_EEENS1_16TensorSizeStrideIS8_Lj4EEEiS8_)
        /*06b0*/ 	.word	0x0000001e


	//----- nvinfo : EIATTR_FRAME_SIZE
	.align		4
.L_313:
        /*06b4*/ 	.byte	0x04, 0x11
        /*06b6*/ 	.short	(.L_315 - .L_314)
	.align		4
.L_314:
        /*06b8*/ 	.word	index@(_ZN2at6native40_GLOBAL__N__2351210d_8_Shape_cu_49f7391c35CatArrayBatchedCopy_alignedK_contigINS1_10OpaqueTypeILj8EEEjLi3ELi128ELi1ELi16EEEvPT_NS1_25CatArrInputTensorMetadataIS5_T0_XT2_EXT3_EEENS1_16TensorSizeStrideIS8_Lj4EEEiS8_)
        /*06bc*/ 	.word	0x00000000


	//----- nvinfo : EIATTR_REGCOUNT
	.align		4
.L_315:
        /*06c0*/ 	.byte	0x04, 0x2f
        /*06c2*/ 	.short	(.L_317 - .L_316)
	.align		4
.L_316:
        /*06c4*/ 	.word	index@(_ZN2at6native40_GLOBAL__N__2351210d_8_Shape_cu_49f7391c35CatArrayBatchedCopy_alignedK_contigINS1_10OpaqueTypeILj8EEEjLi3ELi128ELi1ELi8EEEvPT_NS1_25CatArrInputTensorMetadataIS5_T0_XT2_EXT3_EEENS1_16TensorSizeStrideIS8_Lj4EEEiS8_)
        /*06c8*/ 	.word	0x0000001c


	//----- nvinfo : EIATTR_FRAME_SIZE
	.align		4
.L_317:
        /*06cc*/ 	.byte	0x04, 0x11
        /*06ce*/ 	.short	(.L_319 - .L_318)
	.align		4
.L_318:
        /*06d0*/ 	.word	index@(_ZN2at6native40_GLOBAL__N__2351210d_8_Shape_cu_49f7391c35CatArrayBatchedCopy_alignedK_contigINS1_10OpaqueTypeILj8EEEjLi3ELi128ELi1ELi8EEEvPT_NS1_25CatArrInputTensorMetadataIS5_T0_XT2_EXT3_EEENS1_16TensorSizeStrideIS8_Lj4EEEiS8_)
        /*06d4*/ 	.word	0x00000000


	//----- nvinfo : EIATTR_REGCOUNT
	.align		4
.L_319:
        /*06d8*/ 	.byte	0x04, 0x2f
        /*06da*/ 	.short	(.L_321 - .L_320)
	.align		4
.L_320:
        /*06dc*/ 	.word	index@(_ZN2at6native40_GLOBAL__N__2351210d_8_Shape_cu_49f7391c26CatArrayBatchedCopy_contigINS1_10OpaqueTypeILj8EEEjLi3ELi128ELi1EEEvPT_NS1_25CatArrInputTensorMetadataIS5_T0_XT2_EXT3_EEENS1_16TensorSizeStrideIS8_Lj4EEEiS8_)
        /*06e0*/ 	.word	0x00000017


	//----- nvinfo : EIATTR_FRAME_SIZE
	.align		4
.L_321:
        /*06e4*/ 	.byte	0x04, 0x11
        /*06e6*/ 	.short	(.L_323 - .L_322)
	.align		4
.L_322:
        /*06e8*/ 	.word	index@(_ZN2at6native40_GLOBAL__N__2351210d_8_Shape_cu_49f7391c26CatArrayBatchedCopy_contigINS1_10OpaqueTypeILj8EEEjLi3ELi128ELi1EEEvPT_NS1_25CatArrInputTensorMetadataIS5_T0_XT2_EXT3_EEENS1_16TensorSizeStrideIS8_Lj4EEEiS8_)
        /*06ec*/ 	.word	0x00000000


	//----- nvinfo : EIATTR_REGCOUNT
	.align		4
.L_323:
        /*06f0*/ 	.byte	0x04, 0x2f
        /*06f2*/ 	.short	(.L_325 - .L_324)
	.align		4
.L_324:
        /*06f4*/ 	.word	index@(_ZN2at6native40_GLOBAL__N__2351210d_8_Shape_cu_49f7391c19CatArrayBatchedCopyINS1_10OpaqueTypeILj8EEEjLi3ELi128ELi1EEEvPT_NS1_25CatArrInputTensorMetadataIS5_T0_XT2_EXT3_EEENS1_16TensorSizeStrideIS8_Lj4EEEiS8_)
        /*06f8*/ 	.word	0x0000001c


	//----- nvinfo : EIATTR_FRAME_SIZE
	.align		4
.L_325:
        /*06fc*/ 	.byte	0x04, 0x11
        /*06fe*/ 	.short	(.L_327 - .L_326)
	.align		4
.L_326:
        /*0700*/ 	.word	index@(_ZN2at6native40_GLOBAL__N__2351210d_8_Shape_cu_49f7391c19CatArrayBatchedCopyINS1_10OpaqueTypeILj8EEEjLi3ELi128ELi1EEEvPT_NS1_25CatArrInputTensorMetadataIS5_T0_XT2_EXT3_EEENS1_16TensorSizeStrideIS8_Lj4EEEiS8_)
        /*0704*/ 	.word	0x00000000


	//----- nvinfo : EIATTR_REGCOUNT
	.align		4
.L_327:
        /*0708*/ 	.byte	0x04, 0x2f
        /*070a*/ 	.short	(.L_329 - .L_328)
	.align		4
.L_328:
        /*070c*/ 	.word	index@(_ZN2at6native40_GLOBAL__N__2351210d_8_Shape_cu_49f7391c30CatArrayBatchedCopy_vectorizedINS1_10OpaqueTypeILj8EEEjLi4ELi128ELi1ELi16ELi2EEEvPcNS1_25CatArrInputTensorMetadataIT_T0_XT2_EXT3_EEENS1_16TensorSizeStrideIS8_Lj4EEEiS8_)
        /*0710*/ 	.word	0x0000001a


	//----- nvinfo : EIATTR_FRAME_SIZE
	.align		4
.L_329:
        /*0714*/ 	.byte	0x04, 0x11
        /*0716*/ 	.short	(.L_331 - .L_330)
	.align		4
.L_330:
        /*0718*/ 	.word	index@(_ZN2at6native40_GLOBAL__N__2351210d_8_Shape_cu_49f7391c30CatArrayBatchedCopy_vectorizedINS1_10OpaqueTypeILj8EEEjLi4ELi128ELi1ELi16ELi2EEEvPcNS1_25CatArrInputTensorMetadataIT_T0_XT2_EXT3_EEENS1_16TensorSizeStrideIS8_Lj4EEEiS8_)
        /*071c*/ 	.word	0x00000000


	//----- nvinfo : EIATTR_REGCOUNT
	.align		4
.L_331:
        /*0720*/ 	.byte	0x04, 0x2f
        /*0722*/ 	.short	(.L_333 - .L_332)
	.align		4
.L_332:
        /*0724*/ 	.word	index@(_ZN2at6native40_GLOBAL__N__2351210d_8_Shape_cu_49f7391c35CatArrayBatchedCopy_alignedK_contigINS1_10OpaqueTypeILj8EEEjLi4ELi128ELi1ELi16EEEvPT_NS1_25CatArrInputTensorMetadataIS5_T0_XT2_EXT3_EEENS1_16TensorSizeStrideIS8_Lj4EEEiS8_)
        /*0728*/ 	.word	0x0000001e


	//----- nvinfo : EIATTR_FRAME_SIZE
	.align		4
.L_333:
        /*072c*/ 	.byte	0x04, 0x11
        /*072e*/ 	.short	(.L_335 - .L_334)
	.align		4
.L_334:
        /*0730*/ 	.word	index@(_ZN2at6native40_GLOBAL__N__2351210d_8_Shape_cu_49f7391c35CatArrayBatchedCopy_alignedK_contigINS1_10OpaqueTypeILj8EEEjLi4ELi128ELi1ELi16EEEvPT_NS1_25CatArrInputTensorMetadataIS5_T0_XT2_EXT3_EEENS1_16TensorSizeStrideIS8_Lj4EEEiS8_)
        /*0734*/ 	.word	0x00000000


	//----- nvinfo : EIATTR_REGCOUNT
	.align		4
.L_335:
        /*0738*/ 	.byte	0x04, 0x2f
        /*073a*/ 	.short	(.L_337 - .L_336)
	.align		4
.L_336:
        /*073c*/ 	.word	index@(_ZN2at6native40_GLOBAL__N__2351210d_8_Shape_cu_49f7391c35CatArrayBatchedCopy_alignedK_contigINS1_10OpaqueTypeILj8EEEjLi4ELi128ELi1ELi8EEEvPT_NS1_25CatArrInputTensorMetadataIS5_T0_XT2_EXT3_EEENS1_16TensorSizeStrideIS8_Lj4EEEiS8_)
        /*0740*/ 	.word	0x0000001e


	//----- nvinfo : EIATTR_FRAME_SIZE
	.align		4
.L_337:
        /*0744*/ 	.byte	0x04, 0x11
        /*0746*/ 	.short	(.L_339 - .L_338)
	.align		4
.L_338:
        /*0748*/ 	.word	index@(_ZN2at6native40_GLOBAL__N__2351210d_8_Shape_cu_49f7391c35CatArrayBatchedCopy_alignedK_contigINS1_10OpaqueTypeILj8EEEjLi4ELi128ELi1ELi8EEEvPT_NS1_25CatArrInputTensorMetadataIS5_T0_XT2_EXT3_EEENS1_16TensorSizeStrideIS8_Lj4EEEiS8_)
        /*074c*/ 	.word	0x00000000


	//----- nvinfo : EIATTR_REGCOUNT
	.align		4
.L_339:
        /*0750*/ 	.byte	0x04, 0x2f
        /*0752*/ 	.short	(.L_341 - .L_340)
	.align		4
.L_340:
        /*0754*/ 	.word	index@(_ZN2at6native40_GLOBAL__N__2351210d_8_Shape_cu_49f7391c26CatArrayBatchedCopy_contigINS1_10OpaqueTypeILj8EEEjLi4ELi128ELi1EEEvPT_NS1_25CatArrInputTensorMetadataIS5_T0_XT2_EXT3_EEENS1_16TensorSizeStrideIS8_Lj4EEEiS8_)
        /*0758*/ 	.word	0x0000001c


	//----- nvinfo : EIATTR_FRAME_SIZE
	.align		4
.L_341:
        /*075c*/ 	.byte	0x04, 0x11
        /*075e*/ 	.short	(.L_343 - .L_342)
	.align		4
.L_342:
        /*0760*/ 	.word	index@(_ZN2at6native40_GLOBAL__N__2351210d_8_Shape_cu_49f7391c26CatArrayBatchedCopy_contigINS1_10OpaqueTypeILj8EEEjLi4ELi128ELi1EEEvPT_NS1_25CatArrInputTensorMetadataIS5_T0_XT2_EXT3_EEENS1_16TensorSizeStrideIS8_Lj4EEEiS8_)
        /*0764*/ 	.word	0x00000000


	//----- nvinfo : EIATTR_REGCOUNT
	.align		4
.L_343:
        /*0768*/ 	.byte	0x04, 0x2f
        /*076a*/ 	.short	(.L_345 - .L_344)
	.align		4
.L_344:
        /*076c*/ 	.word	index@(_ZN2at6native40_GLOBAL__N__2351210d_8_Shape_cu_49f7391c19CatArrayBatchedCopyINS1_10OpaqueTypeILj8EEEjLi4ELi128ELi1EEEvPT_NS1_25CatArrInputTensorMetadataIS5_T0_XT2_EXT3_EEENS1_16TensorSizeStrideIS8_Lj4EEEiS8_)
        /*0770*/ 	.word	0x0000001c


	//----- nvinfo : EIATTR_FRAME_SIZE
	.align		4
.L_345:
        /*0774*/ 	.byte	0x04, 0x11
        /*0776*/ 	.short	(.L_347 - .L_346)
	.align		4
.L_346:
        /*0778*/ 	.word	index@(_ZN2at6native40_GLOBAL__N__2351210d_8_Shape_cu_49f7391c19CatArrayBatchedCopyINS1_10OpaqueTypeILj8EEEjLi4ELi128ELi1EEEvPT_NS1_25CatArrInputTensorMetadataIS5_T0_XT2_EXT3_EEENS1_16TensorSizeStrideIS8_Lj4EEEiS8_)
        /*077c*/ 	.word	0x00000000


	//----- nvinfo : EIATTR_REGCOUNT
	.align		4
.L_347:
        /*0780*/ 	.byte	0x04, 0x2f
        /*0782*/ 	.short	(.L_349 - .L_348)
	.align		4
.L_348:
        /*0784*/ 	.word	index@(_ZN2at6native40_GLOBAL__N__2351210d_8_Shape_cu_49f7391c30CatArrayBatchedCopy_vectorizedINS1_10OpaqueTypeILj16EEEjLi1ELi128ELi1ELi16ELi1EEEvPcNS1_25CatArrInputTensorMetadataIT_T0_XT2_EXT3_EEENS1_16TensorSizeStrideIS8_Lj4EEEiS8_)
        /*0788*/ 	.word	0x0000000f


	//----- nvinfo : EIATTR_FRAME_SIZE
	.align		4
.L_349:
        /*078c*/ 	.byte	0x04, 0x11
        /*078e*/ 	.short	(.L_351 - .L_350)
	.align		4
.L_350:
        /*0790*/ 	.word	index@(_ZN2at6native40_GLOBAL__N__2351210d_8_Shape_cu_49f7391c30CatArrayBatchedCopy_vectorizedINS1_10OpaqueTypeILj16EEEjLi1ELi128ELi1ELi16ELi1EEEvPcNS1_25CatArrInputTensorMetadataIT_T0_XT2_EXT3_EEENS1_16TensorSizeStrideIS8_Lj4EEEiS8_)
        /*0794*/ 	.word	0x00000000


	//----- nvinfo : EIATTR_REGCOUNT
	.align		4
.L_351:
        /*0798*/ 	.byte	0x04, 0x2f
        /*079a*/ 	.short	(.L_353 - .L_352)
	.align		4
.L_352:
        /*079c*/ 	.word	index@(_ZN2at6native40_GLOBAL__N__2351210d_8_Shape_cu_49f7391c35CatArrayBatchedCopy_alignedK_contigINS1_10OpaqueTypeILj16EEEjLi1ELi128ELi1ELi16EEEvPT_NS1_25CatArrInputTensorMetadataIS5_T0_XT2_EXT3_EEENS1_16TensorSizeStrideIS8_Lj4EEEiS8_)
        /*07a0*/ 	.word	0x00000020


	//----- nvinfo : EIATTR_FRAME_SIZE
	.align		4
.L_353:
        /*07a4*/ 	.byte	0x04, 0x11
        /*07a6*/ 	.short	(.L_355 - .L_354)
	.align		4
.L_354:
        /*07a8*/ 	.word	index@(_ZN2at6native40_GLOBAL__N__2351210d_8_Shape_cu_49f7391c35CatArrayBatchedCopy_alignedK_contigINS1_10OpaqueTypeILj16EEEjLi1ELi128ELi1ELi16EEEvPT_NS1_25CatArrInputTensorMetadataIS5_T0_XT2_EXT3_EEENS1_16TensorSizeStrideIS8_Lj4EEEiS8_)
        /*07ac*/ 	.word	0x00000000


	//----- nvinfo : EIATTR_REGCOUNT
	.align		4
.L_355:
        /*07b0*/ 	.byte	0x04, 0x2f
        /*07b2*/ 	.short	(.L_357 - .L_356)
	.align		4
.L_356:
        /*07b4*/ 	.word	index@(_ZN2at6native40_GLOBAL__N__2351210d_8_Shape_cu_49f7391c35CatArrayBatchedCopy_alignedK_contigINS1_10OpaqueTypeILj16EEEjLi1ELi128ELi1ELi8EEEvPT_NS1_25CatArrInputTensorMetadataIS5_T0_XT2_EXT3_EEENS1_16TensorSizeStrideIS8_Lj4EEEiS8_)
        /*07b8*/ 	.word	0x00000020


	//----- nvinfo : EIATTR_FRAME_SIZE
	.align		4
.L_357:
        /*07bc*/ 	.byte	0x04, 0x11
        /*07be*/ 	.short	(.L_359 - .L_358)
	.align		4
.L_358:
        /*07c0*/ 	.word	index@(_ZN2at6native40_GLOBAL__N__2351210d_8_Shape_cu_49f7391c35CatArrayBatchedCopy_alignedK_contigINS1_10OpaqueTypeILj16EEEjLi1ELi128ELi1ELi8EEEvPT_NS1_25CatArrInputTensorMetadataIS5_T0_XT2_EXT3_EEENS1_16TensorSizeStrideIS8_Lj4EEEiS8_)
        /*07c4*/ 	.word	0x00000000


	//----- nvinfo : EIATTR_REGCOUNT
	.align		4
.L_359:
        /*07c8*/ 	.byte	0x04, 0x2f
        /*07ca*/ 	.short	(.L_361 - .L_360)
	.align		4
.L_360:
        /*07cc*/ 	.word	index@(_ZN2at6native40_GLOBAL__N__2351210d_8_Shape_cu_49f7391c26CatArrayBatchedCopy_contigINS1_10OpaqueTypeILj16EEEjLi1ELi128ELi1EEEvPT_NS1_25CatArrInputTensorMetadataIS5_T0_XT2_EXT3_EEENS1_16TensorSizeStrideIS8_Lj4EEEiS8_)
        /*07d0*/ 	.word	0x00000012


	//----- nvinfo : EIATTR_FRAME_SIZE
	.align		4
.L_361:
        /*07d4*/ 	.byte	0x04, 0x11
        /*07d6*/ 	.short	(.L_363 - .L_362)
	.align		4
.L_362:
        /*07d8*/ 	.word	index@(_ZN2at6native40_GLOBAL__N__2351210d_8_Shape_cu_49f7391c26CatArrayBatchedCopy_contigINS1_10OpaqueTypeILj16EEEjLi1ELi128ELi1EEEvPT_NS1_25CatArrInputTensorMetadataIS5_T0_XT2_EXT3_EEENS1_16TensorSizeStrideIS8_Lj4EEEiS8_)
        /*07dc*/ 	.word	0x00000000


	//----- nvinfo : EIATTR_REGCOUNT
	.align		4
.L_363:
        /*07e0*/ 	.byte	0x04, 0x2f
        /*07e2*/ 	.short	(.L_365 - .L_364)
	.align		4
.L_364:
        /*07e4*/ 	.word	index@(_ZN2at6native40_GLOBAL__N__2351210d_8_Shape_cu_49f7391c19CatArrayBatchedCopyINS1_10OpaqueTypeILj16EEEjLi1ELi128ELi1EEEvPT_NS1_25CatArrInputTensorMetadataIS5_T0_XT2_EXT3_EEENS1_16TensorSizeStrideIS8_Lj4EEEiS8_)
        /*07e8*/ 	.word	0x00000010


	//----- nvinfo : EIATTR_FRAME_SIZE
	.align		4
.L_365:
        /*07ec*/ 	.byte	0x04, 0x11
        /*07ee*/ 	.short	(.L_367 - .L_366)
	.align		4
.L_366:
        /*07f0*/ 	.word	index@(_ZN2at6native40_GLOBAL__N__2351210d_8_Shape_cu_49f7391c19CatArrayBatchedCopyINS1_10OpaqueTypeILj16EEEjLi1ELi128ELi1EEEvPT_NS1_25CatArrInputTensorMetadataIS5_T0_XT2_EXT3_EEENS1_16TensorSizeStrideIS8_Lj4EEEiS8_)
        /*07f4*/ 	.word	0x00000000


	//----- nvinfo : EIATTR_REGCOUNT
	.align		4
.L_367:
        /*07f8*/ 	.byte	0x04, 0x2f
        /*07fa*/ 	.short	(.L_369 - .L_368)
	.align		4
.L_368:
        /*07fc*/ 	.word	index@(_ZN2at6native40_GLOBAL__N__2351210d_8_Shape_cu_49f7391c30CatArrayBatchedCopy_vectorizedINS1_10OpaqueTypeILj16EEEjLi2ELi128ELi1ELi16ELi1EEEvPcNS1_25CatArrInputTensorMetadataIT_T0_XT2_EXT3_EEENS1_16TensorSizeStrideIS8_Lj4EEEiS8_)
        /*0800*/ 	.word	0x00000012


	//----- nvinfo : EIATTR_FRAME_SIZE
	.align		4
.L_369:
        /*0804*/ 	.byte	0x04, 0x11
        /*0806*/ 	.short	(.L_371 - .L_370)
	.align		4
.L_370:
        /*0808*/ 	.word	index@(_ZN2at6native40_GLOBAL__N__2351210d_8_Shape_cu_49f7391c30CatArrayBatchedCopy_vectorizedINS1_10OpaqueTypeILj16EEEjLi2ELi128ELi1ELi16ELi1EEEvPcNS1_25CatArrInputTensorMetadataIT_T0_XT2_EXT3_EEENS1_16TensorSizeStrideIS8_Lj4EEEiS8_)
        /*080c*/ 	.word	0x00000000


	//----- nvinfo : EIATTR_REGCOUNT
	.align		4
.L_371:
        /*0810*/ 	.byte	0x04, 0x2f
        /*0812*/ 	.short	(.L_373 - .L_372)
	.align		4
.L_372:
        /*0814*/ 	.word	index@(_ZN2at6native40_GLOBAL__N__2351210d_8_Shape_cu_49f7391c35CatArrayBatchedCopy_alignedK_contigINS1_10OpaqueTypeILj16EEEjLi2ELi128ELi1ELi16EEEvPT_NS1_25CatArrInputTensorMetadataIS5_T0_XT2_EXT3_EEENS1_16TensorSizeStrideIS8_Lj4EEEiS8_)
        /*0818*/ 	.word	0x0000001c


	//----- nvinfo : EIATTR_FRAME_SIZE
	.align		4
.L_373:
        /*081c*/ 	.byte	0x04, 0x11
        /*081e*/ 	.short	(.L_375 - .L_374)
	.align		4
.L_374:
        /*0820*/ 	.word	index@(_ZN2at6native40_GLOBAL__N__2351210d_8_Shape_cu_49f7391c35CatArrayBatchedCopy_alignedK_contigINS1_10OpaqueTypeILj16EEEjLi2ELi128ELi1ELi16EEEvPT_NS1_25CatArrInputTensorMetadataIS5_T0_XT2_EXT3_EEENS1_16TensorSizeStrideIS8_Lj4EEEiS8_)
        /*0824*/ 	.word	0x00000000


	//----- nvinfo : EIATTR_REGCOUNT
	.align		4
.L_375:
        /*0828*/ 	.byte	0x04, 0x2f
        /*082a*/ 	.short	(.L_377 - .L_376)
	.align		4
.L_376:
        /*082c*/ 	.word	index@(_ZN2at6native40_GLOBAL__N__2351210d_8_Shape_cu_49f7391c35CatArrayBatchedCopy_alignedK_contigINS1_10OpaqueTypeILj16EEEjLi2ELi128ELi1ELi8EEEvPT_NS1_25CatArrInputTensorMetadataIS5_T0_XT2_EXT3_EEENS1_16TensorSizeStrideIS8_Lj4EEEiS8_)
        /*0830*/ 	.word	0x0000001c


	//----- nvinfo : EIATTR_FRAME_SIZE
	.align		4
.L_377:
        /*0834*/ 	.byte	0x04, 0x11
        /*0836*/ 	.short	(.L_379 - .L_378)
	.align		4
.L_378:
        /*0838*/ 	.word	index@(_ZN2at6native40_GLOBAL__N__2351210d_8_Shape_cu_49f7391c35CatArrayBatchedCopy_alignedK_contigINS1_10OpaqueTypeILj16EEEjLi2ELi128ELi1ELi8EEEvPT_NS1_25CatArrInputTensorMetadataIS5_T0_XT2_EXT3_EEENS1_16TensorSizeStrideIS8_Lj4EEEiS8_)
        /*083c*/ 	.word	0x00000000


	//----- nvinfo : EIATTR_REGCOUNT
	.align		4
.L_379:
        /*0840*/ 	.byte	0x04, 0x2f
        /*0842*/ 	.short	(.L_381 - .L_380)
	.align		4
.L_380:
        /*0844*/ 	.word	index@(_ZN2at6native40_GLOBAL__N__2351210d_8_Shape_cu_49f7391c26CatArrayBatchedCopy_contigINS1_10OpaqueTypeILj16EEEjLi2ELi128ELi1EEEvPT_NS1_25CatArrInputTensorMetadataIS5_T0_XT2_EXT3_EEENS1_16TensorSizeStrideIS8_Lj4EEEiS8_)
        /*0848*/ 	.word	0x00000014


	//----- nvinfo : EIATTR_FRAME_SIZE
	.align		4
.L_381:
        /*084c*/ 	.byte	0x04, 0x11
        /*084e*/ 	.short	(.L_383 - .L_382)
	.align		4
.L_382:
        /*0850*/ 	.word	index@(_ZN2at6native40_GLOBAL__N__2351210d_8_Shape_cu_49f7391c26CatArrayBatchedCopy_contigINS1_10OpaqueTypeILj16EEEjLi2ELi128ELi1EEEvPT_NS1_25CatArrInputTensorMetadataIS5_T0_XT2_EXT3_EEENS1_16TensorSizeStrideIS8_Lj4EEEiS8_)
        /*0854*/ 	.word	0x00000000


	//----- nvinfo : EIATTR_REGCOUNT
	.align		4
.L_383:
        /*0858*/ 	.byte	0x04, 0x2f
        /*085a*/ 	.short	(.L_385 - .L_384)
	.align		4
.L_384:
        /*085c*/ 	.word	index@(_ZN2at6native40_GLOBAL__N__2351210d_8_Shape_cu_49f7391c19CatArrayBatchedCopyINS1_10OpaqueTypeILj16EEEjLi2ELi128ELi1EEEvPT_NS1_25CatArrInputTensorMetadataIS5_T0_XT2_EXT3_EEENS1_16TensorSizeStrideIS8_Lj4EEEiS8_)
        /*0860*/ 	.word	0x00000016


	//----- nvinfo : EIATTR_FRAME_SIZE
	.align		4
.L_385:
        /*0864*/ 	.byte	0x04, 0x11
        /*0866*/ 	.short	(.L_387 - .L_386)
	.align		4
.L_386:
        /*0868*/ 	.word	index@(_ZN2at6native40_GLOBAL__N__2351210d_8_Shape_cu_49f7391c19CatArrayBatchedCopyINS1_10OpaqueTypeILj16EEEjLi2ELi128ELi1EEEvPT_NS1_25CatArrInputTensorMetadataIS5_T0_XT2_EXT3_EEENS1_16TensorSizeStrideIS8_Lj4EEEiS8_)
        /*086c*/ 	.word	0x00000000


	//----- nvinfo : EIATTR_REGCOUNT
	.align		4
.L_387:
        /*0870*/ 	.byte	0x04, 0x2f
        /*0872*/ 	.short	(.L_389 - .L_388)
	.align		4
.L_388:
        /*0874*/ 	.word	index@(_ZN2at6native40_GLOBAL__N__2351210d_8_Shape_cu_49f7391c30CatArrayBatchedCopy_vectorizedINS1_10OpaqueTypeILj16EEEjLi3ELi128ELi1ELi16ELi1EEEvPcNS1_25CatArrInputTensorMetadataIT_T0_XT2_EXT3_EEENS1_16TensorSizeStrideIS8_Lj4EEEiS8_)
        /*0878*/ 	.word	0x00000017


	//----- nvinfo : EIATTR_FRAME_SIZE
	.align		4
.L_389:
        /*087c*/ 	.byte	0x04, 0x11
        /*087e*/ 	.short	(.L_391 - .L_390)
	.align		4
.L_390:
        /*0880*/ 	.word	index@(_ZN2at6native40_GLOBAL__N__2351210d_8_Shape_cu_49f7391c30CatArrayBatchedCopy_vectorizedINS1_10OpaqueTypeILj16EEEjLi3ELi128ELi1ELi16ELi1EEEvPcNS1_25CatArrInputTensorMetadataIT_T0_XT2_EXT3_EEENS1_16TensorSizeStrideIS8_Lj4EEEiS8_)
        /*0884*/ 	.word	0x00000000


	//----- nvinfo : EIATTR_REGCOUNT
	.align		4
.L_391:
        /*0888*/ 	.byte	0x04, 0x2f
        /*088a*/ 	.short	(.L_393 - .L_392)
	.align		4
.L_392:
        /*088c*/ 	.word	index@(_ZN2at6native40_GLOBAL__N__2351210d_8_Shape_cu_49f7391c35CatArrayBatchedCopy_alignedK_contigINS1_10OpaqueTypeILj16EEEjLi3ELi128ELi1ELi16EEEvPT_NS1_25CatArrInputTensorMetadataIS5_T0_XT2_EXT3_EEENS1_16TensorSizeStrideIS8_Lj4EEEiS8_)
        /*0890*/ 	.word	0x0000001d


	//----- nvinfo : EIATTR_FRAME_SIZE
	.align		4
.L_393:
        /*0894*/ 	.byte	0x04, 0x11
        /*0896*/ 	.short	(.L_395 - .L_394)
	.align		4
.L_394:
        /*0898*/ 	.word	index@(_ZN2at6native40_GLOBAL__N__2351210d_8_Shape_cu_49f7391c35CatArrayBatchedCopy_alignedK_contigINS1_10OpaqueTypeILj16EEEjLi3ELi128ELi1ELi16EEEvPT_NS1_25CatArrInputTensorMetadataIS5_T0_XT2_EXT3_EEENS1_16TensorSizeStrideIS8_Lj4EEEiS8_)
        /*089c*/ 	.word	0x00000000


	//----- nvinfo : EIATTR_REGCOUNT
	.align		4
.L_395:
        /*08a0*/ 	.byte	0x04, 0x2f
        /*08a2*/ 	.short	(.L_397 - .L_396)
	.align		4
.L_396:
        /*08a4*/ 	.word	index@(_ZN2at6native40_GLOBAL__N__2351210d_8_Shape_cu_49f7391c35CatArrayBatchedCopy_alignedK_contigINS1_10OpaqueTypeILj16EEEjLi3ELi128ELi1ELi8EEEvPT_NS1_25CatArrInputTensorMetadataIS5_T0_XT2_EXT3_EEENS1_16TensorSizeStrideIS8_Lj4EEEiS8_)
        /*08a8*/ 	.word	0x0000001d


	//----- nvinfo : EIATTR_FRAME_SIZE
	.align		4
.L_397:
        /*08ac*/ 	.byte	0x04, 0x11
        /*08ae*/ 	.short	(.L_399 - .L_398)
	.align		4
.L_398:
        /*08b0*/ 	.word	index@(_ZN2at6native40_GLOBAL__N__2351210d_8_Shape_cu_49f7391c35CatArrayBatchedCopy_alignedK_contigINS1_10OpaqueTypeILj16EEEjLi3ELi128ELi1ELi8EEEvPT_NS1_25CatArrInputTensorMetadataIS5_T0_XT2_EXT3_EEENS1_16TensorSizeStrideIS8_Lj4EEEiS8_)
        /*08b4*/ 	.word	0x00000000


	//----- nvinfo : EIATTR_REGCOUNT
	.align		4
.L_399:
        /*08b8*/ 	.byte	0x04, 0x2f
        /*08ba*/ 	.short	(.L_401 - .L_400)
	.align		4
.L_400:
        /*08bc*/ 	.word	index@(_ZN2at6native40_GLOBAL__N__2351210d_8_Shape_cu_49f7391c26CatArrayBatchedCopy_contigINS1_10OpaqueTypeILj16EEEjLi3ELi128ELi1EEEvPT_NS1_25CatArrInputTensorMetadataIS5_T0_XT2_EXT3_EEENS1_16TensorSizeStrideIS8_Lj4EEEiS8_)
        /*08c0*/ 	.word	0x00000019


	//----- nvinfo : EIATTR_FRAME_SIZE
	.align		4
.L_401:
        /*08c4*/ 	.byte	0x04, 0x11
        /*08c6*/ 	.short	(.L_403 - .L_402)
	.align		4
.L_402:
        /*08c8*/ 	.word	index@(_ZN2at6native40_GLOBAL__N__2351210d_8_Shape_cu_49f7391c26CatArrayBatchedCopy_contigINS1_10OpaqueTypeILj16EEEjLi3ELi128ELi1EEEvPT_NS1_25CatArrInputTensorMetadataIS5_T0_XT2_EXT3_EEENS1_16TensorSizeStrideIS8_Lj4EEEiS8_)
        /*08cc*/ 	.word	0x00000000


	//----- nvinfo : EIATTR_REGCOUNT
	.align		4
.L_403:
        /*08d0*/ 	.byte	0x04, 0x2f
        /*08d2*/ 	.short	(.L_405 - .L_404)
	.align		4
.L_404:
        /*08d4*/ 	.word	index@(_ZN2at6native40_GLOBAL__N__2351210d_8_Shape_cu_49f7391c19CatArrayBatchedCopyINS1_10OpaqueTypeILj16EEEjLi3ELi128ELi1EEEvPT_NS1_25CatArrInputTensorMetadataIS5_T0_XT2_EXT3_EEENS1_16TensorSizeStrideIS8_Lj4EEEiS8_)
        /*08d8*/ 	.word	0x0000001e


	//----- nvinfo : EIATTR_FRAME_SIZE
	.align		4
.L_405:
        /*08dc*/ 	.byte	0x04, 0x11
        /*08de*/ 	.short	(.L_407 - .L_406)
	.align		4
.L_406:
        /*08e0*/ 	.word	index@(_ZN2at6native40_GLOBAL__N__2351210d_8_Shape_cu_49f7391c19CatArrayBatchedCopyINS1_10OpaqueTypeILj16EEEjLi3ELi128ELi1EEEvPT_NS1_25CatArrInputTensorMetadataIS5_T0_XT2_EXT3_EEENS1_16TensorSizeStrideIS8_Lj4EEEiS8_)
        /*08e4*/ 	.word	0x00000000


	//----- nvinfo : EIATTR_REGCOUNT
	.align		4
.L_407:
        /*08e8*/ 	.byte	0x04, 0x2f
        /*08ea*/ 	.short	(.L_409 - .L_408)
	.align		4
.L_408:
        /*08ec*/ 	.word	index@(_ZN2at6native40_GLOBAL__N__2351210d_8_Shape_cu_49f7391c30CatArrayBatchedCopy_vectorizedINS1_10OpaqueTypeILj16EEEjLi4ELi128ELi1ELi16ELi1EEEvPcNS1_25CatArrInputTensorMetadataIT_T0_XT2_EXT3_EEENS1_16TensorSizeStrideIS8_Lj4EEEiS8_)
        /*08f0*/ 	.word	0x0000001c


	//----- nvinfo : EIATTR_FRAME_SIZE
	.align		4
.L_409:
        /*08f4*/ 	.byte	0x04, 0x11
        /*08f6*/ 	.short	(.L_411 - .L_410)
	.align		4
.L_410:
        /*08f8*/ 	.word	index@(_ZN2at6native40_GLOBAL__N__2351210d_8_Shape_cu_49f7391c30CatArrayBatchedCopy_vectorizedINS1_10OpaqueTypeILj16EEEjLi4ELi128ELi1ELi16ELi1EEEvPcNS1_25CatArrInputTensorMetadataIT_T0_XT2_EXT3_EEENS1_16TensorSizeStrideIS8_Lj4EEEiS8_)
        /*08fc*/ 	.word	0x00000000


	//----- nvinfo : EIATTR_REGCOUNT
	.align		4
.L_411:
        /*0900*/ 	.byte	0x04, 0x2f
        /*0902*/ 	.short	(.L_413 - .L_412)
	.align		4
.L_412:
        /*0904*/ 	.word	index@(_ZN2at6native40_GLOBAL__N__2351210d_8_Shape_cu_49f7391c35CatArrayBatchedCopy_alignedK_contigINS1_10OpaqueTypeILj16EEEjLi4ELi128ELi1ELi16EEEvPT_NS1_25CatArrInputTensorMetadataIS5_T0_XT2_EXT3_EEENS1_16TensorSizeStrideIS8_Lj4EEEiS8_)
        /*0908*/ 	.word	0x00000020


	//----- nvinfo : EIATTR_FRAME_SIZE
	.align		4
.L_413:
        /*090c*/ 	.byte	0x04, 0x11
        /*090e*/ 	.short	(.L_415 - .L_414)
	.align		4
.L_414:
        /*0910*/ 	.word	index@(_ZN2at6native40_GLOBAL__N__2351210d_8_Shape_cu_49f7391c35CatArrayBatchedCopy_alignedK_contigINS1_10OpaqueTypeILj16EEEjLi4ELi128ELi1ELi16EEEvPT_NS1_25CatArrInputTensorMetadataIS5_T0_XT2_EXT3_EEENS1_16TensorSizeStrideIS8_Lj4EEEiS8_)
        /*0914*/ 	.word	0x00000000


	//----- nvinfo : EIATTR_REGCOUNT
	.align		4
.L_415:
        /*0918*/ 	.byte	0x04, 0x2f
        /*091a*/ 	.short	(.L_417 - .L_416)
	.align		4
.L_416:
        /*091c*/ 	.word	index@(_ZN2at6native40_GLOBAL__N__2351210d_8_Shape_cu_49f7391c35CatArrayBatchedCopy_alignedK_contigINS1_10OpaqueTypeILj16EEEjLi4ELi128ELi1ELi8EEEvPT_NS1_25CatArrInputTensorMetadataIS5_T0_XT2_EXT3_EEENS1_16TensorSizeStrideIS8_Lj4EEEiS8_)
        /*0920*/ 	.word	0x00000020


	//----- nvinfo : EIATTR_FRAME_SIZE
	.align		4
.L_417:
        /*0924*/ 	.byte	0x04, 0x11
        /*0926*/ 	.short	(.L_419 - .L_418)
	.align		4
.L_418:
        /*0928*/ 	.word	index@(_ZN2at6native40_GLOBAL__N__2351210d_8_Shape_cu_49f7391c35CatArrayBatchedCopy_alignedK_contigINS1_10OpaqueTypeILj16EEEjLi4ELi128ELi1ELi8EEEvPT_NS1_25CatArrInputTensorMetadataIS5_T0_XT2_EXT3_EEENS1_16TensorSizeStrideIS8_Lj4EEEiS8_)
        /*092c*/ 	.word	0x00000000


	//----- nvinfo : EIATTR_REGCOUNT
	.align		4
.L_419:
        /*0930*/ 	.byte	0x04, 0x2f
        /*0932*/ 	.short	(.L_421 - .L_420)
	.align		4
.L_420:
        /*0934*/ 	.word	index@(_ZN2at6native40_GLOBAL__N__2351210d_8_Shape_cu_49f7391c26CatArrayBatchedCopy_contigINS1_10OpaqueTypeILj16EEEjLi4ELi128ELi1EEEvPT_NS1_25CatArrInputTensorMetadataIS5_T0_XT2_EXT3_EEENS1_16TensorSizeStrideIS8_Lj4EEEiS8_)
        /*0938*/ 	.word	0x0000001e


	//----- nvinfo : EIATTR_FRAME_SIZE
	.align		4
.L_421:
        /*093c*/ 	.byte	0x04, 0x11
        /*093e*/ 	.short	(.L_423 - .L_422)
	.align		4
.L_422:
        /*0940*/ 	.word	index@(_ZN2at6native40_GLOBAL__N__2351210d_8_Shape_cu_49f7391c26CatArrayBatchedCopy_contigINS1_10OpaqueTypeILj16EEEjLi4ELi128ELi1EEEvPT_NS1_25CatArrInputTensorMetadataIS5_T0_XT2_EXT3_EEENS1_16TensorSizeStrideIS8_Lj4EEEiS8_)
        /*0944*/ 	.word	0x00000000


	//----- nvinfo : EIATTR_REGCOUNT
	.align		4
.L_423:
        /*0948*/ 	.byte	0x04, 0x2f
        /*094a*/ 	.short	(.L_425 - .L_424)
	.align		4
.L_424:
        /*094c*/ 	.word	index@(_ZN2at6native40_GLOBAL__N__2351210d_8_Shape_cu_49f7391c19CatArrayBatchedCopyINS1_10OpaqueTypeILj16EEEjLi4ELi128ELi1EEEvPT_NS1_25CatArrInputTensorMetadataIS5_T0_XT2_EXT3_EEENS1_16TensorSizeStrideIS8_Lj4EEEiS8_)
        /*0950*/ 	.word	0x0000001c


	//----- nvinfo : EIATTR_FRAME_SIZE
	.align		4
.L_425:
        /*0954*/ 	.byte	0x04, 0x11
        /*0956*/ 	.short	(.L_427 - .L_426)
	.align		4
.L_426:
        /*0958*/ 	.word	index@(_ZN2at6native40_GLOBAL__N__2351210d_8_Shape_cu_49f7391c19CatArrayBatchedCopyINS1_10OpaqueTypeILj16EEEjLi4ELi128ELi1EEEvPT_NS1_25CatArrInputTensorMetadataIS5_T0_XT2_EXT3_EEENS1_16TensorSizeStrideIS8_Lj4EEEiS8_)
        /*095c*/ 	.word	0x00000000


	//----- nvinfo : EIATTR_REGCOUNT
	.align		4
.L_427:
        /*0960*/ 	.byte	0x04, 0x2f
        /*0962*/ 	.short	(.L_429 - .L_428)
	.align		4
.L_428:
        /*0964*/ 	.word	index@(_ZN2at6native40_GLOBAL__N__2351210d_8_Shape_cu_49f7391c30CatArrayBatchedCopy_vectorizedINS1_10OpaqueTypeILj1EEEjLi1ELi64ELi64ELi16ELi16EEEvPcNS1_25CatArrInputTensorMetadataIT_T0_XT2_EXT3_EEENS1_16TensorSizeStrideIS8_Lj4EEEiS8_)
        /*0968*/ 	.word	0x00000010


	//----- nvinfo : EIATTR_FRAME_SIZE
	.align		4
.L_429:
        /*096c*/ 	.byte	0x04, 0x11
        /*096e*/ 	.short	(.L_431 - .L_430)
	.align		4
.L_430:
        /*0970*/ 	.word	index@(_ZN2at6native40_GLOBAL__N__2351210d_8_Shape_cu_49f7391c30CatArrayBatchedCopy_vectorizedINS1_10OpaqueTypeILj1EEEjLi1ELi64ELi64ELi16ELi16EEEvPcNS1_25CatArrInputTensorMetadataIT_T0_XT2_EXT3_EEENS1_16TensorSizeStrideIS8_Lj4EEEiS8_)
        /*0974*/ 	.word	0x00000000


	//----- nvinfo : EIATTR_REGCOUNT
	.align		4
.L_431:
        /*0978*/ 	.byte	0x04, 0x2f
        /*097a*/ 	.short	(.L_433 - .L_432)
	.align		4
.L_432:
        /*097c*/ 	.word	index@(_ZN2at6native40_GLOBAL__N__2351210d_8_Shape_cu_49f7391c35CatArrayBatchedCopy_alignedK_contigINS1_10OpaqueTypeILj1EEEjLi1ELi64ELi64ELi16EEEvPT_NS1_25CatArrInputTensorMetadataIS5_T0_XT2_EXT3_EEENS1_16TensorSizeStrideIS8_Lj4EEEiS8_)
        /*0980*/ 	.word	0x0000001a


	//----- nvinfo : EIATTR_FRAME_SIZE
	.align		4
.L_433:
        /*0984*/ 	.byte	0x04, 0x11
        /*0986*/ 	.short	(.L_435 - .L_434)
	.align		4
.L_434:
        /*0988*/ 	.word	index@(_ZN2at6native40_GLOBAL__N__2351210d_8_Shape_cu_49f7391c35CatArrayBatchedCopy_alignedK_contigINS1_10OpaqueTypeILj1EEEjLi1ELi64ELi64ELi16EEEvPT_NS1_25CatArrInputTensorMetadataIS5_T0_XT2_EXT3_EEENS1_16TensorSizeStrideIS8_Lj4EEEiS8_)
        /*098c*/ 	.word	0x00000000


	//----- nvinfo : EIATTR_REGCOUNT
	.align		4
.L_435:
        /*0990*/ 	.byte	0x04, 0x2f
        /*0992*/ 	.short	(.L_437 - .L_436)
	.align		4
.L_436:
        /*0994*/ 	.word	index@(_ZN2at6native40_GLOBAL__N__2351210d_8_Shape_cu_49f7391c35CatArrayBatchedCopy_alignedK_contigINS1_10OpaqueTypeILj1EEEjLi1ELi64ELi64ELi8EEEvPT_NS1_25CatArrInputTensorMetadataIS5_T0_XT2_EXT3_EEENS1_16TensorSizeStrideIS8_Lj4EEEiS8_)
        /*0998*/ 	.word	0x00000018


	//----- nvinfo : EIATTR_FRAME_SIZE
	.align		4
.L_437:
        /*099c*/ 	.byte	0x04, 0x11
        /*099e*/ 	.short	(.L_439 - .L_438)
	.align		4
.L_438:
        /*09a0*/ 	.word	index@(_ZN2at6native40_GLOBAL__N__2351210d_8_Shape_cu_49f7391c35CatArrayBatchedCopy_alignedK_contigINS1_10OpaqueTypeILj1EEEjLi1ELi64ELi64ELi8EEEvPT_NS1_25CatArrInputTensorMetadataIS5_T0_XT2_EXT3_EEENS1_16TensorSizeStrideIS8_Lj4EEEiS8_)
        /*09a4*/ 	.word	0x00000000


	//----- nvinfo : EIATTR_REGCOUNT
	.align		4
.L_439:
        /*09a8*/ 	.byte	0x04, 0x2f
        /*09aa*/ 	.short	(.L_441 - .L_440)
	.align		4
.L_440:
        /*09ac*/ 	.word	index@(_ZN2at6native40_GLOBAL__N__2351210d_8_Shape_cu_49f7391c26CatArrayBatchedCopy_contigINS1_10OpaqueTypeILj1EEEjLi1ELi64ELi64EEEvPT_NS1_25CatArrInputTensorMetadataIS5_T0_XT2_EXT3_EEENS1_16TensorSizeStrideIS8_Lj4EEEiS8_)
        /*09b0*/ 	.word	0x0000000a


	//----- nvinfo : EIATTR_FRAME_SIZE
	.align		4
.L_441:
        /*09b4*/ 	.byte	0x04, 0x11
        /*09b6*/ 	.short	(.L_443 - .L_442)
	.align		4
.L_442:
        /*09b8*/ 	.word	index@(_ZN2at6native40_GLOBAL__N__2351210d_8_Shape_cu_49f7391c26CatArrayBatchedCopy_contigINS1_10OpaqueTypeILj1EEEjLi1ELi64ELi64EEEvPT_NS1_25CatArrInputTensorMetadataIS5_T0_XT2_EXT3_EEENS1_16TensorSizeStrideIS8_Lj4EEEiS8_)
        /*09bc*/ 	.word	0x00000000


	//----- nvinfo : EIATTR_REGCOUNT
	.align		4
.L_443:
        /*09c0*/ 	.byte	0x04, 0x2f
        /*09c2*/ 	.short	(.L_445 - .L_444)
	.align		4
.L_444:
        /*09c4*/ 	.word	index@(_ZN2at6native40_GLOBAL__N__2351210d_8_Shape_cu_49f7391c19CatArrayBatchedCopyINS1_10OpaqueTypeILj1EEEjLi1ELi64ELi64EEEvPT_NS1_25CatArrInputTensorMetadataIS5_T0_XT2_EXT3_EEENS1_16TensorSizeStrideIS8_Lj4EEEiS8_)
        /*09c8*/ 	.word	0x00000010


	//----- nvinfo : EIATTR_FRAME_SIZE
	.align		4
.L_445:
        /*09cc*/ 	.byte	0x04, 0x11
        /*09ce*/ 	.short	(.L_447 - .L_446)
	.align		4
.L_446:
        /*09d0*/ 	.word	index@(_ZN2at6native40_GLOBAL__N__2351210d_8_Shape_cu_49f7391c19CatArrayBatchedCopyINS1_10OpaqueTypeILj1EEEjLi1ELi64ELi64EEEvPT_NS1_25CatArrInputTensorMetadataIS5_T0_XT2_EXT3_EEENS1_16TensorSizeStrideIS8_Lj4EEEiS8_)
        /*09d4*/ 	.word	0x00000000


	//----- nvinfo : EIATTR_REGCOUNT
	.align		4
.L_447:
        /*09d8*/ 	.byte	0x04, 0x2f
        /*09da*/ 	.short	(.L_449 - .L_448)
	.align		4
.L_448:
        /*09dc*/ 	.word	index@(_ZN2at6native40_GLOBAL__N__2351210d_8_Shape_cu_49f7391c30CatArrayBatchedCopy_vectorizedINS1_10OpaqueTypeILj1EEEjLi2ELi64ELi64ELi16ELi16EEEvPcNS1_25CatArrInputTensorMetadataIT_T0_XT2_EXT3_EEENS1_16TensorSizeStrideIS8_Lj4EEEiS8_)
        /*09e0*/ 	.word	0x00000012


	//----- nvinfo : EIATTR_FRAME_SIZE
	.align		4
.L_449:
        /*09e4*/ 	.byte	0x04, 0x11
        /*09e6*/ 	.short	(.L_451 - .L_450)
	.align		4
.L_450:
        /*09e8*/ 	.word	index@(_ZN2at6native40_GLOBAL__N__2351210d_8_Shape_cu_49f7391c30CatArrayBatchedCopy_vectorizedINS1_10OpaqueTypeILj1EEEjLi2ELi64ELi64ELi16ELi16EEEvPcNS1_25CatArrInputTensorMetadataIT_T0_XT2_EXT3_EEENS1_16TensorSizeStrideIS8_Lj4EEEiS8_)
        /*09ec*/ 	.word	0x00000000


	//----- nvinfo : EIATTR_REGCOUNT
	.align		4
.L_451:
        /*09f0*/ 	.byte	0x04, 0x2f
        /*09f2*/ 	.short	(.L_453 - .L_452)
	.align		4
.L_452:
        /*09f4*/ 	.word	index@(_ZN2at6native40_GLOBAL__N__2351210d_8_Shape_cu_49f7391c35CatArrayBatchedCopy_alignedK_contigINS1_10OpaqueTypeILj1EEEjLi2ELi64ELi64ELi16EEEvPT_NS1_25CatArrInputTensorMetadataIS5_T0_XT2_EXT3_EEENS1_16TensorSizeStrideIS8_Lj4EEEiS8_)
        /*09f8*/ 	.word	0x00000020


	//----- nvinfo : EIATTR_FRAME_SIZE
	.align		4
.L_453:
        /*09fc*/ 	.byte	0x04, 0x11
        /*09fe*/ 	.short	(.L_455 - .L_454)
	.align		4
.L_454:
        /*0a00*/ 	.word	index@(_ZN2at6native40_GLOBAL__N__2351210d_8_Shape_cu_49f7391c35CatArrayBatchedCopy_alignedK_contigINS1_10OpaqueTypeILj1EEEjLi2ELi64ELi64ELi16EEEvPT_NS1_25CatArrInputTensorMetadataIS5_T0_XT2_EXT3_EEENS1_16TensorSizeStrideIS8_Lj4EEEiS8_)
        /*0a04*/ 	.word	0x00000000


	//----- nvinfo : EIATTR_REGCOUNT
	.align		4
.L_455:
        /*0a08*/ 	.byte	0x04, 0x2f
        /*0a0a*/ 	.short	(.L_457 - .L_456)
	.align		4
.L_456:
        /*0a0c*/ 	.word	index@(_ZN2at6native40_GLOBAL__N__2351210d_8_Shape_cu_49f7391c35CatArrayBatchedCopy_alignedK_contigINS1_10OpaqueTypeILj1EEEjLi2ELi64ELi64ELi8EEEvPT_NS1_25CatArrInputTensorMetadataIS5_T0_XT2_EXT3_EEENS1_16TensorSizeStrideIS8_Lj4EEEiS8_)
        /*0a10*/ 	.word	0x00000020


	//----- nvinfo : EIATTR_FRAME_SIZE
	.align		4
.L_457:
        /*0a14*/ 	.byte	0x04, 0x11
        /*0a16*/ 	.short	(.L_459 - .L_458)
	.align		4
.L_458:
        /*0a18*/ 	.word	index@(_ZN2at6native40_GLOBAL__N__2351210d_8_Shape_cu_49f7391c35CatArrayBatchedCopy_alignedK_contigINS1_10OpaqueTypeILj1EEEjLi2ELi64ELi64ELi8EEEvPT_NS1_25CatArrInputTensorMetadataIS5_T0_XT2_EXT3_EEENS1_16TensorSizeStrideIS8_Lj4EEEiS8_)
        /*0a1c*/ 	.word	0x00000000


	//----- nvinfo : EIATTR_REGCOUNT
	.align		4
.L_459:
        /*0a20*/ 	.byte	0x04, 0x2f
        /*0a22*/ 	.short	(.L_461 - .L_460)
	.align		4
.L_460:
        /*0a24*/ 	.word	index@(_ZN2at6native40_GLOBAL__N__2351210d_8_Shape_cu_49f7391c26CatArrayBatchedCopy_contigINS1_10OpaqueTypeILj1EEEjLi2ELi64ELi64EEEvPT_NS1_25CatArrInputTensorMetadataIS5_T0_XT2_EXT3_EEENS1_16TensorSizeStrideIS8_Lj4EEEiS8_)
        /*0a28*/ 	.word	0x00000012


	//----- nvinfo : EIATTR_FRAME_SIZE
	.align		4
.L_461:
        /*0a2c*/ 	.byte	0x04, 0x11
        /*0a2e*/ 	.short	(.L_463 - .L_462)
	.align		4
.L_462:
        /*0a30*/ 	.word	index@(_ZN2at6native40_GLOBAL__N__2351210d_8_Shape_cu_49f7391c26CatArrayBatchedCopy_contigINS1_10OpaqueTypeILj1EEEjLi2ELi64ELi64EEEvPT_NS1_25CatArrInputTensorMetadataIS5_T0_XT2_EXT3_EEENS1_16TensorSizeStrideIS8_Lj4EEEiS8_)
        /*0a34*/ 	.word	0x00000000


	//----- nvinfo : EIATTR_REGCOUNT
	.align		4
.L_463:
        /*0a38*/ 	.byte	0x04, 0x2f
        /*0a3a*/ 	.short	(.L_465 - .L_464)
	.align		4
.L_464:
        /*0a3c*/ 	.word	index@(_ZN2at6native40_GLOBAL__N__2351210d_8_Shape_cu_49f7391c19CatArrayBatchedCopyINS1_10OpaqueTypeILj1EEEjLi2ELi64ELi64EEEvPT_NS1_25CatArrInputTensorMetadataIS5_T0_XT2_EXT3_EEENS1_16TensorSizeStrideIS8_Lj4EEEiS8_)
        /*0a40*/ 	.word	0x00000012


	//----- nvinfo : EIATTR_FRAME_SIZE
	.align		4
.L_465:
        /*0a44*/ 	.byte	0x04, 0x11
        /*0a46*/ 	.short	(.L_467 - .L_466)
	.align		4
.L_466:
        /*0a48*/ 	.word	index@(_ZN2at6native40_GLOBAL__N__2351210d_8_Shape_cu_49f7391c19CatArrayBatchedCopyINS1_10OpaqueTypeILj1EEEjLi2ELi64ELi64EEEvPT_NS1_25CatArrInputTensorMetadataIS5_T0_XT2_EXT3_EEENS1_16TensorSizeStrideIS8_Lj4EEEiS8_)
        /*0a4c*/ 	.word	0x00000000


	//----- nvinfo : EIATTR_REGCOUNT
	.align		4
.L_467:
        /*0a50*/ 	.byte	0x04, 0x2f
        /*0a52*/ 	.short	(.L_469 - .L_468)
	.align		4
.L_468:
        /*0a54*/ 	.word	index@(_ZN2at6native40_GLOBAL__N__2351210d_8_Shape_cu_49f7391c30CatArrayBatchedCopy_vectorizedINS1_10OpaqueTypeILj1EEEjLi3ELi64ELi64ELi16ELi16EEEvPcNS1_25CatArrInputTensorMetadataIT_T0_XT2_EXT3_EEENS1_16TensorSizeStrideIS8_Lj4EEEiS8_)
        /*0a58*/ 	.word	0x00000018


	//----- nvinfo : EIATTR_FRAME_SIZE
	.align		4
.L_469:
        /*0a5c*/ 	.byte	0x04, 0x11
        /*0a5e*/ 	.short	(.L_471 - .L_470)
	.align		4
.L_470:
        /*0a60*/ 	.word	index@(_ZN2at6native40_GLOBAL__N__2351210d_8_Shape_cu_49f7391c30CatArrayBatchedCopy_vectorizedINS1_10OpaqueTypeILj1EEEjLi3ELi64ELi64ELi16ELi16EEEvPcNS1_25CatArrInputTensorMetadataIT_T0_XT2_EXT3_EEENS1_16TensorSizeStrideIS8_Lj4EEEiS8_)
        /*0a64*/ 	.word	0x00000000


	//----- nvinfo : EIATTR_REGCOUNT
	.align		4
.L_471:
        /*0a68*/ 	.byte	0x04, 0x2f
        /*0a6a*/ 	.short	(.L_473 - .L_472)
	.align		4
.L_472:
        /*0a6c*/ 	.word	index@(_ZN2at6native40_GLOBAL__N__2351210d_8_Shape_cu_49f7391c35CatArrayBatchedCopy_alignedK_contigINS1_10OpaqueTypeILj1EEEjLi3ELi64ELi64ELi16EEEvPT_NS1_25CatArrInputTensorMetadataIS5_T0_XT2_EXT3_EEENS1_16TensorSizeStrideIS8_Lj4EEEiS8_)
        /*0a70*/ 	.word	0x00000028


	//----- nvinfo : EIATTR_FRAME_SIZE
	.align		4
.L_473:
        /*0a74*/ 	.byte	0x04, 0x11
        /*0a76*/ 	.short	(.L_475 - .L_474)
	.align		4
.L_474:
        /*0a78*/ 	.word	index@(_ZN2at6native40_GLOBAL__N__2351210d_8_Shape_cu_49f7391c35CatArrayBatchedCopy_alignedK_contigINS1_10OpaqueTypeILj1EEEjLi3ELi64ELi64ELi16EEEvPT_NS1_25CatArrInputTensorMetadataIS5_T0_XT2_EXT3_EEENS1_16TensorSizeStrideIS8_Lj4EEEiS8_)
        /*0a7c*/ 	.word	0x00000000


	//----- nvinfo : EIATTR_REGCOUNT
	.align		4
.L_475:
        /*0a80*/ 	.byte	0x04, 0x2f
        /*0a82*/ 	.short	(.L_477 - .L_476)
	.align		4
.L_476:
        /*0a84*/ 	.word	index@(_ZN2at6native40_GLOBAL__N__2351210d_8_Shape_cu_49f7391c35CatArrayBatchedCopy_alignedK_contigINS1_10OpaqueTypeILj1EEEjLi3ELi64ELi64ELi8EEEvPT_NS1_25CatArrInputTensorMetadataIS5_T0_XT2_EXT3_EEENS1_16TensorSizeStrideIS8_Lj4EEEiS8_)
        /*0a88*/ 	.word	0x00000020


	//----- nvinfo : EIATTR_FRAME_SIZE
	.align		4
.L_477:
        /*0a8c*/ 	.byte	0x04, 0x11
        /*0a8e*/ 	.short	(.L_479 - .L_478)
	.align		4
.L_478:
        /*0a90*/ 	.word	index@(_ZN2at6native40_GLOBAL__N__2351210d_8_Shape_cu_49f7391c35CatArrayBatchedCopy_alignedK_contigINS1_10OpaqueTypeILj1EEEjLi3ELi64ELi64ELi8EEEvPT_NS1_25CatArrInputTensorMetadataIS5_T0_XT2_EXT3_EEENS1_16TensorSizeStrideIS8_Lj4EEEiS8_)
        /*0a94*/ 	.word	0x00000000


	//----- nvinfo : EIATTR_REGCOUNT
	.align		4
.L_479:
        /*0a98*/ 	.byte	0x04, 0x2f
        /*0a9a*/ 	.short	(.L_481 - .L_480)
	.align		4
.L_480:
        /*0a9c*/ 	.word	index@(_ZN2at6native40_GLOBAL__N__2351210d_8_Shape_cu_49f7391c26CatArrayBatchedCopy_contigINS1_10OpaqueTypeILj1EEEjLi3ELi64ELi64EEEvPT_NS1_25CatArrInputTensorMetadataIS5_T0_XT2_EXT3_EEENS1_16TensorSizeStrideIS8_Lj4EEEiS8_)
        /*0aa0*/ 	.word	0x00000011


	//----- nvinfo : EIATTR_FRAME_SIZE
	.align		4
.L_481:
        /*0aa4*/ 	.byte	0x04, 0x11
        /*0aa6*/ 	.short	(.L_483 - .L_482)
	.align		4
.L_482:
        /*0aa8*/ 	.word	index@(_ZN2at6native40_GLOBAL__N__2351210d_8_Shape_cu_49f7391c26CatArrayBatchedCopy_contigINS1_10OpaqueTypeILj1EEEjLi3ELi64ELi64EEEvPT_NS1_25CatArrInputTensorMetadataIS5_T0_XT2_EXT3_EEENS1_16TensorSizeStrideIS8_Lj4EEEiS8_)
        /*0aac*/ 	.word	0x00000000


	//----- nvinfo : EIATTR_REGCOUNT
	.align		4
.L_483:
        /*0ab0*/ 	.byte	0x04, 0x2f
        /*0ab2*/ 	.short	(.L_485 - .L_484)
	.align		4
.L_484:
        /*0ab4*/ 	.word	index@(_ZN2at6native40_GLOBAL__N__2351210d_8_Shape_cu_49f7391c19CatArrayBatchedCopyINS1_10OpaqueTypeILj1EEEjLi3ELi64ELi64EEEvPT_NS1_25CatArrInputTensorMetadataIS5_T0_XT2_EXT3_EEENS1_16TensorSizeStrideIS8_Lj4EEEiS8_)
        /*0ab8*/ 	.word	0x00000014


	//----- nvinfo : EIATTR_FRAME_SIZE
	.align		4
.L_485:
        /*0abc*/ 	.byte	0x04, 0x11
        /*0abe*/ 	.short	(.L_487 - .L_486)
	.align		4
.L_486:
        /*0ac0*/ 	.word	index@(_ZN2at6native40_GLOBAL__N__2351210d_8_Shape_cu_49f7391c19CatArrayBatchedCopyINS1_10OpaqueTypeILj1EEEjLi3ELi64ELi64EEEvPT_NS1_25CatArrInputTensorMetadataIS5_T0_XT2_EXT3_EEENS1_16TensorSizeStrideIS8_Lj4EEEiS8_)
        /*0ac4*/ 	.word	0x00000000


	//----- nvinfo : EIATTR_REGCOUNT
	.align		4
.L_487:
        /*0ac8*/ 	.byte	0x04, 0x2f
        /*0aca*/ 	.short	(.L_489 - .L_488)
	.align		4
.L_488:
        /*0acc*/ 	.word	index@(_ZN2at6native40_GLOBAL__N__2351210d_8_Shape_cu_49f7391c30CatArrayBatchedCopy_vectorizedINS1_10OpaqueTypeILj1EEEjLi4ELi64ELi64ELi16ELi16EEEvPcNS1_25CatArrInputTensorMetadataIT_T0_XT2_EXT3_EEENS1_16TensorSizeStrideIS8_Lj4EEEiS8_)
        /*0ad0*/ 	.word	0x0000001c


	//----- nvinfo : EIATTR_FRAME_SIZE
	.align		4
.L_489:
        /*0ad4*/ 	.byte	0x04, 0x11
        /*0ad6*/ 	.short	(.L_491 - .L_490)
	.align		4
.L_490:
        /*0ad8*/ 	.word	index@(_ZN2at6native40_GLOBAL__N__2351210d_8_Shape_cu_49f7391c30CatArrayBatchedCopy_vectorizedINS1_10OpaqueTypeILj1EEEjLi4ELi64ELi64ELi16ELi16EEEvPcNS1_25CatArrInputTensorMetadataIT_T0_XT2_EXT3_EEENS1_16TensorSizeStrideIS8_Lj4EEEiS8_)
        /*0adc*/ 	.word	0x00000000


	//----- nvinfo : EIATTR_REGCOUNT
	.align		4
.L_491:
        /*0ae0*/ 	.byte	0x04, 0x2f
        /*0ae2*/ 	.short	(.L_493 - .L_492)
	.align		4
.L_492:
        /*0ae4*/ 	.word	index@(_ZN2at6native40_GLOBAL__N__2351210d_8_Shape_cu_49f7391c35CatArrayBatchedCopy_alignedK_contigINS1_10OpaqueTypeILj1EEEjLi4ELi64ELi64ELi16EEEvPT_NS1_25CatArrInputTensorMetadataIS5_T0_XT2_EXT3_EEENS1_16TensorSizeStrideIS8_Lj4EEEiS8_)
        /*0ae8*/ 	.word	0x00000028


	//----- nvinfo : EIATTR_FRAME_SIZE
	.align		4
.L_493:
        /*0aec*/ 	.byte	0x04, 0x11
        /*0aee*/ 	.short	(.L_495 - .L_494)
	.align		4
.L_494:
        /*0af0*/ 	.word	index@(_ZN2at6native40_GLOBAL__N__2351210d_8_Shape_cu_49f7391c35CatArrayBatchedCopy_alignedK_contigINS1_10OpaqueTypeILj1EEEjLi4ELi64ELi64ELi16EEEvPT_NS1_25CatArrInputTensorMetadataIS5_T0_XT2_EXT3_EEENS1_16TensorSizeStrideIS8_Lj4EEEiS8_)
        /*0af4*/ 	.word	0x00000000


	//----- nvinfo : EIATTR_REGCOUNT
	.align		4
.L_495:
        /*0af8*/ 	.byte	0x04, 0x2f
        /*0afa*/ 	.short	(.L_497 - .L_496)
	.align		4
.L_496:
        /*0afc*/ 	.word	index@(_ZN2at6native40_GLOBAL__N__2351210d_8_Shape_cu_49f7391c35CatArrayBatchedCopy_alignedK_contigINS1_10OpaqueTypeILj1EEEjLi4ELi64ELi64ELi8EEEvPT_NS1_25CatArrInputTensorMetadataIS5_T0_XT2_EXT3_EEENS1_16TensorSizeStrideIS8_Lj4EEEiS8_)
        /*0b00*/ 	.word	0x00000020


	//----- nvinfo : EIATTR_FRAME_SIZE
	.align		4
.L_497:
        /*0b04*/ 	.byte	0x04, 0x11
        /*0b06*/ 	.short	(.L_499 - .L_498)
	.align		4
.L_498:
        /*0b08*/ 	.word	index@(_ZN2at6native40_GLOBAL__N__2351210d_8_Shape_cu_49f7391c35CatArrayBatchedCopy_alignedK_contigINS1_10OpaqueTypeILj1EEEjLi4ELi64ELi64ELi8EEEvPT_NS1_25CatArrInputTensorMetadataIS5_T0_XT2_EXT3_EEENS1_16TensorSizeStrideIS8_Lj4EEEiS8_)
        /*0b0c*/ 	.word	0x00000000


	//----- nvinfo : EIATTR_REGCOUNT
	.align		4
.L_499:
        /*0b10*/ 	.byte	0x04, 0x2f
        /*0b12*/ 	.short	(.L_501 - .L_500)
	.align		4
.L_500:
        /*0b14*/ 	.word	index@(_ZN2at6native40_GLOBAL__N__2351210d_8_Shape_cu_49f7391c26CatArrayBatchedCopy_contigINS1_10OpaqueTypeILj1EEEjLi4ELi64ELi64EEEvPT_NS1_25CatArrInputTensorMetadataIS5_T0_XT2_EXT3_EEENS1_16TensorSizeStrideIS8_Lj4EEEiS8_)
        /*0b18*/ 	.word	0x00000011


	//----- nvinfo : EIATTR_FRAME_SIZE
	.align		4
.L_501:
        /*0b1c*/ 	.byte	0x04, 0x11
        /*0b1e*/ 	.short	(.L_503 - .L_502)
	.align		4
.L_502:
        /*0b20*/ 	.word	index@(_ZN2at6native40_GLOBAL__N__2351210d_8_Shape_cu_49f7391c26CatArrayBatchedCopy_contigINS1_10OpaqueTypeILj1EEEjLi4ELi64ELi64EEEvPT_NS1_25CatArrInputTensorMetadataIS5_T0_XT2_EXT3_EEENS1_16TensorSizeStrideIS8_Lj4EEEiS8_)
        /*0b24*/ 	.word	0x00000000


	//----- nvinfo : EIATTR_REGCOUNT
	.align		4
.L_503:
        /*0b28*/ 	.byte	0x04, 0x2f
        /*0b2a*/ 	.short	(.L_505 - .L_504)
	.align		4
.L_504:
        /*0b2c*/ 	.word	index@(_ZN2at6native40_GLOBAL__N__2351210d_8_Shape_cu_49f7391c19CatArrayBatchedCopyINS1_10OpaqueTypeILj1EEEjLi4ELi64ELi64EEEvPT_NS1_25CatArrInputTensorMetadataIS5_T0_XT2_EXT3_EEENS1_16TensorSizeStrideIS8_Lj4EEEiS8_)
        /*0b30*/ 	.word	0x00000018


	//----- nvinfo : EIATTR_FRAME_SIZE
	.align		4
.L_505:
        /*0b34*/ 	.byte	0x04, 0x11
        /*0b36*/ 	.short	(.L_507 - .L_506)
	.align		4
.L_506:
        /*0b38*/ 	.word	index@(_ZN2at6native40_GLOBAL__N__2351210d_8_Shape_cu_49f7391c19CatArrayBatchedCopyINS1_10OpaqueTypeILj1EEEjLi4ELi64ELi64EEEvPT_NS1_25CatArrInputTensorMetadataIS5_T0_XT2_EXT3_EEENS1_16TensorSizeStrideIS8_Lj4EEEiS8_)
        /*0b3c*/ 	.word	0x00000000


	//----- nvinfo : EIATTR_REGCOUNT
	.align		4
.L_507:
        /*0b40*/ 	.byte	0x04, 0x2f
        /*0b42*/ 	.short	(.L_509 - .L_508)
	.align		4
.L_508:
        /*0b44*/ 	.word	index@(_ZN2at6native40_GLOBAL__N__2351210d_8_Shape_cu_49f7391c30CatArrayBatchedCopy_vectorizedINS1_10OpaqueTypeILj2EEEjLi1ELi64ELi64ELi16ELi8EEEvPcNS1_25CatArrInputTensorMetadataIT_T0_XT2_EXT3_EEENS1_16TensorSizeStrideIS8_Lj4EEEiS8_)
        /*0b48*/ 	.word	0x0000000f


	//----- nvinfo : EIATTR_FRAME_SIZE
	.align		4
.L_509:
        /*0b4c*/ 	.byte	0x04, 0x11
        /*0b4e*/ 	.short	(.L_511 - .L_510)
	.align		4
.L_510:
        /*0b50*/ 	.word	index@(_ZN2at6native40_GLOBAL__N__2351210d_8_Shape_cu_49f7391c30CatArrayBatchedCopy_vectorizedINS1_10OpaqueTypeILj2EEEjLi1ELi64ELi64ELi16ELi8EEEvPcNS1_25CatArrInputTensorMetadataIT_T0_XT2_EXT3_EEENS1_16TensorSizeStrideIS8_Lj4EEEiS8_)
        /*0b54*/ 	.word	0x00000000


	//----- nvinfo : EIATTR_REGCOUNT
	.align		4
.L_511:
        /*0b58*/ 	.byte	0x04, 0x2f
        /*0b5a*/ 	.short	(.L_513 - .L_512)
	.align		4
.L_512:
        /*0b5c*/ 	.word	index@(_ZN2at6native40_GLOBAL__N__2351210d_8_Shape_cu_49f7391c35CatArrayBatchedCopy_alignedK_contigINS1_10OpaqueTypeILj2EEEjLi1ELi64ELi64ELi16EEEvPT_NS1_25CatArrInputTensorMetadataIS5_T0_XT2_EXT3_EEENS1_16TensorSizeStrideIS8_Lj4EEEiS8_)
        /*0b60*/ 	.word	0x00000020


	//----- nvinfo : EIATTR_FRAME_SIZE
	.align		4
.L_513:
        /*0b64*/ 	.byte	0x04, 0x11
        /*0b66*/ 	.short	(.L_515 - .L_514)
	.align		4
.L_514:
        /*0b68*/ 	.word	index@(_ZN2at6native40_GLOBAL__N__2351210d_8_Shape_cu_49f7391c35CatArrayBatchedCopy_alignedK_contigINS1_10OpaqueTypeILj2EEEjLi1ELi64ELi64ELi16EEEvPT_NS1_25CatArrInputTensorMetadataIS5_T0_XT2_EXT3_EEENS1_16TensorSizeStrideIS8_Lj4EEEiS8_)
        /*0b6c*/ 	.word	0x00000000


	//----- nvinfo : EIATTR_REGCOUNT
	.align		4
.L_515:
        /*0b70*/ 	.byte	0x04, 0x2f
        /*0b72*/ 	.short	(.L_517 - .L_516)
	.align		4
.L_516:
        /*0b74*/ 	.word	index@(_ZN2at6native40_GLOBAL__N__2351210d_8_Shape_cu_49f7391c35CatArrayBatchedCopy_alignedK_contigINS1_10OpaqueTypeILj2EEEjLi1ELi64ELi64ELi8EEEvPT_NS1_25CatArrInputTensorMetadataIS5_T0_XT2_EXT3_EEENS1_16TensorSizeStrideIS8_Lj4EEEiS8_)
        /*0b78*/ 	.word	0x00000020


	//----- nvinfo : EIATTR_FRAME_SIZE
	.align		4
.L_517:
        /*0b7c*/ 	.byte	0x04, 0x11
        /*0b7e*/ 	.short	(.L_519 - .L_518)
	.align		4
.L_518:
        /*0b80*/ 	.word	index@(_ZN2at6native40_GLOBAL__N__2351210d_8_Shape_cu_49f7391c35CatArrayBatchedCopy_alignedK_contigINS1_10OpaqueTypeILj2EEEjLi1ELi64ELi64ELi8EEEvPT_NS1_25CatArrInputTensorMetadataIS5_T0_XT2_EXT3_EEENS1_16TensorSizeStrideIS8_Lj4EEEiS8_)
        /*0b84*/ 	.word	0x00000000


	//----- nvinfo : EIATTR_REGCOUNT
	.align		4
.L_519:
        /*0b88*/ 	.byte	0x04, 0x2f
        /*0b8a*/ 	.short	(.L_521 - .L_520)
	.align		4
.L_520:
        /*0b8c*/ 	.word	index@(_ZN2at6native40_GLOBAL__N__2351210d_8_Shape_cu_49f7391c26CatArrayBatchedCopy_contigINS1_10OpaqueTypeILj2EEEjLi1ELi64ELi64EEEvPT_NS1_25CatArrInputTensorMetadataIS5_T0_XT2_EXT3_EEENS1_16TensorSizeStrideIS8_Lj4EEEiS8_)
        /*0b90*/ 	.word	0x00000012


	//----- nvinfo : EIATTR_FRAME_SIZE
	.align		4
.L_521:
        /*0b94*/ 	.byte	0x04, 0x11
        /*0b96*/ 	.short	(.L_523 - .L_522)
	.align		4
.L_522:
        /*0b98*/ 	.word	index@(_ZN2at6native40_GLOBAL__N__2351210d_8_Shape_cu_49f7391c26CatArrayBatchedCopy_contigINS1_10OpaqueTypeILj2EEEjLi1ELi64ELi64EEEvPT_NS1_25CatArrInputTensorMetadataIS5_T0_XT2_EXT3_EEENS1_16TensorSizeStrideIS8_Lj4EEEiS8_)
        /*0b9c*/ 	.word	0x00000000


	//----- nvinfo : EIATTR_REGCOUNT
	.align		4
.L_523:
        /*0ba0*/ 	.byte	0x04, 0x2f
        /*0ba2*/ 	.short	(.L_525 - .L_524)
	.align		4
.L_524:
        /*0ba4*/ 	.word	index@(_ZN2at6native40_GLOBAL__N__2351210d_8_Shape_cu_49f7391c19CatArrayBatchedCopyINS1_10OpaqueTypeILj2EEEjLi1ELi64ELi64EEEvPT_NS1_25CatArrInputTensorMetadataIS5_T0_XT2_EXT3_EEENS1_16TensorSizeStrideIS8_Lj4EEEiS8_)
        /*0ba8*/ 	.word	0x00000010


	//----- nvinfo : EIATTR_FRAME_SIZE
	.align		4
.L_525:
        /*0bac*/ 	.byte	0x04, 0x11
        /*0bae*/ 	.short	(.L_527 - .L_526)
	.align		4
.L_526:
        /*0bb0*/ 	.word	index@(_ZN2at6native40_GLOBAL__N__2351210d_8_Shape_cu_49f7391c19CatArrayBatchedCopyINS1_10OpaqueTypeILj2EEEjLi1ELi64ELi64EEEvPT_NS1_25CatArrInputTensorMetadataIS5_T0_XT2_EXT3_EEENS1_16TensorSizeStrideIS8_Lj4EEEiS8_)
        /*0bb4*/ 	.word	0x00000000


	//----- nvinfo : EIATTR_REGCOUNT
	.align		4
.L_527:
        /*0bb8*/ 	.byte	0x04, 0x2f
        /*0bba*/ 	.short	(.L_529 - .L_528)
	.align		4
.L_528:
        /*0bbc*/ 	.word	index@(_ZN2at6native40_GLOBAL__N__2351210d_8_Shape_cu_49f7391c30CatArrayBatchedCopy_vectorizedINS1_10OpaqueTypeILj2EEEjLi2ELi64ELi64ELi16ELi8EEEvPcNS1_25CatArrInputTensorMetadataIT_T0_XT2_EXT3_EEENS1_16TensorSizeStrideIS8_Lj4EEEiS8_)
        /*0bc0*/ 	.word	0x00000012


	//----- nvinfo : EIATTR_FRAME_SIZE
	.align		4
.L_529:
        /*0bc4*/ 	.byte	0x04, 0x11
        /*0bc6*/ 	.short	(.L_531 - .L_530)
	.align		4
.L_530:
        /*0bc8*/ 	.word	index@(_ZN2at6native40_GLOBAL__N__2351210d_8_Shape_cu_49f7391c30CatArrayBatchedCopy_vectorizedINS1_10OpaqueTypeILj2EEEjLi2ELi64ELi64ELi16ELi8EEEvPcNS1_25CatArrInputTensorMetadataIT_T0_XT2_EXT3_EEENS1_16TensorSizeStrideIS8_Lj4EEEiS8_)
        /*0bcc*/ 	.word	0x00000000


	//----- nvinfo : EIATTR_REGCOUNT
	.align		4
.L_531:
        /*0bd0*/ 	.byte	0x04, 0x2f
        /*0bd2*/ 	.short	(.L_533 - .L_532)
	.align		4
.L_532:
        /*0bd4*/ 	.word	index@(_ZN2at6native40_GLOBAL__N__2351210d_8_Shape_cu_49f7391c35CatArrayBatchedCopy_alignedK_contigINS1_10OpaqueTypeILj2EEEjLi2ELi64ELi64ELi16EEEvPT_NS1_25CatArrInputTensorMetadataIS5_T0_XT2_EXT3_EEENS1_16TensorSizeStrideIS8_Lj4EEEiS8_)
        /*0bd8*/ 	.word	0x00000020


	//----- nvinfo : EIATTR_FRAME_SIZE
	.align		4
.L_533:
        /*0bdc*/ 	.byte	0x04, 0x11
        /*0bde*/ 	.short	(.L_535 - .L_534)
	.align		4
.L_534:
        /*0be0*/ 	.word	index@(_ZN2at6native40_GLOBAL__N__2351210d_8_Shape_cu_49f7391c35CatArrayBatchedCopy_alignedK_contigINS1_10OpaqueTypeILj2EEEjLi2ELi64ELi64ELi16EEEvPT_NS1_25CatArrInputTensorMetadataIS5_T0_XT2_EXT3_EEENS1_16TensorSizeStrideIS8_Lj4EEEiS8_)
        /*0be4*/ 	.word	0x00000000


	//----- nvinfo : EIATTR_REGCOUNT
	.align		4
.L_535:
        /*0be8*/ 	.byte	0x04, 0x2f
        /*0bea*/ 	.short	(.L_537 - .L_536)
	.align		4
.L_536:
        /*0bec*/ 	.word	index@(_ZN2at6native40_GLOBAL__N__2351210d_8_Shape_cu_49f7391c35CatArrayBatchedCopy_alignedK_contigINS1_10OpaqueTypeILj2EEEjLi2ELi64ELi64ELi8EEEvPT_NS1_25CatArrInputTensorMetadataIS5_T0_XT2_EXT3_EEENS1_16TensorSizeStrideIS8_Lj4EEEiS8_)
        /*0bf0*/ 	.word	0x00000020


	//----- nvinfo : EIATTR_FRAME_SIZE
	.align		4
.L_537:
        /*0bf4*/ 	.byte	0x04, 0x11
        /*0bf6*/ 	.short	(.L_539 - .L_538)
	.align		4
.L_538:
        /*0bf8*/ 	.word	index@(_ZN2at6native40_GLOBAL__N__2351210d_8_Shape_cu_49f7391c35CatArrayBatchedCopy_alignedK_contigINS1_10OpaqueTypeILj2EEEjLi2ELi64ELi64ELi8EEEvPT_NS1_25CatArrInputTensorMetadataIS5_T0_XT2_EXT3_EEENS1_16TensorSizeStrideIS8_Lj4EEEiS8_)
        /*0bfc*/ 	.word	0x00000000


	//----- nvinfo : EIATTR_REGCOUNT
	.align		4
.L_539:
        /*0c00*/ 	.byte	0x04, 0x2f
        /*0c02*/ 	.short	(.L_541 - .L_540)
	.align		4
.L_540:
        /*0c04*/ 	.word	index@(_ZN2at6native40_GLOBAL__N__2351210d_8_Shape_cu_49f7391c26CatArrayBatchedCopy_contigINS1_10OpaqueTypeILj2EEEjLi2ELi64ELi64EEEvPT_NS1_25CatArrInputTensorMetadataIS5_T0_XT2_EXT3_EEENS1_16TensorSizeStrideIS8_Lj4EEEiS8_)
        /*0c08*/ 	.word	0x00000012


	//----- nvinfo : EIATTR_FRAME_SIZE
	.align		4
.L_541:
        /*0c0c*/ 	.byte	0x04, 0x11
        /*0c0e*/ 	.short	(.L_543 - .L_542)
	.align		4
.L_542:
        /*0c10*/ 	.word	index@(_ZN2at6native40_GLOBAL__N__2351210d_8_Shape_cu_49f7391c26CatArrayBatchedCopy_contigINS1_10OpaqueTypeILj2EEEjLi2ELi64ELi64EEEvPT_NS1_25CatArrInputTensorMetadataIS5_T0_XT2_EXT3_EEENS1_16TensorSizeStrideIS8_Lj4EEEiS8_)
        /*0c14*/ 	.word	0x00000000


	//----- nvinfo : EIATTR_REGCOUNT
	.align		4
.L_543:
        /*0c18*/ 	.byte	0x04, 0x2f
        /*0c1a*/ 	.short	(.L_545 - .L_544)
	.align		4
.L_544:
        /*0c1c*/ 	.word	index@(_ZN2at6native40_GLOBAL__N__2351210d_8_Shape_cu_49f7391c19CatArrayBatchedCopyINS1_10OpaqueTypeILj2EEEjLi2ELi64ELi64EEEvPT_NS1_25CatArrInputTensorMetadataIS5_T0_XT2_EXT3_EEENS1_16TensorSizeStrideIS8_Lj4EEEiS8_)
        /*0c20*/ 	.word	0x00000017


	//----- nvinfo : EIATTR_FRAME_SIZE
	.align		4
.L_545:
        /*0c24*/ 	.byte	0x04, 0x11
        /*0c26*/ 	.short	(.L_547 - .L_546)
	.align		4
.L_546:
        /*0c28*/ 	.word	index@(_ZN2at6native40_GLOBAL__N__2351210d_8_Shape_cu_49f7391c19CatArrayBatchedCopyINS1_10OpaqueTypeILj2EEEjLi2ELi64ELi64EEEvPT_NS1_25CatArrInputTensorMetadataIS5_T0_XT2_EXT3_EEENS1_16TensorSizeStrideIS8_Lj4EEEiS8_)
        /*0c2c*/ 	.word	0x00000000


	//----- nvinfo : EIATTR_REGCOUNT
	.align		4
.L_547:
        /*0c30*/ 	.byte	0x04, 0x2f
        /*0c32*/ 	.short	(.L_549 - .L_548)
	.align		4
.L_548:
        /*0c34*/ 	.word	index@(_ZN2at6native40_GLOBAL__N__2351210d_8_Shape_cu_49f7391c30CatArrayBatchedCopy_vectorizedINS1_10OpaqueTypeILj2EEEjLi3ELi64ELi64ELi16ELi8EEEvPcNS1_25CatArrInputTensorMetadataIT_T0_XT2_EXT3_EEENS1_16TensorSizeStrideIS8_Lj4EEEiS8_)
        /*0c38*/ 	.word	0x00000017


	//----- nvinfo : EIATTR_FRAME_SIZE
	.align		4
.L_549:
        /*0c3c*/ 	.byte	0x04, 0x11
        /*0c3e*/ 	.short	(.L_551 - .L_550)
	.align		4
.L_550:
        /*0c40*/ 	.word	index@(_ZN2at6native40_GLOBAL__N__2351210d_8_Shape_cu_49f7391c30CatArrayBatchedCopy_vectorizedINS1_10OpaqueTypeILj2EEEjLi3ELi64ELi64ELi16ELi8EEEvPcNS1_25CatArrInputTensorMetadataIT_T0_XT2_EXT3_EEENS1_16TensorSizeStrideIS8_Lj4EEEiS8_)
        /*0c44*/ 	.word	0x00000000


	//----- nvinfo : EIATTR_REGCOUNT
	.align		4
.L_551:
        /*0c48*/ 	.byte	0x04, 0x2f
        /*0c4a*/ 	.short	(.L_553 - .L_552)
	.align		4
.L_552:
        /*0c4c*/ 	.word	index@(_ZN2at6native40_GLOBAL__N__2351210d_8_Shape_cu_49f7391c35CatArrayBatchedCopy_alignedK_contigINS1_10OpaqueTypeILj2EEEjLi3ELi64ELi64ELi16EEEvPT_NS1_25CatArrInputTensorMetadataIS5_T0_XT2_EXT3_EEENS1_16TensorSizeStrideIS8_Lj4EEEiS8_)
        /*0c50*/ 	.word	0x00000020


	//----- nvinfo : EIATTR_FRAME_SIZE
	.align		4
.L_553:
        /*0c54*/ 	.byte	0x04, 0x11
        /*0c56*/ 	.short	(.L_555 - .L_554)
	.align		4
.L_554:
        /*0c58*/ 	.word	index@(_ZN2at6native40_GLOBAL__N__2351210d_8_Shape_cu_49f7391c35CatArrayBatchedCopy_alignedK_contigINS1_10OpaqueTypeILj2EEEjLi3ELi64ELi64ELi16EEEvPT_NS1_25CatArrInputTensorMetadataIS5_T0_XT2_EXT3_EEENS1_16TensorSizeStrideIS8_Lj4EEEiS8_)
        /*0c5c*/ 	.word	0x00000000


	//----- nvinfo : EIATTR_REGCOUNT
	.align		4
.L_555:
        /*0c60*/ 	.byte	0x04, 0x2f
        /*0c62*/ 	.short	(.L_557 - .L_556)
	.align		4
.L_556:
        /*0c64*/ 	.word	index@(_ZN2at6native40_GLOBAL__N__2351210d_8_Shape_cu_49f7391c35CatArrayBatchedCopy_alignedK_contigINS1_10OpaqueTypeILj2EEEjLi3ELi64ELi64ELi8EEEvPT_NS1_25CatArrInputTensorMetadataIS5_T0_XT2_EXT3_EEENS1_16TensorSizeStrideIS8_Lj4EEEiS8_)
        /*0c68*/ 	.word	0x00000020


	//----- nvinfo : EIATTR_FRAME_SIZE
	.align		4
.L_557:
        /*0c6c*/ 	.byte	0x04, 0x11
        /*0c6e*/ 	.short	(.L_559 - .L_558)
	.align		4
.L_558:
        /*0c70*/ 	.word	index@(_ZN2at6native40_GLOBAL__N__2351210d_8_Shape_cu_49f7391c35CatArrayBatchedCopy_alignedK_contigINS1_10OpaqueTypeILj2EEEjLi3ELi64ELi64ELi8EEEvPT_NS1_25CatArrInputTensorMetadataIS5_T0_XT2_EXT3_EEENS1_16TensorSizeStrideIS8_Lj4EEEiS8_)
        /*0c74*/ 	.word	0x00000000


	//----- nvinfo : EIATTR_REGCOUNT
	.align		4
.L_559:
        /*0c78*/ 	.byte	0x04, 0x2f
        /*0c7a*/ 	.short	(.L_561 - .L_560)
	.align		4
.L_560:
        /*0c7c*/ 	.word	index@(_ZN2at6native40_GLOBAL__N__2351210d_8_Shape_cu_49f7391c26CatArrayBatchedCopy_contigINS1_10OpaqueTypeILj2EEEjLi3ELi64ELi64EEEvPT_NS1_25CatArrInputTensorMetadataIS5_T0_XT2_EXT3_EEENS1_16TensorSizeStrideIS8_Lj4EEEiS8_)
        /*0c80*/ 	.word	0x00000015


	//----- nvinfo : EIATTR_FRAME_SIZE
	.align		4
.L_561:
        /*0c84*/ 	.byte	0x04, 0x11
        /*0c86*/ 	.short	(.L_563 - .L_562)
	.align		4
.L_562:
        /*0c88*/ 	.word	index@(_ZN2at6native40_GLOBAL__N__2351210d_8_Shape_cu_49f7391c26CatArrayBatchedCopy_contigINS1_10OpaqueTypeILj2EEEjLi3ELi64ELi64EEEvPT_NS1_25CatArrInputTensorMetadataIS5_T0_XT2_EXT3_EEENS1_16TensorSizeStrideIS8_Lj4EEEiS8_)
        /*0c8c*/ 	.word	0x00000000


	//----- nvinfo : EIATTR_REGCOUNT
	.align		4
.L_563:
        /*0c90*/ 	.byte	0x04, 0x2f
        /*0c92*/ 	.short	(.L_565 - .L_564)
	.align		4
.L_564:
        /*0c94*/ 	.word	index@(_ZN2at6native40_GLOBAL__N__2351210d_8_Shape_cu_49f7391c19CatArrayBatchedCopyINS1_10OpaqueTypeILj2EEEjLi3ELi64ELi64EEEvPT_NS1_25CatArrInputTensorMetadataIS5_T0_XT2_EXT3_EEENS1_16TensorSizeStrideIS8_Lj4EEEiS8_)
        /*0c98*/ 	.word	0x0000001d


	//----- nvinfo : EIATTR_FRAME_SIZE
	.align		4
.L_565:
        /*0c9c*/ 	.byte	0x04, 0x11
        /*0c9e*/ 	.short	(.L_567 - .L_566)
	.align		4
.L_566:
        /*0ca0*/ 	.word	index@(_ZN2at6native40_GLOBAL__N__2351210d_8_Shape_cu_49f7391c19CatArrayBatchedCopyINS1_10OpaqueTypeILj2EEEjLi3ELi64ELi64EEEvPT_NS1_25CatArrInputTensorMetadataIS5_T0_XT2_EXT3_EEENS1_16TensorSizeStrideIS8_Lj4EEEiS8_)
        /*0ca4*/ 	.word	0x00000000


	//----- nvinfo : EIATTR_REGCOUNT
	.align		4
.L_567:
        /*0ca8*/ 	.byte	0x04, 0x2f
        /*0caa*/ 	.short	(.L_569 - .L_568)
	.align		4
.L_568:
        /*0cac*/ 	.word	index@(_ZN2at6native40_GLOBAL__N__2351210d_8_Shape_cu_49f7391c30CatArrayBatchedCopy_vectorizedINS1_10OpaqueTypeILj2EEEjLi4ELi64ELi64ELi16ELi8EEEvPcNS1_25CatArrInputTensorMetadataIT_T0_XT2_EXT3_EEENS1_16TensorSizeStrideIS8_Lj4EEEiS8_)
        /*0cb0*/ 	.word	0x0000001c


	//----- nvinfo : EIATTR_FRAME_SIZE
	.align		4
.L_569:
        /*0cb4*/ 	.byte	0x04, 0x11
        /*0cb6*/ 	.short	(.L_571 - .L_570)
	.align		4
.L_570:
        /*0cb8*/ 	.word	index@(_ZN2at6native40_GLOBAL__N__2351210d_8_Shape_cu_49f7391c30CatArrayBatchedCopy_vectorizedINS1_10OpaqueTypeILj2EEEjLi4ELi64ELi64ELi16ELi8EEEvPcNS1_25CatArrInputTensorMetadataIT_T0_XT2_EXT3_EEENS1_16TensorSizeStrideIS8_Lj4EEEiS8_)
        /*0cbc*/ 	.word	0x00000000


	//----- nvinfo : EIATTR_REGCOUNT
	.align		4
.L_571:
        /*0cc0*/ 	.byte	0x04, 0x2f
        /*0cc2*/ 	.short	(.L_573 - .L_572)
	.align		4
.L_572:
        /*0cc4*/ 	.word	index@(_ZN2at6native40_GLOBAL__N__2351210d_8_Shape_cu_49f7391c35CatArrayBatchedCopy_alignedK_contigINS1_10OpaqueTypeILj2EEEjLi4ELi64ELi64ELi16EEEvPT_NS1_25CatArrInputTensorMetadataIS5_T0_XT2_EXT3_EEENS1_16TensorSizeStrideIS8_Lj4EEEiS8_)
        /*0cc8*/ 	.word	0x00000020


	//----- nvinfo : EIATTR_FRAME_SIZE
	.align		4
.L_573:
        /*0ccc*/ 	.byte	0x04, 0x11
        /*0cce*/ 	.short	(.L_575 - .L_574)
	.align		4
.L_574:
        /*0cd0*/ 	.word	index@(_ZN2at6native40_GLOBAL__N__2351210d_8_Shape_cu_49f7391c35CatArrayBatchedCopy_alignedK_contigINS1_10OpaqueTypeILj2EEEjLi4ELi64ELi64ELi16EEEvPT_NS1_25CatArrInputTensorMetadataIS5_T0_XT2_EXT3_EEENS1_16TensorSizeStrideIS8_Lj4EEEiS8_)
        /*0cd4*/ 	.word	0x00000000


	//----- nvinfo : EIATTR_REGCOUNT
	.align		4
.L_575:
        /*0cd8*/ 	.byte	0x04, 0x2f
        /*0cda*/ 	.short	(.L_577 - .L_576)
	.align		4
.L_576:
        /*0cdc*/ 	.word	index@(_ZN2at6native40_GLOBAL__N__2351210d_8_Shape_cu_49f7391c35CatArrayBatchedCopy_alignedK_contigINS1_10OpaqueTypeILj2EEEjLi4ELi64ELi64ELi8EEEvPT_NS1_25CatArrInputTensorMetadataIS5_T0_XT2_EXT3_EEENS1_16TensorSizeStrideIS8_Lj4EEEiS8_)
        /*0ce0*/ 	.word	0x00000020


	//----- nvinfo : EIATTR_FRAME_SIZE
	.align		4
.L_577:
        /*0ce4*/ 	.byte	0x04, 0x11
        /*0ce6*/ 	.short	(.L_579 - .L_578)
	.align		4
.L_578:
        /*0ce8*/ 	.word	index@(_ZN2at6native40_GLOBAL__N__2351210d_8_Shape_cu_49f7391c35CatArrayBatchedCopy_alignedK_contigINS1_10OpaqueTypeILj2EEEjLi4ELi64ELi64ELi8EEEvPT_NS1_25CatArrInputTensorMetadataIS5_T0_XT2_EXT3_EEENS1_16TensorSizeStrideIS8_Lj4EEEiS8_)
        /*0cec*/ 	.word	0x00000000


	//----- nvinfo : EIATTR_REGCOUNT
	.align		4
.L_579:
        /*0cf0*/ 	.byte	0x04, 0x2f
        /*0cf2*/ 	.short	(.L_581 - .L_580)
	.align		4
.L_580:
        /*0cf4*/ 	.word	index@(_ZN2at6native40_GLOBAL__N__2351210d_8_Shape_cu_49f7391c26CatArrayBatchedCopy_contigINS1_10OpaqueTypeILj2EEEjLi4ELi64ELi64EEEvPT_NS1_25CatArrInputTensorMetadataIS5_T0_XT2_EXT3_EEENS1_16TensorSizeStrideIS8_Lj4EEEiS8_)
        /*0cf8*/ 	.word	0x0000001a


	//----- nvinfo : EIATTR_FRAME_SIZE
	.align		4
.L_581:
        /*0cfc*/ 	.byte	0x04, 0x11
        /*0cfe*/ 	.short	(.L_583 - .L_582)
	.align		4
.L_582:
        /*0d00*/ 	.word	index@(_ZN2at6native40_GLOBAL__N__2351210d_8_Shape_cu_49f7391c26CatArrayBatchedCopy_contigINS1_10OpaqueTypeILj2EEEjLi4ELi64ELi64EEEvPT_NS1_25CatArrInputTensorMetadataIS5_T0_XT2_EXT3_EEENS1_16TensorSizeStrideIS8_Lj4EEEiS8_)
        /*0d04*/ 	.word	0x00000000


	//----- nvinfo : EIATTR_REGCOUNT
	.align		4
.L_583:
        /*0d08*/ 	.byte	0x04, 0x2f
        /*0d0a*/ 	.short	(.L_585 - .L_584)
	.align		4
.L_584:
        /*0d0c*/ 	.word	index@(_ZN2at6native40_GLOBAL__N__2351210d_8_Shape_cu_49f7391c19CatArrayBatchedCopyINS1_10OpaqueTypeILj2EEEjLi4ELi64ELi64EEEvPT_NS1_25CatArrInputTensorMetadataIS5_T0_XT2_EXT3_EEENS1_16TensorSizeStrideIS8_Lj4EEEiS8_)
        /*0d10*/ 	.word	0x00000019


	//----- nvinfo : EIATTR_FRAME_SIZE
	.align		4
.L_585:
        /*0d14*/ 	.byte	0x04, 0x11
        /*0d16*/ 	.short	(.L_587 - .L_586)
	.align		4
.L_586:
        /*0d18*/ 	.word	index@(_ZN2at6native40_GLOBAL__N__2351210d_8_Shape_cu_49f7391c19CatArrayBatchedCopyINS1_10OpaqueTypeILj2EEEjLi4ELi64ELi64EEEvPT_NS1_25CatArrInputTensorMetadataIS5_T0_XT2_EXT3_EEENS1_16TensorSizeStrideIS8_Lj4EEEiS8_)
        /*0d1c*/ 	.word	0x00000000


	//----- nvinfo : EIATTR_REGCOUNT
	.align		4
.L_587:
        /*0d20*/ 	.byte	0x04, 0x2f
        /*0d22*/ 	.short	(.L_589 - .L_588)
	.align		4
.L_588:
        /*0d24*/ 	.word	index@(_ZN2at6native40_GLOBAL__N__2351210d_8_Shape_cu_49f7391c30CatArrayBatchedCopy_vectorizedINS1_10OpaqueTypeILj4EEEjLi1ELi64ELi64ELi16ELi4EEEvPcNS1_25CatArrInputTensorMetadataIT_T0_XT2_EXT3_EEENS1_16TensorSizeStrideIS8_Lj4EEEiS8_)
        /*0d28*/ 	.word	0x0000000f


	//----- nvinfo : EIATTR_FRAME_SIZE
	.align		4
.L_589:
        /*0d2c*/ 	.byte	0x04, 0x11
        /*0d2e*/ 	.short	(.L_591 - .L_590)
	.align		4
.L_590:
        /*0d30*/ 	.word	index@(_ZN2at6native40_GLOBAL__N__2351210d_8_Shape_cu_49f7391c30CatArrayBatchedCopy_vectorizedINS1_10OpaqueTypeILj4EEEjLi1ELi64ELi64ELi16ELi4EEEvPcNS1_25CatArrInputTensorMetadataIT_T0_XT2_EXT3_EEENS1_16TensorSizeStrideIS8_Lj4EEEiS8_)
        /*0d34*/ 	.word	0x00000000


	//----- nvinfo : EIATTR_REGCOUNT
	.align		4
.L_591:
        /*0d38*/ 	.byte	0x04, 0x2f
        /*0d3a*/ 	.short	(.L_593 - .L_592)
	.align		4
.L_592:
        /*0d3c*/ 	.word	index@(_ZN2at6native40_GLOBAL__N__2351210d_8_Shape_cu_49f7391c35CatArrayBatchedCopy_alignedK_contigINS1_10OpaqueTypeILj4EEEjLi1ELi64ELi64ELi16EEEvPT_NS1_25CatArrInputTensorMetadataIS5_T0_XT2_EXT3_EEENS1_16TensorSizeStrideIS8_Lj4EEEiS8_)
        /*0d40*/ 	.word	0x0000001c


	//----- nvinfo : EIATTR_FRAME_SIZE
	.align		4
.L_593:
        /*0d44*/ 	.byte	0x04, 0x11
        /*0d46*/ 	.short	(.L_595 - .L_594)
	.align		4
.L_594:
        /*0d48*/ 	.word	index@(_ZN2at6native40_GLOBAL__N__2351210d_8_Shape_cu_49f7391c35CatArrayBatchedCopy_alignedK_contigINS1_10OpaqueTypeILj4EEEjLi1ELi64ELi64ELi16EEEvPT_NS1_25CatArrInputTensorMetadataIS5_T0_XT2_EXT3_EEENS1_16TensorSizeStrideIS8_Lj4EEEiS8_)
        /*0d4c*/ 	.word	0x00000000


	//----- nvinfo : EIATTR_REGCOUNT
	.align		4
.L_595:
        /*0d50*/ 	.byte	0x04, 0x2f
        /*0d52*/ 	.short	(.L_597 - .L_596)
	.align		4
.L_596:
        /*0d54*/ 	.word	index@(_ZN2at6native40_GLOBAL__N__2351210d_8_Shape_cu_49f7391c35CatArrayBatchedCopy_alignedK_contigINS1_10OpaqueTypeILj4EEEjLi1ELi64ELi64ELi8EEEvPT_NS1_25CatArrInputTensorMetadataIS5_T0_XT2_EXT3_EEENS1_16TensorSizeStrideIS8_Lj4EEEiS8_)
        /*0d58*/ 	.word	0x0000001c


	//----- nvinfo : EIATTR_FRAME_SIZE
	.align		4
.L_597:
        /*0d5c*/ 	.byte	0x04, 0x11
        /*0d5e*/ 	.short	(.L_599 - .L_598)
	.align		4
.L_598:
        /*0d60*/ 	.word	index@(_ZN2at6native40_GLOBAL__N__2351210d_8_Shape_cu_49f7391c35CatArrayBatchedCopy_alignedK_contigINS1_10OpaqueTypeILj4EEEjLi1ELi64ELi64ELi8EEEvPT_NS1_25CatArrInputTensorMetadataIS5_T0_XT2_EXT3_EEENS1_16TensorSizeStrideIS8_Lj4EEEiS8_)
        /*0d64*/ 	.word	0x00000000


	//----- nvinfo : EIATTR_REGCOUNT
	.align		4
.L_599:
        /*0d68*/ 	.byte	0x04, 0x2f
        /*0d6a*/ 	.short	(.L_601 - .L_600)
	.align		4
.L_600:
        /*0d6c*/ 	.word	index@(_ZN2at6native40_GLOBAL__N__2351210d_8_Shape_cu_49f7391c26CatArrayBatchedCopy_contigINS1_10OpaqueTypeILj4EEEjLi1ELi64ELi64EEEvPT_NS1_25CatArrInputTensorMetadataIS5_T0_XT2_EXT3_EEENS1_16TensorSizeStrideIS8_Lj4EEEiS8_)
        /*0d70*/ 	.word	0x00000010


	//----- nvinfo : EIATTR_FRAME_SIZE
	.align		4
.L_601:
        /*0d74*/ 	.byte	0x04, 0x11
        /*0d76*/ 	.short	(.L_603 - .L_602)
	.align		4
.L_602:
        /*0d78*/ 	.word	index@(_ZN2at6native40_GLOBAL__N__2351210d_8_Shape_cu_49f7391c26CatArrayBatchedCopy_contigINS1_10OpaqueTypeILj4EEEjLi1ELi64ELi64EEEvPT_NS1_25CatArrInputTensorMetadataIS5_T0_XT2_EXT3_EEENS1_16TensorSizeStrideIS8_Lj4EEEiS8_)
        /*0d7c*/ 	.word	0x00000000


	//----- nvinfo : EIATTR_REGCOUNT
	.align		4
.L_603:
        /*0d80*/ 	.byte	0x04, 0x2f
        /*0d82*/ 	.short	(.L_605 - .L_604)
	.align		4
.L_604:
        /*0d84*/ 	.word	index@(_ZN2at6native40_GLOBAL__N__2351210d_8_Shape_cu_49f7391c19CatArrayBatchedCopyINS1_10OpaqueTypeILj4EEEjLi1ELi64ELi64EEEvPT_NS1_25CatArrInputTensorMetadataIS5_T0_XT2_EXT3_EEENS1_16TensorSizeStrideIS8_Lj4EEEiS8_)
        /*0d88*/ 	.word	0x0000000f


	//----- nvinfo : EIATTR_FRAME_SIZE
	.align		4
.L_605:
        /*0d8c*/ 	.byte	0x04, 0x11
        /*0d8e*/ 	.short	(.L_607 - .L_606)
	.align		4
.L_606:
        /*0d90*/ 	.word	index@(_ZN2at6native40_GLOBAL__N__2351210d_8_Shape_cu_49f7391c19CatArrayBatchedCopyINS1_10OpaqueTypeILj4EEEjLi1ELi64ELi64EEEvPT_NS1_25CatArrInputTensorMetadataIS5_T0_XT2_EXT3_EEENS1_16TensorSizeStrideIS8_Lj4EEEiS8_)
        /*0d94*/ 	.word	0x00000000


	//----- nvinfo : EIATTR_REGCOUNT
	.align		4
.L_607:
        /*0d98*/ 	.byte	0x04, 0x2f
        /*0d9a*/ 	.short	(.L_609 - .L_608)
	.align		4
.L_608:
        /*0d9c*/ 	.word	index@(_ZN2at6native40_GLOBAL__N__2351210d_8_Shape_cu_49f7391c30CatArrayBatchedCopy_vectorizedINS1_10OpaqueTypeILj4EEEjLi2ELi64ELi64ELi16ELi4EEEvPcNS1_25CatArrInputTensorMetadataIT_T0_XT2_EXT3_EEENS1_16TensorSizeStrideIS8_Lj4EEEiS8_)
        /*0da0*/ 	.word	0x00000012


	//----- nvinfo : EIATTR_FRAME_SIZE
	.align		4
.L_609:
        /*0da4*/ 	.byte	0x04, 0x11
        /*0da6*/ 	.short	(.L_611 - .L_610)
	.align		4
.L_610:
        /*0da8*/ 	.word	index@(_ZN2at6native40_GLOBAL__N__2351210d_8_Shape_cu_49f7391c30CatArrayBatchedCopy_vectorizedINS1_10OpaqueTypeILj4EEEjLi2ELi64ELi64ELi16ELi4EEEvPcNS1_25CatArrInputTensorMetadataIT_T0_XT2_EXT3_EEENS1_16TensorSizeStrideIS8_Lj4EEEiS8_)
        /*0dac*/ 	.word	0x00000000


	//----- nvinfo : EIATTR_REGCOUNT
	.align		4
.L_611:
        /*0db0*/ 	.byte	0x04, 0x2f
        /*0db2*/ 	.short	(.L_613 - .L_612)
	.align		4
.L_612:
        /*0db4*/ 	.word	index@(_ZN2at6native40_GLOBAL__N__2351210d_8_Shape_cu_49f7391c35CatArrayBatchedCopy_alignedK_contigINS1_10OpaqueTypeILj4EEEjLi2ELi64ELi64ELi16EEEvPT_NS1_25CatArrInputTensorMetadataIS5_T0_XT2_EXT3_EEENS1_16TensorSizeStrideIS8_Lj4EEEiS8_)
        /*0db8*/ 	.word	0x00000020


	//----- nvinfo : EIATTR_FRAME_SIZE
	.align		4
.L_613:
        /*0dbc*/ 	.byte	0x04, 0x11
        /*0dbe*/ 	.short	(.L_615 - .L_614)
	.align		4
.L_614:
        /*0dc0*/ 	.word	index@(_ZN2at6native40_GLOBAL__N__2351210d_8_Shape_cu_49f7391c35CatArrayBatchedCopy_alignedK_contigINS1_10OpaqueTypeILj4EEEjLi2ELi64ELi64ELi16EEEvPT_NS1_25CatArrInputTensorMetadataIS5_T0_XT2_EXT3_EEENS1_16TensorSizeStrideIS8_Lj4EEEiS8_)
        /*0dc4*/ 	.word	0x00000000


	//----- nvinfo : EIATTR_REGCOUNT
	.align		4
.L_615:
        /*0dc8*/ 	.byte	0x04, 0x2f
        /*0dca*/ 	.short	(.L_617 - .L_616)
	.align		4
.L_616:
        /*0dcc*/ 	.word	index@(_ZN2at6native40_GLOBAL__N__2351210d_8_Shape_cu_49f7391c35CatArrayBatchedCopy_alignedK_contigINS1_10OpaqueTypeILj4EEEjLi2ELi64ELi64ELi8EEEvPT_NS1_25CatArrInputTensorMetadataIS5_T0_XT2_EXT3_EEENS1_16TensorSizeStrideIS8_Lj4EEEiS8_)
        /*0dd0*/ 	.word	0x0000001a


	//----- nvinfo : EIATTR_FRAME_SIZE
	.align		4
.L_617:
        /*0dd4*/ 	.byte	0x04, 0x11
        /*0dd6*/ 	.short	(.L_619 - .L_618)
	.align		4
.L_618:
        /*0dd8*/ 	.word	index@(_ZN2at6native40_GLOBAL__N__2351210d_8_Shape_cu_49f7391c35CatArrayBatchedCopy_alignedK_contigINS1_10OpaqueTypeILj4EEEjLi2ELi64ELi64ELi8EEEvPT_NS1_25CatArrInputTensorMetadataIS5_T0_XT2_EXT3_EEENS1_16TensorSizeStrideIS8_Lj4EEEiS8_)
        /*0ddc*/ 	.word	0x00000000


	//----- nvinfo : EIATTR_REGCOUNT
	.align		4
.L_619:
        /*0de0*/ 	.byte	0x04, 0x2f
        /*0de2*/ 	.short	(.L_621 - .L_620)
	.align		4
.L_620:
        /*0de4*/ 	.word	index@(_ZN2at6native40_GLOBAL__N__2351210d_8_Shape_cu_49f7391c26CatArrayBatchedCopy_contigINS1_10OpaqueTypeILj4EEEjLi2ELi64ELi64EEEvPT_NS1_25CatArrInputTensorMetadataIS5_T0_XT2_EXT3_EEENS1_16TensorSizeStrideIS8_Lj4EEEiS8_)
        /*0de8*/ 	.word	0x00000014


	//----- nvinfo : EIATTR_FRAME_SIZE
	.align		4
.L_621:
        /*0dec*/ 	.byte	0x04, 0x11
        /*0dee*/ 	.short	(.L_623 - .L_622)
	.align		4
.L_622:
        /*0df0*/ 	.word	index@(_ZN2at6native40_GLOBAL__N__2351210d_8_Shape_cu_49f7391c26CatArrayBatchedCopy_contigINS1_10OpaqueTypeILj4EEEjLi2ELi64ELi64EEEvPT_NS1_25CatArrInputTensorMetadataIS5_T0_XT2_EXT3_EEENS1_16TensorSizeStrideIS8_Lj4EEEiS8_)
        /*0df4*/ 	.word	0x00000000


	//----- nvinfo : EIATTR_REGCOUNT
	.align		4
.L_623:
        /*0df8*/ 	.byte	0x04, 0x2f
        /*0dfa*/ 	.short	(.L_625 - .L_624)
	.align		4
.L_624:
        /*0dfc*/ 	.word	index@(_ZN2at6native40_GLOBAL__N__2351210d_8_Shape_cu_49f7391c19CatArrayBatchedCopyINS1_10OpaqueTypeILj4EEEjLi2ELi64ELi64EEEvPT_NS1_25CatArrInputTensorMetadataIS5_T0_XT2_EXT3_EEENS1_16TensorSizeStrideIS8_Lj4EEEiS8_)
        /*0e00*/ 	.word	0x00000017


	//----- nvinfo : EIATTR_FRAME_SIZE
	.align		4
.L_625:
        /*0e04*/ 	.byte	0x04, 0x11
        /*0e06*/ 	.short	(.L_627 - .L_626)
	.align		4
.L_626:
        /*0e08*/ 	.word	index@(_ZN2at6native40_GLOBAL__N__2351210d_8_Shape_cu_49f7391c19CatArrayBatchedCopyINS1_10OpaqueTypeILj4EEEjLi2ELi64ELi64EEEvPT_NS1_25CatArrInputTensorMetadataIS5_T0_XT2_EXT3_EEENS1_16TensorSizeStrideIS8_Lj4EEEiS8_)
        /*0e0c*/ 	.word	0x00000000


	//----- nvinfo : EIATTR_REGCOUNT
	.align		4
.L_627:
        /*0e10*/ 	.byte	0x04, 0x2f
        /*0e12*/ 	.short	(.L_629 - .L_628)
	.align		4
.L_628:
        /*0e14*/ 	.word	index@(_ZN2at6native40_GLOBAL__N__2351210d_8_Shape_cu_49f7391c30CatArrayBatchedCopy_vectorizedINS1_10OpaqueTypeILj4EEEjLi3ELi64ELi64ELi16ELi4EEEvPcNS1_25CatArrInputTensorMetadataIT_T0_XT2_EXT3_EEENS1_16TensorSizeStrideIS8_Lj4EEEiS8_)
        /*0e18*/ 	.word	0x00000017


	//----- nvinfo : EIATTR_FRAME_SIZE
	.align		4
.L_629:
        /*0e1c*/ 	.byte	0x04, 0x11
        /*0e1e*/ 	.short	(.L_631 - .L_630)
	.align		4
.L_630:
        /*0e20*/ 	.word	index@(_ZN2at6native40_GLOBAL__N__2351210d_8_Shape_cu_49f7391c30CatArrayBatchedCopy_vectorizedINS1_10OpaqueTypeILj4EEEjLi3ELi64ELi64ELi16ELi4EEEvPcNS1_25CatArrInputTensorMetadataIT_T0_XT2_EXT3_EEENS1_16TensorSizeStrideIS8_Lj4EEEiS8_)
        /*0e24*/ 	.word	0x00000000


	//----- nvinfo : EIATTR_REGCOUNT
	.align		4
.L_631:
        /*0e28*/ 	.byte	0x04, 0x2f
        /*0e2a*/ 	.short	(.L_633 - .L_632)
	.align		4
.L_632:
        /*0e2c*/ 	.word	index@(_ZN2at6native40_GLOBAL__N__2351210d_8_Shape_cu_49f7391c35CatArrayBatchedCopy_alignedK_contigINS1_10OpaqueTypeILj4EEEjLi3ELi64ELi64ELi16EEEvPT_NS1_25CatArrInputTensorMetadataIS5_T0_XT2_EXT3_EEENS1_16TensorSizeStrideIS8_Lj4EEEiS8_)
        /*0e30*/ 	.word	0x00000020


	//----- nvinfo : EIATTR_FRAME_SIZE
	.align		4
.L_633:
        /*0e34*/ 	.byte	0x04, 0x11
        /*0e36*/ 	.short	(.L_635 - .L_634)
	.align		4
.L_634:
        /*0e38*/ 	.word	index@(_ZN2at6native40_GLOBAL__N__2351210d_8_Shape_cu_49f7391c35CatArrayBatchedCopy_alignedK_contigINS1_10OpaqueTypeILj4EEEjLi3ELi64ELi64ELi16EEEvPT_NS1_25CatArrInputTensorMetadataIS5_T0_XT2_EXT3_EEENS1_16TensorSizeStrideIS8_Lj4EEEiS8_)
        /*0e3c*/ 	.word	0x00000000


	//----- nvinfo : EIATTR_REGCOUNT
	.align		4
.L_635:
        /*0e40*/ 	.byte	0x04, 0x2f
        /*0e42*/ 	.short	(.L_637 - .L_636)
	.align		4
.L_636:
        /*0e44*/ 	.word	index@(_ZN2at6native40_GLOBAL__N__2351210d_8_Shape_cu_49f7391c35CatArrayBatchedCopy_alignedK_contigINS1_10OpaqueTypeILj4EEEjLi3ELi64ELi64ELi8EEEvPT_NS1_25CatArrInputTensorMetadataIS5_T0_XT2_EXT3_EEENS1_16TensorSizeStrideIS8_Lj4EEEiS8_)
        /*0e48*/ 	.word	0x00000020


	//----- nvinfo : EIATTR_FRAME_SIZE
	.align		4
.L_637:
        /*0e4c*/ 	.byte	0x04, 0x11
        /*0e4e*/ 	.short	(.L_639 - .L_638)
	.align		4
.L_638:
        /*0e50*/ 	.word	index@(_ZN2at6native40_GLOBAL__N__2351210d_8_Shape_cu_49f7391c35CatArrayBatchedCopy_alignedK_contigINS1_10OpaqueTypeILj4EEEjLi3ELi64ELi64ELi8EEEvPT_NS1_25CatArrInputTensorMetadataIS5_T0_XT2_EXT3_EEENS1_16TensorSizeStrideIS8_Lj4EEEiS8_)
        /*0e54*/ 	.word	0x00000000


	//----- nvinfo : EIATTR_REGCOUNT
	.align		4
.L_639:
        /*0e58*/ 	.byte	0x04, 0x2f
        /*0e5a*/ 	.short	(.L_641 - .L_640)
	.align		4
.L_640:
        /*0e5c*/ 	.word	index@(_ZN2at6native40_GLOBAL__N__2351210d_8_Shape_cu_49f7391c26CatArrayBatchedCopy_contigINS1_10OpaqueTypeILj4EEEjLi3ELi64ELi64EEEvPT_NS1_25CatArrInputTensorMetadataIS5_T0_XT2_EXT3_EEENS1_16TensorSizeStrideIS8_Lj4EEEiS8_)
        /*0e60*/ 	.word	0x00000015


	//----- nvinfo : EIATTR_FRAME_SIZE
	.align		4
.L_641:
        /*0e64*/ 	.byte	0x04, 0x11
        /*0e66*/ 	.short	(.L_643 - .L_642)
	.align		4
.L_642:
        /*0e68*/ 	.word	index@(_ZN2at6native40_GLOBAL__N__2351210d_8_Shape_cu_49f7391c26CatArrayBatchedCopy_contigINS1_10OpaqueTypeILj4EEEjLi3ELi64ELi64EEEvPT_NS1_25CatArrInputTensorMetadataIS5_T0_XT2_EXT3_EEENS1_16TensorSizeStrideIS8_Lj4EEEiS8_)
        /*0e6c*/ 	.word	0x00000000


	//----- nvinfo : EIATTR_REGCOUNT
	.align		4
.L_643:
        /*0e70*/ 	.byte	0x04, 0x2f
        /*0e72*/ 	.short	(.L_645 - .L_644)
	.align		4
.L_644:
        /*0e74*/ 	.word	index@(_ZN2at6native40_GLOBAL__N__2351210d_8_Shape_cu_49f7391c19CatArrayBatchedCopyINS1_10OpaqueTypeILj4EEEjLi3ELi64ELi64EEEvPT_NS1_25CatArrInputTensorMetadataIS5_T0_XT2_EXT3_EEENS1_16TensorSizeStrideIS8_Lj4EEEiS8_)
        /*0e78*/ 	.word	0x0000001d


	//----- nvinfo : EIATTR_FRAME_SIZE
	.align		4
.L_645:
        /*0e7c*/ 	.byte	0x04, 0x11
        /*0e7e*/ 	.short	(.L_647 - .L_646)
	.align		4
.L_646:
        /*0e80*/ 	.word	index@(_ZN2at6native40_GLOBAL__N__2351210d_8_Shape_cu_49f7391c19CatArrayBatchedCopyINS1_10OpaqueTypeILj4EEEjLi3ELi64ELi64EEEvPT_NS1_25CatArrInputTensorMetadataIS5_T0_XT2_EXT3_EEENS1_16TensorSizeStrideIS8_Lj4EEEiS8_)
        /*0e84*/ 	.word	0x00000000


	//----- nvinfo : EIATTR_REGCOUNT
	.align		4
.L_647:
        /*0e88*/ 	.byte	0x04, 0x2f
        /*0e8a*/ 	.short	(.L_649 - .L_648)
	.align		4
.L_648:
        /*0e8c*/ 	.word	index@(_ZN2at6native40_GLOBAL__N__2351210d_8_Shape_cu_49f7391c30CatArrayBatchedCopy_vectorizedINS1_10OpaqueTypeILj4EEEjLi4ELi64ELi64ELi16ELi4EEEvPcNS1_25CatArrInputTensorMetadataIT_T0_XT2_EXT3_EEENS1_16TensorSizeStrideIS8_Lj4EEEiS8_)
        /*0e90*/ 	.word	0x0000001c


	//----- nvinfo : EIATTR_FRAME_SIZE
	.align		4
.L_649:
        /*0e94*/ 	.byte	0x04, 0x11
        /*0e96*/ 	.short	(.L_651 - .L_650)
	.align		4
.L_650:
        /*0e98*/ 	.word	index@(_ZN2at6native40_GLOBAL__N__2351210d_8_Shape_cu_49f7391c30CatArrayBatchedCopy_vectorizedINS1_10OpaqueTypeILj4EEEjLi4ELi64ELi64ELi16ELi4EEEvPcNS1_25CatArrInputTensorMetadataIT_T0_XT2_EXT3_EEENS1_16TensorSizeStrideIS8_Lj4EEEiS8_)
        /*0e9c*/ 	.word	0x00000000


	//----- nvinfo : EIATTR_REGCOUNT
	.align		4
.L_651:
        /*0ea0*/ 	.byte	0x04, 0x2f
        /*0ea2*/ 	.short	(.L_653 - .L_652)
	.align		4
.L_652:
        /*0ea4*/ 	.word	index@(_ZN2at6native40_GLOBAL__N__2351210d_8_Shape_cu_49f7391c35CatArrayBatchedCopy_alignedK_contigINS1_10OpaqueTypeILj4EEEjLi4ELi64ELi64ELi16EEEvPT_NS1_25CatArrInputTensorMetadataIS5_T0_XT2_EXT3_EEENS1_16TensorSizeStrideIS8_Lj4EEEiS8_)
        /*0ea8*/ 	.word	0x00000020


	//----- nvinfo : EIATTR_FRAME_SIZE
	.align		4
.L_653:
        /*0eac*/ 	.byte	0x04, 0x11
        /*0eae*/ 	.short	(.L_655 - .L_654)
	.align		4
.L_654:
        /*0eb0*/ 	.word	index@(_ZN2at6native40_GLOBAL__N__2351210d_8_Shape_cu_49f7391c35CatArrayBatchedCopy_alignedK_contigINS1_10OpaqueTypeILj4EEEjLi4ELi64ELi64ELi16EEEvPT_NS1_25CatArrInputTensorMetadataIS5_T0_XT2_EXT3_EEENS1_16TensorSizeStrideIS8_Lj4EEEiS8_)
        /*0eb4*/ 	.word	0x00000000


	//----- nvinfo : EIATTR_REGCOUNT
	.align		4
.L_655:
        /*0eb8*/ 	.byte	0x04, 0x2f
        /*0eba*/ 	.short	(.L_657 - .L_656)
	.align		4
.L_656:
        /*0ebc*/ 	.word	index@(_ZN2at6native40_GLOBAL__N__2351210d_8_Shape_cu_49f7391c35CatArrayBatchedCopy_alignedK_contigINS1_10OpaqueTypeILj4EEEjLi4ELi64ELi64ELi8EEEvPT_NS1_25CatArrInputTensorMetadataIS5_T0_XT2_EXT3_EEENS1_16TensorSizeStrideIS8_Lj4EEEiS8_)
        /*0ec0*/ 	.word	0x0000001e


	//----- nvinfo : EIATTR_FRAME_SIZE
	.align		4
.L_657:
        /*0ec4*/ 	.byte	0x04, 0x11
        /*0ec6*/ 	.short	(.L_659 - .L_658)
	.align		4
.L_658:
        /*0ec8*/ 	.word	index@(_ZN2at6native40_GLOBAL__N__2351210d_8_Shape_cu_49f7391c35CatArrayBatchedCopy_alignedK_contigINS1_10OpaqueTypeILj4EEEjLi4ELi64ELi64ELi8EEEvPT_NS1_25CatArrInputTensorMetadataIS5_T0_XT2_EXT3_EEENS1_16TensorSizeStrideIS8_Lj4EEEiS8_)
        /*0ecc*/ 	.word	0x00000000


	//----- nvinfo : EIATTR_REGCOUNT
	.align		4
.L_659:
        /*0ed0*/ 	.byte	0x04, 0x2f
        /*0ed2*/ 	.short	(.L_661 - .L_660)
	.align		4
.L_660:
        /*0ed4*/ 	.word	index@(_ZN2at6native40_GLOBAL__N__2351210d_8_Shape_cu_49f7391c26CatArrayBatchedCopy_contigINS1_10OpaqueTypeILj4EEEjLi4ELi64ELi64EEEvPT_NS1_25CatArrInputTensorMetadataIS5_T0_XT2_EXT3_EEENS1_16TensorSizeStrideIS8_Lj4EEEiS8_)
        /*0ed8*/ 	.word	0x0000001c


	//----- nvinfo : EIATTR_FRAME_SIZE
	.align		4
.L_661:
        /*0edc*/ 	.byte	0x04, 0x11
        /*0ede*/ 	.short	(.L_663 - .L_662)
	.align		4
.L_662:
        /*0ee0*/ 	.word	index@(_ZN2at6native40_GLOBAL__N__2351210d_8_Shape_cu_49f7391c26CatArrayBatchedCopy_contigINS1_10OpaqueTypeILj4EEEjLi4ELi64ELi64EEEvPT_NS1_25CatArrInputTensorMetadataIS5_T0_XT2_EXT3_EEENS1_16TensorSizeStrideIS8_Lj4EEEiS8_)
        /*0ee4*/ 	.word	0x00000000


	//----- nvinfo : EIATTR_REGCOUNT
	.align		4
.L_663:
        /*0ee8*/ 	.byte	0x04, 0x2f
        /*0eea*/ 	.short	(.L_665 - .L_664)
	.align		4
.L_664:
        /*0eec*/ 	.word	index@(_ZN2at6native40_GLOBAL__N__2351210d_8_Shape_cu_49f7391c19CatArrayBatchedCopyINS1_10OpaqueTypeILj4EEEjLi4ELi64ELi64EEEvPT_NS1_25CatArrInputTensorMetadataIS5_T0_XT2_EXT3_EEENS1_16TensorSizeStrideIS8_Lj4EEEiS8_)
        /*0ef0*/ 	.word	0x0000001a


	//----- nvinfo : EIATTR_FRAME_SIZE
	.align		4
.L_665:
        /*0ef4*/ 	.byte	0x04, 0x11
        /*0ef6*/ 	.short	(.L_667 - .L_666)
	.align		4
.L_666:
        /*0ef8*/ 	.word	index@(_ZN2at6native40_GLOBAL__N__2351210d_8_Shape_cu_49f7391c19CatArrayBatchedCopyINS1_10OpaqueTypeILj4EEEjLi4ELi64ELi64EEEvPT_NS1_25CatArrInputTensorMetadataIS5_T0_XT2_EXT3_EEENS1_16TensorSizeStrideIS8_Lj4EEEiS8_)
        /*0efc*/ 	.word	0x00000000


	//----- nvinfo : EIATTR_REGCOUNT
	.align		4
.L_667:
        /*0f00*/ 	.byte	0x04, 0x2f
        /*0f02*/ 	.short	(.L_669 - .L_668)
	.align		4
.L_668:
        /*0f04*/ 	.word	index@(_ZN2at6native40_GLOBAL__N__2351210d_8_Shape_cu_49f7391c30CatArrayBatchedCopy_vectorizedINS1_10OpaqueTypeILj8EEEjLi1ELi64ELi64ELi16ELi2EEEvPcNS1_25CatArrInputTensorMetadataIT_T0_XT2_EXT3_EEENS1_16TensorSizeStrideIS8_Lj4EEEiS8_)
        /*0f08*/ 	.word	0x0000000f


	//----- nvinfo : EIATTR_FRAME_SIZE
	.align		4
.L_669:
        /*0f0c*/ 	.byte	0x04, 0x11
        /*0f0e*/ 	.short	(.L_671 - .L_670)
	.align		4
.L_670:
        /*0f10*/ 	.word	index@(_ZN2at6native40_GLOBAL__N__2351210d_8_Shape_cu_49f7391c30CatArrayBatchedCopy_vectorizedINS1_10OpaqueTypeILj8EEEjLi1ELi64ELi64ELi16ELi2EEEvPcNS1_25CatArrInputTensorMetadataIT_T0_XT2_EXT3_EEENS1_16TensorSizeStrideIS8_Lj4EEEiS8_)
        /*0f14*/ 	.word	0x00000000


	//----- nvinfo : EIATTR_REGCOUNT
	.align		4
.L_671:
        /*0f18*/ 	.byte	0x04, 0x2f
        /*0f1a*/ 	.short	(.L_673 - .L_672)
	.align		4
.L_672:
        /*0f1c*/ 	.word	index@(_ZN2at6native40_GLOBAL__N__2351210d_8_Shape_cu_49f7391c35CatArrayBatchedCopy_alignedK_contigINS1_10OpaqueTypeILj8EEEjLi1ELi64ELi64ELi16EEEvPT_NS1_25CatArrInputTensorMetadataIS5_T0_XT2_EXT3_EEENS1_16TensorSizeStrideIS8_Lj4EEEiS8_)
        /*0f20*/ 	.word	0x0000001c


	//----- nvinfo : EIATTR_FRAME_SIZE
	.align		4
.L_673:
        /*0f24*/ 	.byte	0x04, 0x11
        /*0f26*/ 	.short	(.L_675 - .L_674)
	.align		4
.L_674:
        /*0f28*/ 	.word	index@(_ZN2at6native40_GLOBAL__N__2351210d_8_Shape_cu_49f7391c35CatArrayBatchedCopy_alignedK_contigINS1_10OpaqueTypeILj8EEEjLi1ELi64ELi64ELi16EEEvPT_NS1_25CatArrInputTensorMetadataIS5_T0_XT2_EXT3_EEENS1_16TensorSizeStrideIS8_Lj4EEEiS8_)
        /*0f2c*/ 	.word	0x00000000


	//----- nvinfo : EIATTR_REGCOUNT
	.align		4
.L_675:
        /*0f30*/ 	.byte	0x04, 0x2f
        /*0f32*/ 	.short	(.L_677 - .L_676)
	.align		4
.L_676:
        /*0f34*/ 	.word	index@(_ZN2at6native40_GLOBAL__N__2351210d_8_Shape_cu_49f7391c35CatArrayBatchedCopy_alignedK_contigINS1_10OpaqueTypeILj8EEEjLi1ELi64ELi64ELi8EEEvPT_NS1_25CatArrInputTensorMetadataIS5_T0_XT2_EXT3_EEENS1_16TensorSizeStrideIS8_Lj4EEEiS8_)
        /*0f38*/ 	.word	0x0000001c


	//----- nvinfo : EIATTR_FRAME_SIZE
	.align		4
.L_677:
        /*0f3c*/ 	.byte	0x04, 0x11
        /*0f3e*/ 	.short	(.L_679 - .L_678)
	.align		4
.L_678:
        /*0f40*/ 	.word	index@(_ZN2at6native40_GLOBAL__N__2351210d_8_Shape_cu_49f7391c35CatArrayBatchedCopy_alignedK_contigINS1_10OpaqueTypeILj8EEEjLi1ELi64ELi64ELi8EEEvPT_NS1_25CatArrInputTensorMetadataIS5_T0_XT2_EXT3_EEENS1_16TensorSizeStrideIS8_Lj4EEEiS8_)
        /*0f44*/ 	.word	0x00000000


	//----- nvinfo : EIATTR_REGCOUNT
	.align		4
.L_679:
        /*0f48*/ 	.byte	0x04, 0x2f
        /*0f4a*/ 	.short	(.L_681 - .L_680)
	.align		4
.L_680:
        /*0f4c*/ 	.word	index@(_ZN2at6native40_GLOBAL__N__2351210d_8_Shape_cu_49f7391c26CatArrayBatchedCopy_contigINS1_10OpaqueTypeILj8EEEjLi1ELi64ELi64EEEvPT_NS1_25CatArrInputTensorMetadataIS5_T0_XT2_EXT3_EEENS1_16TensorSizeStrideIS8_Lj4EEEiS8_)
        /*0f50*/ 	.word	0x00000010


	//----- nvinfo : EIATTR_FRAME_SIZE
	.align		4
.L_681:
        /*0f54*/ 	.byte	0x04, 0x11
        /*0f56*/ 	.short	(.L_683 - .L_682)
	.align		4
.L_682:
        /*0f58*/ 	.word	index@(_ZN2at6native40_GLOBAL__N__2351210d_8_Shape_cu_49f7391c26CatArrayBatchedCopy_contigINS1_10OpaqueTypeILj8EEEjLi1ELi64ELi64EEEvPT_NS1_25CatArrInputTensorMetadataIS5_T0_XT2_EXT3_EEENS1_16TensorSizeStrideIS8_Lj4EEEiS8_)
        /*0f5c*/ 	.word	0x00000000


	//----- nvinfo : EIATTR_REGCOUNT
	.align		4
.L_683:
        /*0f60*/ 	.byte	0x04, 0x2f
        /*0f62*/ 	.short	(.L_685 - .L_684)
	.align		4
.L_684:
        /*0f64*/ 	.word	index@(_ZN2at6native40_GLOBAL__N__2351210d_8_Shape_cu_49f7391c19CatArrayBatchedCopyINS1_10OpaqueTypeILj8EEEjLi1ELi64ELi64EEEvPT_NS1_25CatArrInputTensorMetadataIS5_T0_XT2_EXT3_EEENS1_16TensorSizeStrideIS8_Lj4EEEiS8_)
        /*0f68*/ 	.word	0x0000000f


	//----- nvinfo : EIATTR_FRAME_SIZE
	.align		4
.L_685:
        /*0f6c*/ 	.byte	0x04, 0x11
        /*0f6e*/ 	.short	(.L_687 - .L_686)
	.align		4
.L_686:
        /*0f70*/ 	.word	index@(_ZN2at6native40_GLOBAL__N__2351210d_8_Shape_cu_49f7391c19CatArrayBatchedCopyINS1_10OpaqueTypeILj8EEEjLi1ELi64ELi64EEEvPT_NS1_25CatArrInputTensorMetadataIS5_T0_XT2_EXT3_EEENS1_16TensorSizeStrideIS8_Lj4EEEiS8_)
        /*0f74*/ 	.word	0x00000000


	//----- nvinfo : EIATTR_REGCOUNT
	.align		4
.L_687:
        /*0f78*/ 	.byte	0x04, 0x2f
        /*0f7a*/ 	.short	(.L_689 - .L_688)
	.align		4
.L_688:
        /*0f7c*/ 	.word	index@(_ZN2at6native40_GLOBAL__N__2351210d_8_Shape_cu_49f7391c30CatArrayBatchedCopy_vectorizedINS1_10OpaqueTypeILj8EEEjLi2ELi64ELi64ELi16ELi2EEEvPcNS1_25CatArrInputTensorMetadataIT_T0_XT2_EXT3_EEENS1_16TensorSizeStrideIS8_Lj4EEEiS8_)
        /*0f80*/ 	.word	0x00000013


	//----- nvinfo : EIATTR_FRAME_SIZE
	.align		4
.L_689:
        /*0f84*/ 	.byte	0x04, 0x11
        /*0f86*/ 	.short	(.L_691 - .L_690)
	.align		4
.L_690:
        /*0f88*/ 	.word	index@(_ZN2at6native40_GLOBAL__N__2351210d_8_Shape_cu_49f7391c30CatArrayBatchedCopy_vectorizedINS1_10OpaqueTypeILj8EEEjLi2ELi64ELi64ELi16ELi2EEEvPcNS1_25CatArrInputTensorMetadataIT_T0_XT2_EXT3_EEENS1_16TensorSizeStrideIS8_Lj4EEEiS8_)
        /*0f8c*/ 	.word	0x00000000


	//----- nvinfo : EIATTR_REGCOUNT
	.align		4
.L_691:
        /*0f90*/ 	.byte	0x04, 0x2f
        /*0f92*/ 	.short	(.L_693 - .L_692)
	.align		4
.L_692:
        /*0f94*/ 	.word	index@(_ZN2at6native40_GLOBAL__N__2351210d_8_Shape_cu_49f7391c35CatArrayBatchedCopy_alignedK_contigINS1_10OpaqueTypeILj8EEEjLi2ELi64ELi64ELi16EEEvPT_NS1_25CatArrInputTensorMetadataIS5_T0_XT2_EXT3_EEENS1_16TensorSizeStrideIS8_Lj4EEEiS8_)
        /*0f98*/ 	.word	0x0000001c


	//----- nvinfo : EIATTR_FRAME_SIZE
	.align		4
.L_693:
        /*0f9c*/ 	.byte	0x04, 0x11
        /*0f9e*/ 	.short	(.L_695 - .L_694)
	.align		4
.L_694:
        /*0fa0*/ 	.word	index@(_ZN2at6native40_GLOBAL__N__2351210d_8_Shape_cu_49f7391c35CatArrayBatchedCopy_alignedK_contigINS1_10OpaqueTypeILj8EEEjLi2ELi64ELi64ELi16EEEvPT_NS1_25CatArrInputTensorMetadataIS5_T0_XT2_EXT3_EEENS1_16TensorSizeStrideIS8_Lj4EEEiS8_)
        /*0fa4*/ 	.word	0x00000000


	//----- nvinfo : EIATTR_REGCOUNT
	.align		4
.L_695:
        /*0fa8*/ 	.byte	0x04, 0x2f
        /*0faa*/ 	.short	(.L_697 - .L_696)
	.align		4
.L_696:
        /*0fac*/ 	.word	index@(_ZN2at6native40_GLOBAL__N__2351210d_8_Shape_cu_49f7391c35CatArrayBatchedCopy_alignedK_contigINS1_10OpaqueTypeILj8EEEjLi2ELi64ELi64ELi8EEEvPT_NS1_25CatArrInputTensorMetadataIS5_T0_XT2_EXT3_EEENS1_16TensorSizeStrideIS8_Lj4EEEiS8_)
        /*0fb0*/ 	.word	0x0000001a


	//----- nvinfo : EIATTR_FRAME_SIZE
	.align		4
.L_697:
        /*0fb4*/ 	.byte	0x04, 0x11
        /*0fb6*/ 	.short	(.L_699 - .L_698)
	.align		4
.L_698:
        /*0fb8*/ 	.word	index@(_ZN2at6native40_GLOBAL__N__2351210d_8_Shape_cu_49f7391c35CatArrayBatchedCopy_alignedK_contigINS1_10OpaqueTypeILj8EEEjLi2ELi64ELi64ELi8EEEvPT_NS1_25CatArrInputTensorMetadataIS5_T0_XT2_EXT3_EEENS1_16TensorSizeStrideIS8_Lj4EEEiS8_)
        /*0fbc*/ 	.word	0x00000000


	//----- nvinfo : EIATTR_REGCOUNT
	.align		4
.L_699:
        /*0fc0*/ 	.byte	0x04, 0x2f
        /*0fc2*/ 	.short	(.L_701 - .L_700)
	.align		4
.L_700:
        /*0fc4*/ 	.word	index@(_ZN2at6native40_GLOBAL__N__2351210d_8_Shape_cu_49f7391c26CatArrayBatchedCopy_contigINS1_10OpaqueTypeILj8EEEjLi2ELi64ELi64EEEvPT_NS1_25CatArrInputTensorMetadataIS5_T0_XT2_EXT3_EEENS1_16TensorSizeStrideIS8_Lj4EEEiS8_)
        /*0fc8*/ 	.word	0x00000012


	//----- nvinfo : EIATTR_FRAME_SIZE
	.align		4
.L_701:
        /*0fcc*/ 	.byte	0x04, 0x11
        /*0fce*/ 	.short	(.L_703 - .L_702)
	.align		4
.L_702:
        /*0fd0*/ 	.word	index@(_ZN2at6native40_GLOBAL__N__2351210d_8_Shape_cu_49f7391c26CatArrayBatchedCopy_contigINS1_10OpaqueTypeILj8EEEjLi2ELi64ELi64EEEvPT_NS1_25CatArrInputTensorMetadataIS5_T0_XT2_EXT3_EEENS1_16TensorSizeStrideIS8_Lj4EEEiS8_)
        /*0fd4*/ 	.word	0x00000000


	//----- nvinfo : EIATTR_REGCOUNT
	.align		4
.L_703:
        /*0fd8*/ 	.byte	0x04, 0x2f
        /*0fda*/ 	.short	(.L_705 - .L_704)
	.align		4
.L_704:
        /*0fdc*/ 	.word	index@(_ZN2at6native40_GLOBAL__N__2351210d_8_Shape_cu_49f7391c19CatArrayBatchedCopyINS1_10OpaqueTypeILj8EEEjLi2ELi64ELi64EEEvPT_NS1_25CatArrInputTensorMetadataIS5_T0_XT2_EXT3_EEENS1_16TensorSizeStrideIS8_Lj4EEEiS8_)
        /*0fe0*/ 	.word	0x00000016


	//----- nvinfo : EIATTR_FRAME_SIZE
	.align		4
.L_705:
        /*0fe4*/ 	.byte	0x04, 0x11
        /*0fe6*/ 	.short	(.L_707 - .L_706)
	.align		4
.L_706:
        /*0fe8*/ 	.word	index@(_ZN2at6native40_GLOBAL__N__2351210d_8_Shape_cu_49f7391c19CatArrayBatchedCopyINS1_10OpaqueTypeILj8EEEjLi2ELi64ELi64EEEvPT_NS1_25CatArrInputTensorMetadataIS5_T0_XT2_EXT3_EEENS1_16TensorSizeStrideIS8_Lj4EEEiS8_)
        /*0fec*/ 	.word	0x00000000


	//----- nvinfo : EIATTR_REGCOUNT
	.align		4
.L_707:
        /*0ff0*/ 	.byte	0x04, 0x2f
        /*0ff2*/ 	.short	(.L_709 - .L_708)
	.align		4
.L_708:
        /*0ff4*/ 	.word	index@(_ZN2at6native40_GLOBAL__N__2351210d_8_Shape_cu_49f7391c30CatArrayBatchedCopy_vectorizedINS1_10OpaqueTypeILj8EEEjLi3ELi64ELi64ELi16ELi2EEEvPcNS1_25CatArrInputTensorMetadataIT_T0_XT2_EXT3_EEENS1_16TensorSizeStrideIS8_Lj4EEEiS8_)
        /*0ff8*/ 	.word	0x00000018


	//----- nvinfo : EIATTR_FRAME_SIZE
	.align		4
.L_709:
        /*0ffc*/ 	.byte	0x04, 0x11
        /*0ffe*/ 	.short	(.L_711 - .L_710)
	.align		4
.L_710:
        /*1000*/ 	.word	index@(_ZN2at6native40_GLOBAL__N__2351210d_8_Shape_cu_49f7391c30CatArrayBatchedCopy_vectorizedINS1_10OpaqueTypeILj8EEEjLi3ELi64ELi64ELi16ELi2EEEvPcNS1_25CatArrInputTensorMetadataIT_T0_XT2_EXT3_EEENS1_16TensorSizeStrideIS8_Lj4EEEiS8_)
        /*1004*/ 	.word	0x00000000


	//----- nvinfo : EIATTR_REGCOUNT
	.align		4
.L_711:
        /*1008*/ 	.byte	0x04, 0x2f
        /*100a*/ 	.short	(.L_713 - .L_712)
	.align		4
.L_712:
        /*100c*/ 	.word	index@(_ZN2at6native40_GLOBAL__N__2351210d_8_Shape_cu_49f7391c35CatArrayBatchedCopy_alignedK_contigINS1_10OpaqueTypeILj8EEEjLi3ELi64ELi64ELi16EEEvPT_NS1_25CatArrInputTensorMetadataIS5_T0_XT2_EXT3_EEENS1_16TensorSizeStrideIS8_Lj4EEEiS8_)
        /*1010*/ 	.word	0x0000001e


	//----- nvinfo : EIATTR_FRAME_SIZE
	.align		4
.L_713:
        /*1014*/ 	.byte	0x04, 0x11
        /*1016*/ 	.short	(.L_715 - .L_714)
	.align		4
.L_714:
        /*1018*/ 	.word	index@(_ZN2at6native40_GLOBAL__N__2351210d_8_Shape_cu_49f7391c35CatArrayBatchedCopy_alignedK_contigINS1_10OpaqueTypeILj8EEEjLi3ELi64ELi64ELi16EEEvPT_NS1_25CatArrInputTensorMetadataIS5_T0_XT2_EXT3_EEENS1_16TensorSizeStrideIS8_Lj4EEEiS8_)
        /*101c*/ 	.word	0x00000000


	//----- nvinfo : EIATTR_REGCOUNT
	.align		4
.L_715:
        /*1020*/ 	.byte	0x04, 0x2f
        /*1022*/ 	.short	(.L_717 - .L_716)
	.align		4
.L_716:
        /*1024*/ 	.word	index@(_ZN2at6native40_GLOBAL__N__2351210d_8_Shape_cu_49f7391c35CatArrayBatchedCopy_alignedK_contigINS1_10OpaqueTypeILj8EEEjLi3ELi64ELi64ELi8EEEvPT_NS1_25CatArrInputTensorMetadataIS5_T0_XT2_EXT3_EEENS1_16TensorSizeStrideIS8_Lj4EEEiS8_)
        /*1028*/ 	.word	0x0000001c


	//----- nvinfo : EIATTR_FRAME_SIZE
	.align		4
.L_717:
        /*102c*/ 	.byte	0x04, 0x11
        /*102e*/ 	.short	(.L_719 - .L_718)
	.align		4
.L_718:
        /*1030*/ 	.word	index@(_ZN2at6native40_GLOBAL__N__2351210d_8_Shape_cu_49f7391c35CatArrayBatchedCopy_alignedK_contigINS1_10OpaqueTypeILj8EEEjLi3ELi64ELi64ELi8EEEvPT_NS1_25CatArrInputTensorMetadataIS5_T0_XT2_EXT3_EEENS1_16TensorSizeStrideIS8_Lj4EEEiS8_)
        /*1034*/ 	.word	0x00000000


	//----- nvinfo : EIATTR_REGCOUNT
	.align		4
.L_719:
        /*1038*/ 	.byte	0x04, 0x2f
        /*103a*/ 	.short	(.L_721 - .L_720)
	.align		4
.L_720:
        /*103c*/ 	.word	index@(_ZN2at6native40_GLOBAL__N__2351210d_8_Shape_cu_49f7391c26CatArrayBatchedCopy_contigINS1_10OpaqueTypeILj8EEEjLi3ELi64ELi64EEEvPT_NS1_25CatArrInputTensorMetadataIS5_T0_XT2_EXT3_EEENS1_16TensorSizeStrideIS8_Lj4EEEiS8_)
        /*1040*/ 	.word	0x00000017


	//----- nvinfo : EIATTR_FRAME_SIZE
	.align		4
.L_721:
        /*1044*/ 	.byte	0x04, 0x11
        /*1046*/ 	.short	(.L_723 - .L_722)
	.align		4
.L_722:
        /*1048*/ 	.word	index@(_ZN2at6native40_GLOBAL__N__2351210d_8_Shape_cu_49f7391c26CatArrayBatchedCopy_contigINS1_10OpaqueTypeILj8EEEjLi3ELi64ELi64EEEvPT_NS1_25CatArrInputTensorMetadataIS5_T0_XT2_EXT3_EEENS1_16TensorSizeStrideIS8_Lj4EEEiS8_)
        /*104c*/ 	.word	0x00000000


	//----- nvinfo : EIATTR_REGCOUNT
	.align		4
.L_723:
        /*1050*/ 	.byte	0x04, 0x2f
        /*1052*/ 	.short	(.L_725 - .L_724)
	.align		4
.L_724:
        /*1054*/ 	.word	index@(_ZN2at6native40_GLOBAL__N__2351210d_8_Shape_cu_49f7391c19CatArrayBatchedCopyINS1_10OpaqueTypeILj8EEEjLi3ELi64ELi64EEEvPT_NS1_25CatArrInputTensorMetadataIS5_T0_XT2_EXT3_EEENS1_16TensorSizeStrideIS8_Lj4EEEiS8_)
        /*1058*/ 	.word	0x00000020


	//----- nvinfo : EIATTR_FRAME_SIZE
	.align		4
.L_725:
        /*105c*/ 	.byte	0x04, 0x11
        /*105e*/ 	.short	(.L_727 - .L_726)
	.align		4
.L_726:
        /*1060*/ 	.word	index@(_ZN2at6native40_GLOBAL__N__2351210d_8_Shape_cu_49f7391c19CatArrayBatchedCopyINS1_10OpaqueTypeILj8EEEjLi3ELi64ELi64EEEvPT_NS1_25CatArrInputTensorMetadataIS5_T0_XT2_EXT3_EEENS1_16TensorSizeStrideIS8_Lj4EEEiS8_)
        /*1064*/ 	.word	0x00000000


	//----- nvinfo : EIATTR_REGCOUNT
	.align		4
.L_727:
        /*1068*/ 	.byte	0x04, 0x2f
        /*106a*/ 	.short	(.L_729 - .L_728)
	.align		4
.L_728:
        /*106c*/ 	.word	index@(_ZN2at6native40_GLOBAL__N__2351210d_8_Shape_cu_49f7391c30CatArrayBatchedCopy_vectorizedINS1_10OpaqueTypeILj8EEEjLi4ELi64ELi64ELi16ELi2EEEvPcNS1_25CatArrInputTensorMetadataIT_T0_XT2_EXT3_EEENS1_16TensorSizeStrideIS8_Lj4EEEiS8_)
        /*1070*/ 	.word	0x0000001a


	//----- nvinfo : EIATTR_FRAME_SIZE
	.align		4
.L_729:
        /*1074*/ 	.byte	0x04, 0x11
        /*1076*/ 	.short	(.L_731 - .L_730)
	.align		4
.L_730:
        /*1078*/ 	.word	index@(_ZN2at6native40_GLOBAL__N__2351210d_8_Shape_cu_49f7391c30CatArrayBatchedCopy_vectorizedINS1_10OpaqueTypeILj8EEEjLi4ELi64ELi64ELi16ELi2EEEvPcNS1_25CatArrInputTensorMetadataIT_T0_XT2_EXT3_EEENS1_16TensorSizeStrideIS8_Lj4EEEiS8_)
        /*107c*/ 	.word	0x00000000


	//----- nvinfo : EIATTR_REGCOUNT
	.align		4
.L_731:
        /*1080*/ 	.byte	0x04, 0x2f
        /*1082*/ 	.short	(.L_733 - .L_732)
	.align		4
.L_732:
        /*1084*/ 	.word	index@(_ZN2at6native40_GLOBAL__N__2351210d_8_Shape_cu_49f7391c35CatArrayBatchedCopy_alignedK_contigINS1_10OpaqueTypeILj8EEEjLi4ELi64ELi64ELi16EEEvPT_NS1_25CatArrInputTensorMetadataIS5_T0_XT2_EXT3_EEENS1_16TensorSizeStrideIS8_Lj4EEEiS8_)
        /*1088*/ 	.word	0x0000001e


	//----- nvinfo : EIATTR_FRAME_SIZE
	.align		4
.L_733:
        /*108c*/ 	.byte	0x04, 0x11
        /*108e*/ 	.short	(.L_735 - .L_734)
	.align		4
.L_734:
        /*1090*/ 	.word	index@(_ZN2at6native40_GLOBAL__N__2351210d_8_Shape_cu_49f7391c35CatArrayBatchedCopy_alignedK_contigINS1_10OpaqueTypeILj8EEEjLi4ELi64ELi64ELi16EEEvPT_NS1_25CatArrInputTensorMetadataIS5_T0_XT2_EXT3_EEENS1_16TensorSizeStrideIS8_Lj4EEEiS8_)
        /*1094*/ 	.word	0x00000000


	//----- nvinfo : EIATTR_REGCOUNT
	.align		4
.L_735:
        /*1098*/ 	.byte	0x04, 0x2f
        /*109a*/ 	.short	(.L_737 - .L_736)
	.align		4
.L_736:
        /*109c*/ 	.word	index@(_ZN2at6native40_GLOBAL__N__2351210d_8_Shape_cu_49f7391c35CatArrayBatchedCopy_alignedK_contigINS1_10OpaqueTypeILj8EEEjLi4ELi64ELi64ELi8EEEvPT_NS1_25CatArrInputTensorMetadataIS5_T0_XT2_EXT3_EEENS1_16TensorSizeStrideIS8_Lj4EEEiS8_)
        /*10a0*/ 	.word	0x0000001e


	//----- nvinfo : EIATTR_FRAME_SIZE
	.align		4
.L_737:
        /*10a4*/ 	.byte	0x04, 0x11
        /*10a6*/ 	.short	(.L_739 - .L_738)
	.align		4
.L_738:
        /*10a8*/ 	.word	index@(_ZN2at6native40_GLOBAL__N__2351210d_8_Shape_cu_49f7391c35CatArrayBatchedCopy_alignedK_contigINS1_10OpaqueTypeILj8EEEjLi4ELi64ELi64ELi8EEEvPT_NS1_25CatArrInputTensorMetadataIS5_T0_XT2_EXT3_EEENS1_16TensorSizeStrideIS8_Lj4EEEiS8_)
        /*10ac*/ 	.word	0x00000000


	//----- nvinfo : EIATTR_REGCOUNT
	.align		4
.L_739:
        /*10b0*/ 	.byte	0x04, 0x2f
        /*10b2*/ 	.short	(.L_741 - .L_740)
	.align		4
.L_740:
        /*10b4*/ 	.word	index@(_ZN2at6native40_GLOBAL__N__2351210d_8_Shape_cu_49f7391c26CatArrayBatchedCopy_contigINS1_10OpaqueTypeILj8EEEjLi4ELi64ELi64EEEvPT_NS1_25CatArrInputTensorMetadataIS5_T0_XT2_EXT3_EEENS1_16TensorSizeStrideIS8_Lj4EEEiS8_)
        /*10b8*/ 	.word	0x0000001c


	//----- nvinfo : EIATTR_FRAME_SIZE
	.align		4
.L_741:
        /*10bc*/ 	.byte	0x04, 0x11
        /*10be*/ 	.short	(.L_743 - .L_742)
	.align		4
.L_742:
        /*10c0*/ 	.word	index@(_ZN2at6native40_GLOBAL__N__2351210d_8_Shape_cu_49f7391c26CatArrayBatchedCopy_contigINS1_10OpaqueTypeILj8EEEjLi4ELi64ELi64EEEvPT_NS1_25CatArrInputTensorMetadataIS5_T0_XT2_EXT3_EEENS1_16TensorSizeStrideIS8_Lj4EEEiS8_)
        /*10c4*/ 	.word	0x00000000


	//----- nvinfo : EIATTR_REGCOUNT
	.align		4
.L_743:
        /*10c8*/ 	.byte	0x04, 0x2f
        /*10ca*/ 	.short	(.L_745 - .L_744)
	.align		4
.L_744:
        /*10cc*/ 	.word	index@(_ZN2at6native40_GLOBAL__N__2351210d_8_Shape_cu_49f7391c19CatArrayBatchedCopyINS1_10OpaqueTypeILj8EEEjLi4ELi64ELi64EEEvPT_NS1_25CatArrInputTensorMetadataIS5_T0_XT2_EXT3_EEENS1_16TensorSizeStrideIS8_Lj4EEEiS8_)
        /*10d0*/ 	.word	0x0000001c


	//----- nvinfo : EIATTR_FRAME_SIZE
	.align		4
.L_745:
        /*10d4*/ 	.byte	0x04, 0x11
        /*10d6*/ 	.short	(.L_747 - .L_746)
	.align		4
.L_746:
        /*10d8*/ 	.word	index@(_ZN2at6native40_GLOBAL__N__2351210d_8_Shape_cu_49f7391c19CatArrayBatchedCopyINS1_10OpaqueTypeILj8EEEjLi4ELi64ELi64EEEvPT_NS1_25CatArrInputTensorMetadataIS5_T0_XT2_EXT3_EEENS1_16TensorSizeStrideIS8_Lj4EEEiS8_)
        /*10dc*/ 	.word	0x00000000


	//----- nvinfo : EIATTR_REGCOUNT
	.align		4
.L_747:
        /*10e0*/ 	.byte	0x04, 0x2f
        /*10e2*/ 	.short	(.L_749 - .L_748)
	.align		4
.L_748:
        /*10e4*/ 	.word	index@(_ZN2at6native40_GLOBAL__N__2351210d_8_Shape_cu_49f7391c30CatArrayBatchedCopy_vectorizedINS1_10OpaqueTypeILj16EEEjLi1ELi64ELi64ELi16ELi1EEEvPcNS1_25CatArrInputTensorMetadataIT_T0_XT2_EXT3_EEENS1_16TensorSizeStrideIS8_Lj4EEEiS8_)
        /*10e8*/ 	.word	0x0000000f


	//----- nvinfo : EIATTR_FRAME_SIZE
	.align		4
.L_749:
        /*10ec*/ 	.byte	0x04, 0x11
        /*10ee*/ 	.short	(.L_751 - .L_750)
	.align		4
.L_750:
        /*10f0*/ 	.word	index@(_ZN2at6native40_GLOBAL__N__2351210d_8_Shape_cu_49f7391c30CatArrayBatchedCopy_vectorizedINS1_10OpaqueTypeILj16EEEjLi1ELi64ELi64ELi16ELi1EEEvPcNS1_25CatArrInputTensorMetadataIT_T0_XT2_EXT3_EEENS1_16TensorSizeStrideIS8_Lj4EEEiS8_)
        /*10f4*/ 	.word	0x00000000


	//----- nvinfo : EIATTR_REGCOUNT
	.align		4
.L_751:
        /*10f8*/ 	.byte	0x04, 0x2f
        /*10fa*/ 	.short	(.L_753 - .L_752)
	.align		4
.L_752:
        /*10fc*/ 	.word	index@(_ZN2at6native40_GLOBAL__N__2351210d_8_Shape_cu_49f7391c35CatArrayBatchedCopy_alignedK_contigINS1_10OpaqueTypeILj16EEEjLi1ELi64ELi64ELi16EEEvPT_NS1_25CatArrInputTensorMetadataIS5_T0_XT2_EXT3_EEENS1_16TensorSizeStrideIS8_Lj4EEEiS8_)
        /*1100*/ 	.word	0x00000020


	//----- nvinfo : EIATTR_FRAME_SIZE
	.align		4
.L_753:
        /*1104*/ 	.byte	0x04, 0x11
        /*1106*/ 	.short	(.L_755 - .L_754)
	.align		4
.L_754:
        /*1108*/ 	.word	index@(_ZN2at6native40_GLOBAL__N__2351210d_8_Shape_cu_49f7391c35CatArrayBatchedCopy_alignedK_contigINS1_10OpaqueTypeILj16EEEjLi1ELi64ELi64ELi16EEEvPT_NS1_25CatArrInputTensorMetadataIS5_T0_XT2_EXT3_EEENS1_16TensorSizeStrideIS8_Lj4EEEiS8_)
        /*110c*/ 	.word	0x00000000


	//----- nvinfo : EIATTR_REGCOUNT
	.align		4
.L_755:
        /*1110*/ 	.byte	0x04, 0x2f
        /*1112*/ 	.short	(.L_757 - .L_756)
	.align		4
.L_756:
        /*1114*/ 	.word	index@(_ZN2at6native40_GLOBAL__N__2351210d_8_Shape_cu_49f7391c35CatArrayBatchedCopy_alignedK_contigINS1_10OpaqueTypeILj16EEEjLi1ELi64ELi64ELi8EEEvPT_NS1_25CatArrInputTensorMetadataIS5_T0_XT2_EXT3_EEENS1_16TensorSizeStrideIS8_Lj4EEEiS8_)
        /*1118*/ 	.word	0x00000020


	//----- nvinfo : EIATTR_FRAME_SIZE
	.align		4
.L_757:
        /*111c*/ 	.byte	0x04, 0x11
        /*111e*/ 	.short	(.L_759 - .L_758)
	.align		4
.L_758:
        /*1120*/ 	.word	index@(_ZN2at6native40_GLOBAL__N__2351210d_8_Shape_cu_49f7391c35CatArrayBatchedCopy_alignedK_contigINS1_10OpaqueTypeILj16EEEjLi1ELi64ELi64ELi8EEEvPT_NS1_25CatArrInputTensorMetadataIS5_T0_XT2_EXT3_EEENS1_16TensorSizeStrideIS8_Lj4EEEiS8_)
        /*1124*/ 	.word	0x00000000


	//----- nvinfo : EIATTR_REGCOUNT
	.align		4
.L_759:
        /*1128*/ 	.byte	0x04, 0x2f
        /*112a*/ 	.short	(.L_761 - .L_760)
	.align		4
.L_760:
        /*112c*/ 	.word	index@(_ZN2at6native40_GLOBAL__N__2351210d_8_Shape_cu_49f7391c26CatArrayBatchedCopy_contigINS1_10OpaqueTypeILj16EEEjLi1ELi64ELi64EEEvPT_NS1_25CatArrInputTensorMetadataIS5_T0_XT2_EXT3_EEENS1_16TensorSizeStrideIS8_Lj4EEEiS8_)
        /*1130*/ 	.word	0x00000012


	//----- nvinfo : EIATTR_FRAME_SIZE
	.align		4
.L_761:
        /*1134*/ 	.byte	0x04, 0x11
        /*1136*/ 	.short	(.L_763 - .L_762)
	.align		4
.L_762:
        /*1138*/ 	.word	index@(_ZN2at6native40_GLOBAL__N__2351210d_8_Shape_cu_49f7391c26CatArrayBatchedCopy_contigINS1_10OpaqueTypeILj16EEEjLi1ELi64ELi64EEEvPT_NS1_25CatArrInputTensorMetadataIS5_T0_XT2_EXT3_EEENS1_16TensorSizeStrideIS8_Lj4EEEiS8_)
        /*113c*/ 	.word	0x00000000


	//----- nvinfo : EIATTR_REGCOUNT
	.align		4
.L_763:
        /*1140*/ 	.byte	0x04, 0x2f
        /*1142*/ 	.short	(.L_765 - .L_764)
	.align		4
.L_764:
        /*1144*/ 	.word	index@(_ZN2at6native40_GLOBAL__N__2351210d_8_Shape_cu_49f7391c19CatArrayBatchedCopyINS1_10OpaqueTypeILj16EEEjLi1ELi64ELi64EEEvPT_NS1_25CatArrInputTensorMetadataIS5_T0_XT2_EXT3_EEENS1_16TensorSizeStrideIS8_Lj4EEEiS8_)
        /*1148*/ 	.word	0x00000011


	//----- nvinfo : EIATTR_FRAME_SIZE
	.align		4
.L_765:
        /*114c*/ 	.byte	0x04, 0x11
        /*114e*/ 	.short	(.L_767 - .L_766)
	.align		4
.L_766:
        /*1150*/ 	.word	index@(_ZN2at6native40_GLOBAL__N__2351210d_8_Shape_cu_49f7391c19CatArrayBatchedCopyINS1_10OpaqueTypeILj16EEEjLi1ELi64ELi64EEEvPT_NS1_25CatArrInputTensorMetadataIS5_T0_XT2_EXT3_EEENS1_16TensorSizeStrideIS8_Lj4EEEiS8_)
        /*1154*/ 	.word	0x00000000


	//----- nvinfo : EIATTR_REGCOUNT
	.align		4
.L_767:
        /*1158*/ 	.byte	0x04, 0x2f
        /*115a*/ 	.short	(.L_769 - .L_768)
	.align		4
.L_768:
        /*115c*/ 	.word	index@(_ZN2at6native40_GLOBAL__N__2351210d_8_Shape_cu_49f7391c30CatArrayBatchedCopy_vectorizedINS1_10OpaqueTypeILj16EEEjLi2ELi64ELi64ELi16ELi1EEEvPcNS1_25CatArrInputTensorMetadataIT_T0_XT2_EXT3_EEENS1_16TensorSizeStrideIS8_Lj4EEEiS8_)
        /*1160*/ 	.word	0x00000012


	//----- nvinfo : EIATTR_FRAME_SIZE
	.align		4
.L_769:
        /*1164*/ 	.byte	0x04, 0x11
        /*1166*/ 	.short	(.L_771 - .L_770)
	.align		4
.L_770:
        /*1168*/ 	.word	index@(_ZN2at6native40_GLOBAL__N__2351210d_8_Shape_cu_49f7391c30CatArrayBatchedCopy_vectorizedINS1_10OpaqueTypeILj16EEEjLi2ELi64ELi64ELi16ELi1EEEvPcNS1_25CatArrInputTensorMetadataIT_T0_XT2_EXT3_EEENS1_16TensorSizeStrideIS8_Lj4EEEiS8_)
        /*116c*/ 	.word	0x00000000


	//----- nvinfo : EIATTR_REGCOUNT
	.align		4
.L_771:
        /*1170*/ 	.byte	0x04, 0x2f
        /*1172*/ 	.short	(.L_773 - .L_772)
	.align		4
.L_772:
        /*1174*/ 	.word	index@(_ZN2at6native40_GLOBAL__N__2351210d_8_Shape_cu_49f7391c35CatArrayBatchedCopy_alignedK_contigINS1_10OpaqueTypeILj16EEEjLi2ELi64ELi64ELi16EEEvPT_NS1_25CatArrInputTensorMetadataIS5_T0_XT2_EXT3_EEENS1_16TensorSizeStrideIS8_Lj4EEEiS8_)
        /*1178*/ 	.word	0x0000001c


	//----- nvinfo : EIATTR_FRAME_SIZE
	.align		4
.L_773:
        /*117c*/ 	.byte	0x04, 0x11
        /*117e*/ 	.short	(.L_775 - .L_774)
	.align		4
.L_774:
        /*1180*/ 	.word	index@(_ZN2at6native40_GLOBAL__N__2351210d_8_Shape_cu_49f7391c35CatArrayBatchedCopy_alignedK_contigINS1_10OpaqueTypeILj16EEEjLi2ELi64ELi64ELi16EEEvPT_NS1_25CatArrInputTensorMetadataIS5_T0_XT2_EXT3_EEENS1_16TensorSizeStrideIS8_Lj4EEEiS8_)
        /*1184*/ 	.word	0x00000000


	//----- nvinfo : EIATTR_REGCOUNT
	.align		4
.L_775:
        /*1188*/ 	.byte	0x04, 0x2f
        /*118a*/ 	.short	(.L_777 - .L_776)
	.align		4
.L_776:
        /*118c*/ 	.word	index@(_ZN2at6native40_GLOBAL__N__2351210d_8_Shape_cu_49f7391c35CatArrayBatchedCopy_alignedK_contigINS1_10OpaqueTypeILj16EEEjLi2ELi64ELi64ELi8EEEvPT_NS1_25CatArrInputTensorMetadataIS5_T0_XT2_EXT3_EEENS1_16TensorSizeStrideIS8_Lj4EEEiS8_)
        /*1190*/ 	.word	0x0000001c


	//----- nvinfo : EIATTR_FRAME_SIZE
	.align		4
.L_777:
        /*1194*/ 	.byte	0x04, 0x11
        /*1196*/ 	.short	(.L_779 - .L_778)
	.align		4
.L_778:
        /*1198*/ 	.word	index@(_ZN2at6native40_GLOBAL__N__2351210d_8_Shape_cu_49f7391c35CatArrayBatchedCopy_alignedK_contigINS1_10OpaqueTypeILj16EEEjLi2ELi64ELi64ELi8EEEvPT_NS1_25CatArrInputTensorMetadataIS5_T0_XT2_EXT3_EEENS1_16TensorSizeStrideIS8_Lj4EEEiS8_)
        /*119c*/ 	.word	0x00000000


	//----- nvinfo : EIATTR_REGCOUNT
	.align		4
.L_779:
        /*11a0*/ 	.byte	0x04, 0x2f
        /*11a2*/ 	.short	(.L_781 - .L_780)
	.align		4
.L_780:
        /*11a4*/ 	.word	index@(_ZN2at6native40_GLOBAL__N__2351210d_8_Shape_cu_49f7391c26CatArrayBatchedCopy_contigINS1_10OpaqueTypeILj16EEEjLi2ELi64ELi64EEEvPT_NS1_25CatArrInputTensorMetadataIS5_T0_XT2_EXT3_EEENS1_16TensorSizeStrideIS8_Lj4EEEiS8_)
        /*11a8*/ 	.word	0x00000014


	//----- nvinfo : EIATTR_FRAME_SIZE
	.align		4
.L_781:
        /*11ac*/ 	.byte	0x04, 0x11
        /*11ae*/ 	.short	(.L_783 - .L_782)
	.align		4
.L_782:
        /*11b0*/ 	.word	index@(_ZN2at6native40_GLOBAL__N__2351210d_8_Shape_cu_49f7391c26CatArrayBatchedCopy_contigINS1_10OpaqueTypeILj16EEEjLi2ELi64ELi64EEEvPT_NS1_25CatArrInputTensorMetadataIS5_T0_XT2_EXT3_EEENS1_16TensorSizeStrideIS8_Lj4EEEiS8_)
        /*11b4*/ 	.word	0x00000000


	//----- nvinfo : EIATTR_REGCOUNT
	.align		4
.L_783:
        /*11b8*/ 	.byte	0x04, 0x2f
        /*11ba*/ 	.short	(.L_785 - .L_784)
	.align		4
.L_784:
        /*11bc*/ 	.word	index@(_ZN2at6native40_GLOBAL__N__2351210d_8_Shape_cu_49f7391c19CatArrayBatchedCopyINS1_10OpaqueTypeILj16EEEjLi2ELi64ELi64EEEvPT_NS1_25CatArrInputTensorMetadataIS5_T0_XT2_EXT3_EEENS1_16TensorSizeStrideIS8_Lj4EEEiS8_)
        /*11c0*/ 	.word	0x0000001a


	//----- nvinfo : EIATTR_FRAME_SIZE
	.align		4
.L_785:
        /*11c4*/ 	.byte	0x04, 0x11
        /*11c6*/ 	.short	(.L_787 - .L_786)
	.align		4
.L_786:
        /*11c8*/ 	.word	index@(_ZN2at6native40_GLOBAL__N__2351210d_8_Shape_cu_49f7391c19CatArrayBatchedCopyINS1_10OpaqueTypeILj16EEEjLi2ELi64ELi64EEEvPT_NS1_25CatArrInputTensorMetadataIS5_T0_XT2_EXT3_EEENS1_16TensorSizeStrideIS8_Lj4EEEiS8_)
        /*11cc*/ 	.word	0x00000000


	//----- nvinfo : EIATTR_REGCOUNT
	.align		4
.L_787:
        /*11d0*/ 	.byte	0x04, 0x2f
        /*11d2*/ 	.short	(.L_789 - .L_788)
	.align		4
.L_788:
        /*11d4*/ 	.word	index@(_ZN2at6native40_GLOBAL__N__2351210d_8_Shape_cu_49f7391c30CatArrayBatchedCopy_vectorizedINS1_10OpaqueTypeILj16EEEjLi3ELi64ELi64ELi16ELi1EEEvPcNS1_25CatArrInputTensorMetadataIT_T0_XT2_EXT3_EEENS1_16TensorSizeStrideIS8_Lj4EEEiS8_)
        /*11d8*/ 	.word	0x00000017


	//----- nvinfo : EIATTR_FRAME_SIZE
	.align		4
.L_789:
        /*11dc*/ 	.byte	0x04, 0x11
        /*11de*/ 	.short	(.L_791 - .L_790)
	.align		4
.L_790:
        /*11e0*/ 	.word	index@(_ZN2at6native40_GLOBAL__N__2351210d_8_Shape_cu_49f7391c30CatArrayBatchedCopy_vectorizedINS1_10OpaqueTypeILj16EEEjLi3ELi64ELi64ELi16ELi1EEEvPcNS1_25CatArrInputTensorMetadataIT_T0_XT2_EXT3_EEENS1_16TensorSizeStrideIS8_Lj4EEEiS8_)
        /*11e4*/ 	.word	0x00000000


	//----- nvinfo : EIATTR_REGCOUNT
	.align		4
.L_791:
        /*11e8*/ 	.byte	0x04, 0x2f
        /*11ea*/ 	.short	(.L_793 - .L_792)
	.align		4
.L_792:
        /*11ec*/ 	.word	index@(_ZN2at6native40_GLOBAL__N__2351210d_8_Shape_cu_49f7391c35CatArrayBatchedCopy_alignedK_contigINS1_10OpaqueTypeILj16EEEjLi3ELi64ELi64ELi16EEEvPT_NS1_25CatArrInputTensorMetadataIS5_T0_XT2_EXT3_EEENS1_16TensorSizeStrideIS8_Lj4EEEiS8_)
        /*11f0*/ 	.word	0x0000001d


	//----- nvinfo : EIATTR_FRAME_SIZE
	.align		4
.L_793:
        /*11f4*/ 	.byte	0x04, 0x11
        /*11f6*/ 	.short	(.L_795 - .L_794)
	.align		4
.L_794:
        /*11f8*/ 	.word	index@(_ZN2at6native40_GLOBAL__N__2351210d_8_Shape_cu_49f7391c35CatArrayBatchedCopy_alignedK_contigINS1_10OpaqueTypeILj16EEEjLi3ELi64ELi64ELi16EEEvPT_NS1_25CatArrInputTensorMetadataIS5_T0_XT2_EXT3_EEENS1_16TensorSizeStrideIS8_Lj4EEEiS8_)
        /*11fc*/ 	.word	0x00000000


	//----- nvinfo : EIATTR_REGCOUNT
	.align		4
.L_795:
        /*1200*/ 	.byte	0x04, 0x2f
        /*1202*/ 	.short	(.L_797 - .L_796)
	.align		4
.L_796:
        /*1204*/ 	.word	index@(_ZN2at6native40_GLOBAL__N__2351210d_8_Shape_cu_49f7391c35CatArrayBatchedCopy_alignedK_contigINS1_10OpaqueTypeILj16EEEjLi3ELi64ELi64ELi8EEEvPT_NS1_25CatArrInputTensorMetadataIS5_T0_XT2_EXT3_EEENS1_16TensorSizeStrideIS8_Lj4EEEiS8_)
        /*1208*/ 	.word	0x0000001d


	//----- nvinfo : EIATTR_FRAME_SIZE
	.align		4
.L_797:
        /*120c*/ 	.byte	0x04, 0x11
        /*120e*/ 	.short	(.L_799 - .L_798)
	.align		4
.L_798:
        /*1210*/ 	.word	index@(_ZN2at6native40_GLOBAL__N__2351210d_8_Shape_cu_49f7391c35CatArrayBatchedCopy_alignedK_contigINS1_10OpaqueTypeILj16EEEjLi3ELi64ELi64ELi8EEEvPT_NS1_25CatArrInputTensorMetadataIS5_T0_XT2_EXT3_EEENS1_16TensorSizeStrideIS8_Lj4EEEiS8_)
        /*1214*/ 	.word	0x00000000


	//----- nvinfo : EIATTR_REGCOUNT
	.align		4
.L_799:
        /*1218*/ 	.byte	0x04, 0x2f
        /*121a*/ 	.short	(.L_801 - .L_800)
	.align		4
.L_800:
        /*121c*/ 	.word	index@(_ZN2at6native40_GLOBAL__N__2351210d_8_Shape_cu_49f7391c26CatArrayBatchedCopy_contigINS1_10OpaqueTypeILj16EEEjLi3ELi64ELi64EEEvPT_NS1_25CatArrInputTensorMetadataIS5_T0_XT2_EXT3_EEENS1_16TensorSizeStrideIS8_Lj4EEEiS8_)
        /*1220*/ 	.word	0x00000019


	//----- nvinfo : EIATTR_FRAME_SIZE
	.align		4
.L_801:
        /*1224*/ 	.byte	0x04, 0x11
        /*1226*/ 	.short	(.L_803 - .L_802)
	.align		4
.L_802:
        /*1228*/ 	.word	index@(_ZN2at6native40_GLOBAL__N__2351210d_8_Shape_cu_49f7391c26CatArrayBatchedCopy_contigINS1_10OpaqueTypeILj16EEEjLi3ELi64ELi64EEEvPT_NS1_25CatArrInputTensorMetadataIS5_T0_XT2_EXT3_EEENS1_16TensorSizeStrideIS8_Lj4EEEiS8_)
        /*122c*/ 	.word	0x00000000


	//----- nvinfo : EIATTR_REGCOUNT
	.align		4
.L_803:
        /*1230*/ 	.byte	0x04, 0x2f
        /*1232*/ 	.short	(.L_805 - .L_804)
	.align		4
.L_804:
        /*1234*/ 	.word	index@(_ZN2at6native40_GLOBAL__N__2351210d_8_Shape_cu_49f7391c19CatArrayBatchedCopyINS1_10OpaqueTypeILj16EEEjLi3ELi64ELi64EEEvPT_NS1_25CatArrInputTensorMetadataIS5_T0_XT2_EXT3_EEENS1_16TensorSizeStrideIS8_Lj4EEEiS8_)
        /*1238*/ 	.word	0x0000001e


	//----- nvinfo : EIATTR_FRAME_SIZE
	.align		4
.L_805:
        /*123c*/ 	.byte	0x04, 0x11
        /*123e*/ 	.short	(.L_807 - .L_806)
	.align		4
.L_806:
        /*1240*/ 	.word	index@(_ZN2at6native40_GLOBAL__N__2351210d_8_Shape_cu_49f7391c19CatArrayBatchedCopyINS1_10OpaqueTypeILj16EEEjLi3ELi64ELi64EEEvPT_NS1_25CatArrInputTensorMetadataIS5_T0_XT2_EXT3_EEENS1_16TensorSizeStrideIS8_Lj4EEEiS8_)
        /*1244*/ 	.word	0x00000000


	//----- nvinfo : EIATTR_REGCOUNT
	.align		4
.L_807:
        /*1248*/ 	.byte	0x04, 0x2f
        /*124a*/ 	.short	(.L_809 - .L_808)
	.align		4
.L_808:
        /*124c*/ 	.word	index@(_ZN2at6native40_GLOBAL__N__2351210d_8_Shape_cu_49f7391c30CatArrayBatchedCopy_vectorizedINS1_10OpaqueTypeILj16EEEjLi4ELi64ELi64ELi16ELi1EEEvPcNS1_25CatArrInputTensorMetadataIT_T0_XT2_EXT3_EEENS1_16TensorSizeStrideIS8_Lj4EEEiS8_)
        /*1250*/ 	.word	0x0000001c


	//----- nvinfo : EIATTR_FRAME_SIZE
	.align		4
.L_809:
        /*1254*/ 	.byte	0x04, 0x11
        /*1256*/ 	.short	(.L_811 - .L_810)
	.align		4
.L_810:
        /*1258*/ 	.word	index@(_ZN2at6native40_GLOBAL__N__2351210d_8_Shape_cu_49f7391c30CatArrayBatchedCopy_vectorizedINS1_10OpaqueTypeILj16EEEjLi4ELi64ELi64ELi16ELi1EEEvPcNS1_25CatArrInputTensorMetadataIT_T0_XT2_EXT3_EEENS1_16TensorSizeStrideIS8_Lj4EEEiS8_)
        /*125c*/ 	.word	0x00000000


	//----- nvinfo : EIATTR_REGCOUNT
	.align		4
.L_811:
        /*1260*/ 	.byte	0x04, 0x2f
        /*1262*/ 	.short	(.L_813 - .L_812)
	.align		4
.L_812:
        /*1264*/ 	.word	index@(_ZN2at6native40_GLOBAL__N__2351210d_8_Shape_cu_49f7391c35CatArrayBatchedCopy_alignedK_contigINS1_10OpaqueTypeILj16EEEjLi4ELi64ELi64ELi16EEEvPT_NS1_25CatArrInputTensorMetadataIS5_T0_XT2_EXT3_EEENS1_16TensorSizeStrideIS8_Lj4EEEiS8_)
        /*1268*/ 	.word	0x00000020


	//----- nvinfo : EIATTR_FRAME_SIZE
	.align		4
.L_813:
        /*126c*/ 	.byte	0x04, 0x11
        /*126e*/ 	.short	(.L_815 - .L_814)
	.align		4
.L_814:
        /*1270*/ 	.word	index@(_ZN2at6native40_GLOBAL__N__2351210d_8_Shape_cu_49f7391c35CatArrayBatchedCopy_alignedK_contigINS1_10OpaqueTypeILj16EEEjLi4ELi64ELi64ELi16EEEvPT_NS1_25CatArrInputTensorMetadataIS5_T0_XT2_EXT3_EEENS1_16TensorSizeStrideIS8_Lj4EEEiS8_)
        /*1274*/ 	.word	0x00000000


	//----- nvinfo : EIATTR_REGCOUNT
	.align		4
.L_815:
        /*1278*/ 	.byte	0x04, 0x2f
        /*127a*/ 	.short	(.L_817 - .L_816)
	.align		4
.L_816:
        /*127c*/ 	.word	index@(_ZN2at6native40_GLOBAL__N__2351210d_8_Shape_cu_49f7391c35CatArrayBatchedCopy_alignedK_contigINS1_10OpaqueTypeILj16EEEjLi4ELi64ELi64ELi8EEEvPT_NS1_25CatArrInputTensorMetadataIS5_T0_XT2_EXT3_EEENS1_16TensorSizeStrideIS8_Lj4EEEiS8_)
        /*1280*/ 	.word	0x00000020


	//----- nvinfo : EIATTR_FRAME_SIZE
	.align		4
.L_817:
        /*1284*/ 	.byte	0x04, 0x11
        /*1286*/ 	.short	(.L_819 - .L_818)
	.align		4
.L_818:
        /*1288*/ 	.word	index@(_ZN2at6native40_GLOBAL__N__2351210d_8_Shape_cu_49f7391c35CatArrayBatchedCopy_alignedK_contigINS1_10OpaqueTypeILj16EEEjLi4ELi64ELi64ELi8EEEvPT_NS1_25CatArrInputTensorMetadataIS5_T0_XT2_EXT3_EEENS1_16TensorSizeStrideIS8_Lj4EEEiS8_)
        /*128c*/ 	.word	0x00000000


	//----- nvinfo : EIATTR_REGCOUNT
	.align		4
.L_819:
        /*1290*/ 	.byte	0x04, 0x2f
        /*1292*/ 	.short	(.L_821 - .L_820)
	.align		4
.L_820:
        /*1294*/ 	.word	index@(_ZN2at6native40_GLOBAL__N__2351210d_8_Shape_cu_49f7391c26CatArrayBatchedCopy_contigINS1_10OpaqueTypeILj16EEEjLi4ELi64ELi64EEEvPT_NS1_25CatArrInputTensorMetadataIS5_T0_XT2_EXT3_EEENS1_16TensorSizeStrideIS8_Lj4EEEiS8_)
        /*1298*/ 	.word	0x0000001e


	//----- nvinfo : EIATTR_FRAME_SIZE
	.align		4
.L_821:
        /*129c*/ 	.byte	0x04, 0x11
        /*129e*/ 	.short	(.L_823 - .L_822)
	.align		4
.L_822:
        /*12a0*/ 	.word	index@(_ZN2at6native40_GLOBAL__N__2351210d_8_Shape_cu_49f7391c26CatArrayBatchedCopy_contigINS1_10OpaqueTypeILj16EEEjLi4ELi64ELi64EEEvPT_NS1_25CatArrInputTensorMetadataIS5_T0_XT2_EXT3_EEENS1_16TensorSizeStrideIS8_Lj4EEEiS8_)
        /*12a4*/ 	.word	0x00000000


	//----- nvinfo : EIATTR_REGCOUNT
	.align		4
.L_823:
        /*12a8*/ 	.byte	0x04, 0x2f
        /*12aa*/ 	.short	(.L_825 - .L_824)
	.align		4
.L_824:
        /*12ac*/ 	.word	index@(_ZN2at6native40_GLOBAL__N__2351210d_8_Shape_cu_49f7391c19CatArrayBatchedCopyINS1_10OpaqueTypeILj16EEEjLi4ELi64ELi64EEEvPT_NS1_25CatArrInputTensorMetadataIS5_T0_XT2_EXT3_EEENS1_16TensorSizeStrideIS8_Lj4EEEiS8_)
        /*12b0*/ 	.word	0x0000001c


	//----- nvinfo : EIATTR_FRAME_SIZE
	.align		4
.L_825:
        /*12b4*/ 	.byte	0x04, 0x11
        /*12b6*/ 	.short	(.L_827 - .L_826)
	.align		4
.L_826:
        /*12b8*/ 	.word	index@(_ZN2at6native40_GLOBAL__N__2351210d_8_Shape_cu_49f7391c19CatArrayBatchedCopyINS1_10OpaqueTypeILj16EEEjLi4ELi64ELi64EEEvPT_NS1_25CatArrInputTensorMetadataIS5_T0_XT2_EXT3_EEENS1_16TensorSizeStrideIS8_Lj4EEEiS8_)
        /*12bc*/ 	.word	0x00000000


	//----- nvinfo : EIATTR_MIN_STACK_SIZE
	.align		4
.L_827:
        /*12c0*/ 	.byte	0x04, 0x12
        /*12c2*/ 	.short	(.L_829 - .L_828)
	.align		4
.L_828:
        /*12c4*/ 	.word	index@(_ZN2at6native40_GLOBAL__N__2351210d_8_Shape_cu_49f7391c19CatArrayBatchedCopyINS1_10OpaqueTypeILj16EEEjLi4ELi64ELi64EEEvPT_NS1_25CatArrInputTensorMetadataIS5_T0_XT2_EXT3_EEENS1_16TensorSizeStrideIS8_Lj4EEEiS8_)
        /*12c8*/ 	.word	0x00000000


	//----- nvinfo : EIATTR_MIN_STACK_SIZE
	.align		4
.L_829:
        /*12cc*/ 	.byte	0x04, 0x12
        /*12ce*/ 	.short	(.L_831 - .L_830)
	.align		4
.L_830:
        /*12d0*/ 	.word	index@(_ZN2at6native40_GLOBAL__N__2351210d_8_Shape_cu_49f7391c26CatArrayBatchedCopy_contigINS1_10OpaqueTypeILj16EEEjLi4ELi64ELi64EEEvPT_NS1_25CatArrInputTensorMetadataIS5_T0_XT2_EXT3_EEENS1_16TensorSizeStrideIS8_Lj4EEEiS8_)
        /*12d4*/ 	.word	0x00000000


	//----- nvinfo : EIATTR_MIN_STACK_SIZE
	.align		4
.L_831:
        /*12d8*/ 	.byte	0x04, 0x12
        /*12da*/ 	.short	(.L_833 - .L_832)
	.align		4
.L_832:
        /*12dc*/ 	.word	index@(_ZN2at6native40_GLOBAL__N__2351210d_8_Shape_cu_49f7391c35CatArrayBatchedCopy_alignedK_contigINS1_10OpaqueTypeILj16EEEjLi4ELi64ELi64ELi8EEEvPT_NS1_25CatArrInputTensorMetadataIS5_T0_XT2_EXT3_EEENS1_16TensorSizeStrideIS8_Lj4EEEiS8_)
        /*12e0*/ 	.word	0x00000000


	//----- nvinfo : EIATTR_MIN_STACK_SIZE
	.align		4
.L_833:
        /*12e4*/ 	.byte	0x04, 0x12
        /*12e6*/ 	.short	(.L_835 - .L_834)
	.align		4
.L_834:
        /*12e8*/ 	.word	index@(_ZN2at6native40_GLOBAL__N__2351210d_8_Shape_cu_49f7391c35CatArrayBatchedCopy_alignedK_contigINS1_10OpaqueTypeILj16EEEjLi4ELi64ELi64ELi16EEEvPT_NS1_25CatArrInputTensorMetadataIS5_T0_XT2_EXT3_EEENS1_16TensorSizeStrideIS8_Lj4EEEiS8_)
        /*12ec*/ 	.word	0x00000000


	//----- nvinfo : EIATTR_MIN_STACK_SIZE
	.align		4
.L_835:
        /*12f0*/ 	.byte	0x04, 0x12
        /*12f2*/ 	.short	(.L_837 - .L_836)
	.align		4
.L_836:
        /*12f4*/ 	.word	index@(_ZN2at6native40_GLOBAL__N__2351210d_8_Shape_cu_49f7391c30CatArrayBatchedCopy_vectorizedINS1_10OpaqueTypeILj16EEEjLi4ELi64ELi64ELi16ELi1EEEvPcNS1_25CatArrInputTensorMetadataIT_T0_XT2_EXT3_EEENS1_16TensorSizeStrideIS8_Lj4EEEiS8_)
        /*12f8*/ 	.word	0x00000000


	//----- nvinfo : EIATTR_MIN_STACK_SIZE
	.align		4
.L_837:
        /*12fc*/ 	.byte	0x04, 0x12
        /*12fe*/ 	.short	(.L_839 - .L_838)
	.align		4
.L_838:
        /*1300*/ 	.word	index@(_ZN2at6native40_GLOBAL__N__2351210d_8_Shape_cu_49f7391c19CatArrayBatchedCopyINS1_10OpaqueTypeILj16EEEjLi3ELi64ELi64EEEvPT_NS1_25CatArrInputTensorMetadataIS5_T0_XT2_EXT3_EEENS1_16TensorSizeStrideIS8_Lj4EEEiS8_)
        /*1304*/ 	.word	0x00000000


	//----- nvinfo : EIATTR_MIN_STACK_SIZE
	.align		4
.L_839:
        /*1308*/ 	.byte	0x04, 0x12
        /*130a*/ 	.short	(.L_841 - .L_840)
	.align		4
.L_840:
        /*130c*/ 	.word	index@(_ZN2at6native40_GLOBAL__N__2351210d_8_Shape_cu_49f7391c26CatArrayBatchedCopy_contigINS1_10OpaqueTypeILj16EEEjLi3ELi64ELi64EEEvPT_NS1_25CatArrInputTensorMetadataIS5_T0_XT2_EXT3_EEENS1_16TensorSizeStrideIS8_Lj4EEEiS8_)
        /*1310*/ 	.word	0x00000000


	//----- nvinfo : EIATTR_MIN_STACK_SIZE
	.align		4
.L_841:
        /*1314*/ 	.byte	0x04, 0x12
        /*1316*/ 	.short	(.L_843 - .L_842)
	.align		4
.L_842:
        /*1318*/ 	.word	index@(_ZN2at6native40_GLOBAL__N__2351210d_8_Shape_cu_49f7391c35CatArrayBatchedCopy_alignedK_contigINS1_10OpaqueTypeILj16EEEjLi3ELi64ELi64ELi8EEEvPT_NS1_25CatArrInputTensorMetadataIS5_T0_XT2_EXT3_EEENS1_16TensorSizeStrideIS8_Lj4EEEiS8_)
        /*131c*/ 	.word	0x00000000


	//----- nvinfo : EIATTR_MIN_STACK_SIZE
	.align		4
.L_843:
        /*1320*/ 	.byte	0x04, 0x12
        /*1322*/ 	.short	(.L_845 - .L_844)
	.align		4
.L_844:
        /*1324*/ 	.word	index@(_ZN2at6native40_GLOBAL__N__2351210d_8_Shape_cu_49f7391c35CatArrayBatchedCopy_alignedK_contigINS1_10OpaqueTypeILj16EEEjLi3ELi64ELi64ELi16EEEvPT_NS1_25CatArrInputTensorMetadataIS5_T0_XT2_EXT3_EEENS1_16TensorSizeStrideIS8_Lj4EEEiS8_)
        /*1328*/ 	.word	0x00000000


	//----- nvinfo : EIATTR_MIN_STACK_SIZE
	.align		4
.L_845:
        /*132c*/ 	.byte	0x04, 0x12
        /*132e*/ 	.short	(.L_847 - .L_846)
	.align		4
.L_846:
        /*1330*/ 	.word	index@(_ZN2at6native40_GLOBAL__N__2351210d_8_Shape_cu_49f7391c30CatArrayBatchedCopy_vectorizedINS1_10OpaqueTypeILj16EEEjLi3ELi64ELi64ELi16ELi1EEEvPcNS1_25CatArrInputTensorMetadataIT_T0_XT2_EXT3_EEENS1_16TensorSizeStrideIS8_Lj4EEEiS8_)
        /*1334*/ 	.word	0x00000000


	//----- nvinfo : EIATTR_MIN_STACK_SIZE
	.align		4
.L_847:
        /*1338*/ 	.byte	0x04, 0x12
        /*133a*/ 	.short	(.L_849 - .L_848)
	.align		4
.L_848:
        /*133c*/ 	.word	index@(_ZN2at6native40_GLOBAL__N__2351210d_8_Shape_cu_49f7391c19CatArrayBatchedCopyINS1_10OpaqueTypeILj16EEEjLi2ELi64ELi64EEEvPT_NS1_25CatArrInputTensorMetadataIS5_T0_XT2_EXT3_EEENS1_16TensorSizeStrideIS8_Lj4EEEiS8_)
        /*1340*/ 	.word	0x00000000


	//----- nvinfo : EIATTR_MIN_STACK_SIZE
	.align		4
.L_849:
        /*1344*/ 	.byte	0x04, 0x12
        /*1346*/ 	.short	(.L_851 - .L_850)
	.align		4
.L_850:
        /*1348*/ 	.word	index@(_ZN2at6native40_GLOBAL__N__2351210d_8_Shape_cu_49f7391c26CatArrayBatchedCopy_contigINS1_10OpaqueTypeILj16EEEjLi2ELi64ELi64EEEvPT_NS1_25CatArrInputTensorMetadataIS5_T0_XT2_EXT3_EEENS1_16TensorSizeStrideIS8_Lj4EEEiS8_)
        /*134c*/ 	.word	0x00000000


	//----- nvinfo : EIATTR_MIN_STACK_SIZE
	.align		4
.L_851:
        /*1350*/ 	.byte	0x04, 0x12
        /*1352*/ 	.short	(.L_853 - .L_852)
	.align		4
.L_852:
        /*1354*/ 	.word	index@(_ZN2at6native40_GLOBAL__N__2351210d_8_Shape_cu_49f7391c35CatArrayBatchedCopy_alignedK_contigINS1_10OpaqueTypeILj16EEEjLi2ELi64ELi64ELi8EEEvPT_NS1_25CatArrInputTensorMetadataIS5_T0_XT2_EXT3_EEENS1_16TensorSizeStrideIS8_Lj4EEEiS8_)
        /*1358*/ 	.word	0x00000000


	//----- nvinfo : EIATTR_MIN_STACK_SIZE
	.align		4
.L_853:
        /*135c*/ 	.byte	0x04, 0x12
        /*135e*/ 	.short	(.L_855 - .L_854)
	.align		4
.L_854:
        /*1360*/ 	.word	index@(_ZN2at6native40_GLOBAL__N__2351210d_8_Shape_cu_49f7391c35CatArrayBatchedCopy_alignedK_contigINS1_10OpaqueTypeILj16EEEjLi2ELi64ELi64ELi16EEEvPT_NS1_25CatArrInputTensorMetadataIS5_T0_XT2_EXT3_EEENS1_16TensorSizeStrideIS8_Lj4EEEiS8_)
        /*1364*/ 	.word	0x00000000


	//----- nvinfo : EIATTR_MIN_STACK_SIZE
	.align		4
.L_855:
        /*1368*/ 	.byte	0x04, 0x12
        /*136a*/ 	.short	(.L_857 - .L_856)
	.align		4
.L_856:
        /*136c*/ 	.word	index@(_ZN2at6native40_GLOBAL__N__2351210d_8_Shape_cu_49f7391c30CatArrayBatchedCopy_vectorizedINS1_10OpaqueTypeILj16EEEjLi2ELi64ELi64ELi16ELi1EEEvPcNS1_25CatArrInputTensorMetadataIT_T0_XT2_EXT3_EEENS1_16TensorSizeStrideIS8_Lj4EEEiS8_)
        /*1370*/ 	.word	0x00000000


	//----- nvinfo : EIATTR_MIN_STACK_SIZE
	.align		4
.L_857:
        /*1374*/ 	.byte	0x04, 0x12
        /*1376*/ 	.short	(.L_859 - .L_858)
	.align		4
.L_858:
        /*1378*/ 	.word	index@(_ZN2at6native40_GLOBAL__N__2351210d_8_Shape_cu_49f7391c19CatArrayBatchedCopyINS1_10OpaqueTypeILj16EEEjLi1ELi64ELi64EEEvPT_NS1_25CatArrInputTensorMetadataIS5_T0_XT2_EXT3_EEENS1_16TensorSizeStrideIS8_Lj4EEEiS8_)
        /*137c*/ 	.word	0x00000000


	//----- nvinfo : EIATTR_MIN_STACK_SIZE
	.align		4
.L_859:
        /*1380*/ 	.byte	0x04, 0x12
        /*1382*/ 	.short	(.L_861 - .L_860)
	.align		4
.L_860:
        /*1384*/ 	.word	index@(_ZN2at6native40_GLOBAL__N__2351210d_8_Shape_cu_49f7391c26CatArrayBatchedCopy_contigINS1_10OpaqueTypeILj16EEEjLi1ELi64ELi64EEEvPT_NS1_25CatArrInputTensorMetadataIS5_T0_XT2_EXT3_EEENS1_16TensorSizeStrideIS8_Lj4EEEiS8_)
        /*1388*/ 	.word	0x00000000


	//----- nvinfo : EIATTR_MIN_STACK_SIZE
	.align		4
.L_861:
        /*138c*/ 	.byte	0x04, 0x12
        /*138e*/ 	.short	(.L_863 - .L_862)
	.align		4
.L_862:
        /*1390*/ 	.word	index@(_ZN2at6native40_GLOBAL__N__2351210d_8_Shape_cu_49f7391c35CatArrayBatchedCopy_alignedK_contigINS1_10OpaqueTypeILj16EEEjLi1ELi64ELi64ELi8EEEvPT_NS1_25CatArrInputTensorMetadataIS5_T0_XT2_EXT3_EEENS1_16TensorSizeStrideIS8_Lj4EEEiS8_)
        /*1394*/ 	.word	0x00000000


	//----- nvinfo : EIATTR_MIN_STACK_SIZE
	.align		4
.L_863:
        /*1398*/ 	.byte	0x04, 0x12
        /*139a*/ 	.short	(.L_865 - .L_864)
	.align		4
.L_864:
        /*139c*/ 	.word	index@(_ZN2at6native40_GLOBAL__N__2351210d_8_Shape_cu_49f7391c35CatArrayBatchedCopy_alignedK_contigINS1_10OpaqueTypeILj16EEEjLi1ELi64ELi64ELi16EEEvPT_NS1_25CatArrInputTensorMetadataIS5_T0_XT2_EXT3_EEENS1_16TensorSizeStrideIS8_Lj4EEEiS8_)
        /*13a0*/ 	.word	0x00000000


	//----- nvinfo : EIATTR_MIN_STACK_SIZE
	.align		4
.L_865:
        /*13a4*/ 	.byte	0x04, 0x12
        /*13a6*/ 	.short	(.L_867 - .L_866)
	.align		4
.L_866:
        /*13a8*/ 	.word	index@(_ZN2at6native40_GLOBAL__N__2351210d_8_Shape_cu_49f7391c30CatArrayBatchedCopy_vectorizedINS1_10OpaqueTypeILj16EEEjLi1ELi64ELi64ELi16ELi1EEEvPcNS1_25CatArrInputTensorMetadataIT_T0_XT2_EXT3_EEENS1_16TensorSizeStrideIS8_Lj4EEEiS8_)
        /*13ac*/ 	.word	0x00000000


	//----- nvinfo : EIATTR_MIN_STACK_SIZE
	.align		4
.L_867:
        /*13b0*/ 	.byte	0x04, 0x12
        /*13b2*/ 	.short	(.L_869 - .L_868)
	.align		4
.L_868:
        /*13b4*/ 	.word	index@(_ZN2at6native40_GLOBAL__N__2351210d_8_Shape_cu_49f7391c19CatArrayBatchedCopyINS1_10OpaqueTypeILj8EEEjLi4ELi64ELi64EEEvPT_NS1_25CatArrInputTensorMetadataIS5_T0_XT2_EXT3_EEENS1_16TensorSizeStrideIS8_Lj4EEEiS8_)
        /*13b8*/ 	.word	0x00000000


	//----- nvinfo : EIATTR_MIN_STACK_SIZE
	.align		4
.L_869:
        /*13bc*/ 	.byte	0x04, 0x12
        /*13be*/ 	.short	(.L_871 - .L_870)
	.align		4
.L_870:
        /*13c0*/ 	.word	index@(_ZN2at6native40_GLOBAL__N__2351210d_8_Shape_cu_49f7391c26CatArrayBatchedCopy_contigINS1_10OpaqueTypeILj8EEEjLi4ELi64ELi64EEEvPT_NS1_25CatArrInputTensorMetadataIS5_T0_XT2_EXT3_EEENS1_16TensorSizeStrideIS8_Lj4EEEiS8_)
        /*13c4*/ 	.word	0x00000000


	//----- nvinfo : EIATTR_MIN_STACK_SIZE
	.align		4
.L_871:
        /*13c8*/ 	.byte	0x04, 0x12
        /*13ca*/ 	.short	(.L_873 - .L_872)
	.align		4
.L_872:
        /*13cc*/ 	.word	index@(_ZN2at6native40_GLOBAL__N__2351210d_8_Shape_cu_49f7391c35CatArrayBatchedCopy_alignedK_contigINS1_10OpaqueTypeILj8EEEjLi4ELi64ELi64ELi8EEEvPT_NS1_25CatArrInputTensorMetadataIS5_T0_XT2_EXT3_EEENS1_16TensorSizeStrideIS8_Lj4EEEiS8_)
        /*13d0*/ 	.word	0x00000000


	//----- nvinfo : EIATTR_MIN_STACK_SIZE
	.align		4
.L_873:
        /*13d4*/ 	.byte	0x04, 0x12
        /*13d6*/ 	.short	(.L_875 - .L_874)
	.align		4
.L_874:
        /*13d8*/ 	.word	index@(_ZN2at6native40_GLOBAL__N__2351210d_8_Shape_cu_49f7391c35CatArrayBatchedCopy_alignedK_contigINS1_10OpaqueTypeILj8EEEjLi4ELi64ELi64ELi16EEEvPT_NS1_25CatArrInputTensorMetadataIS5_T0_XT2_EXT3_EEENS1_16TensorSizeStrideIS8_Lj4EEEiS8_)
        /*13dc*/ 	.word	0x00000000


	//----- nvinfo : EIATTR_MIN_STACK_SIZE
	.align		4
.L_875:
        /*13e0*/ 	.byte	0x04, 0x12
        /*13e2*/ 	.short	(.L_877 - .L_876)
	.align		4
.L_876:
        /*13e4*/ 	.word	index@(_ZN2at6native40_GLOBAL__N__2351210d_8_Shape_cu_49f7391c30CatArrayBatchedCopy_vectorizedINS1_10OpaqueTypeILj8EEEjLi4ELi64ELi64ELi16ELi2EEEvPcNS1_25CatArrInputTensorMetadataIT_T0_XT2_EXT3_EEENS1_16TensorSizeStrideIS8_Lj4EEEiS8_)
        /*13e8*/ 	.word	0x00000000


	//----- nvinfo : EIATTR_MIN_STACK_SIZE
	.align		4
.L_877:
        /*13ec*/ 	.byte	0x04, 0x12
        /*13ee*/ 	.short	(.L_879 - .L_878)
	.align		4
.L_878:
        /*13f0*/ 	.word	index@(_ZN2at6native40_GLOBAL__N__2351210d_8_Shape_cu_49f7391c19CatArrayBatchedCopyINS1_10OpaqueTypeILj8EEEjLi3ELi64ELi64EEEvPT_NS1_25CatArrInputTensorMetadataIS5_T0_XT2_EXT3_EEENS1_16TensorSizeStrideIS8_Lj4EEEiS8_)
        /*13f4*/ 	.word	0x00000000


	//----- nvinfo : EIATTR_MIN_STACK_SIZE
	.align		4
.L_879:
        /*13f8*/ 	.byte	0x04, 0x12
        /*13fa*/ 	.short	(.L_881 - .L_880)
	.align		4
.L_880:
        /*13fc*/ 	.word	index@(_ZN2at6native40_GLOBAL__N__2351210d_8_Shape_cu_49f7391c26CatArrayBatchedCopy_contigINS1_10OpaqueTypeILj8EEEjLi3ELi64ELi64EEEvPT_NS1_25CatArrInputTensorMetadataIS5_T0_XT2_EXT3_EEENS1_16TensorSizeStrideIS8_Lj4EEEiS8_)
        /*1400*/ 	.word	0x00000000


	//----- nvinfo : EIATTR_MIN_STACK_SIZE
	.align		4
.L_881:
        /*1404*/ 	.byte	0x04, 0x12
        /*1406*/ 	.short	(.L_883 - .L_882)
	.align		4
.L_882:
        /*1408*/ 	.word	index@(_ZN2at6native40_GLOBAL__N__2351210d_8_Shape_cu_49f7391c35CatArrayBatchedCopy_alignedK_contigINS1_10OpaqueTypeILj8EEEjLi3ELi64ELi64ELi8EEEvPT_NS1_25CatArrInputTensorMetadataIS5_T0_XT2_EXT3_EEENS1_16TensorSizeStrideIS8_Lj4EEEiS8_)
        /*140c*/ 	.word	0x00000000


	//----- nvinfo : EIATTR_MIN_STACK_SIZE
	.align		4
.L_883:
        /*1410*/ 	.byte	0x04, 0x12
        /*1412*/ 	.short	(.L_885 - .L_884)
	.align		4
.L_884:
        /*1414*/ 	.word	index@(_ZN2at6native40_GLOBAL__N__2351210d_8_Shape_cu_49f7391c35CatArrayBatchedCopy_alignedK_contigINS1_10OpaqueTypeILj8EEEjLi3ELi64ELi64ELi16EEEvPT_NS1_25CatArrInputTensorMetadataIS5_T0_XT2_EXT3_EEENS1_16TensorSizeStrideIS8_Lj4EEEiS8_)
        /*1418*/ 	.word	0x00000000


	//----- nvinfo : EIATTR_MIN_STACK_SIZE
	.align		4
.L_885:
        /*141c*/ 	.byte	0x04, 0x12
        /*141e*/ 	.short	(.L_887 - .L_886)
	.align		4
.L_886:
        /*1420*/ 	.word	index@(_ZN2at6native40_GLOBAL__N__2351210d_8_Shape_cu_49f7391c30CatArrayBatchedCopy_vectorizedINS1_10OpaqueTypeILj8EEEjLi3ELi64ELi64ELi16ELi2EEEvPcNS1_25CatArrInputTensorMetadataIT_T0_XT2_EXT3_EEENS1_16TensorSizeStrideIS8_Lj4EEEiS8_)
        /*1424*/ 	.word	0x00000000


	//----- nvinfo : EIATTR_MIN_STACK_SIZE
	.align		4
.L_887:
        /*1428*/ 	.byte	0x04, 0x12
        /*142a*/ 	.short	(.L_889 - .L_888)
	.align		4
.L_888:
        /*142c*/ 	.word	index@(_ZN2at6native40_GLOBAL__N__2351210d_8_Shape_cu_49f7391c19CatArrayBatchedCopyINS1_10OpaqueTypeILj8EEEjLi2ELi64ELi64EEEvPT_NS1_25CatArrInputTensorMetadataIS5_T0_XT2_EXT3_EEENS1_16TensorSizeStrideIS8_Lj4EEEiS8_)
        /*1430*/ 	.word	0x00000000


	//----- nvinfo : EIATTR_MIN_STACK_SIZE
	.align		4
.L_889:
        /*1434*/ 	.byte	0x04, 0x12
        /*1436*/ 	.short	(.L_891 - .L_890)
	.align		4
.L_890:
        /*1438*/ 	.word	index@(_ZN2at6native40_GLOBAL__N__2351210d_8_Shape_cu_49f7391c26CatArrayBatchedCopy_contigINS1_10OpaqueTypeILj8EEEjLi2ELi64ELi64EEEvPT_NS1_25CatArrInputTensorMetadataIS5_T0_XT2_EXT3_EEENS1_16TensorSizeStrideIS8_Lj4EEEiS8_)
        /*143c*/ 	.word	0x00000000


	//----- nvinfo : EIATTR_MIN_STACK_SIZE
	.align		4
.L_891:
        /*1440*/ 	.byte	0x04, 0x12
        /*1442*/ 	.short	(.L_893 - .L_892)
	.align		4
.L_892:
        /*1444*/ 	.word	index@(_ZN2at6native40_GLOBAL__N__2351210d_8_Shape_cu_49f7391c35CatArrayBatchedCopy_alignedK_contigINS1_10OpaqueTypeILj8EEEjLi2ELi64ELi64ELi8EEEvPT_NS1_25CatArrInputTensorMetadataIS5_T0_XT2_EXT3_EEENS1_16TensorSizeStrideIS8_Lj4EEEiS8_)
        /*1448*/ 	.word	0x00000000


	//----- nvinfo : EIATTR_MIN_STACK_SIZE
	.align		4
.L_893:
        /*144c*/ 	.byte	0x04, 0x12
        /*144e*/ 	.short	(.L_895 - .L_894)
	.align		4
.L_894:
        /*1450*/ 	.word	index@(_ZN2at6native40_GLOBAL__N__2351210d_8_Shape_cu_49f7391c35CatArrayBatchedCopy_alignedK_contigINS1_10OpaqueTypeILj8EEEjLi2ELi64ELi64ELi16EEEvPT_NS1_25CatArrInputTensorMetadataIS5_T0_XT2_EXT3_EEENS1_16TensorSizeStrideIS8_Lj4EEEiS8_)
        /*1454*/ 	.word	0x00000000


	//----- nvinfo : EIATTR_MIN_STACK_SIZE
	.align		4
.L_895:
        /*1458*/ 	.byte	0x04, 0x12
        /*145a*/ 	.short	(.L_897 - .L_896)
	.align		4
.L_896:
        /*145c*/ 	.word	index@(_ZN2at6native40_GLOBAL__N__2351210d_8_Shape_cu_49f7391c30CatArrayBatchedCopy_vectorizedINS1_10OpaqueTypeILj8EEEjLi2ELi64ELi64ELi16ELi2EEEvPcNS1_25CatArrInputTensorMetadataIT_T0_XT2_EXT3_EEENS1_16TensorSizeStrideIS8_Lj4EEEiS8_)
        /*1460*/ 	.word	0x00000000


	//----- nvinfo : EIATTR_MIN_STACK_SIZE
	.align		4
.L_897:
        /*1464*/ 	.byte	0x04, 0x12
        /*1466*/ 	.short	(.L_899 - .L_898)
	.align		4
.L_898:
        /*1468*/ 	.word	index@(_ZN2at6native40_GLOBAL__N__2351210d_8_Shape_cu_49f7391c19CatArrayBatchedCopyINS1_10OpaqueTypeILj8EEEjLi1ELi64ELi64EEEvPT_NS1_25CatArrInputTensorMetadataIS5_T0_XT2_EXT3_EEENS1_16TensorSizeStrideIS8_Lj4EEEiS8_)
        /*146c*/ 	.word	0x00000000


	//----- nvinfo : EIATTR_MIN_STACK_SIZE
	.align		4
.L_899:
        /*1470*/ 	.byte	0x04, 0x12
        /*1472*/ 	.short	(.L_901 - .L_900)
	.align		4
.L_900:
        /*1474*/ 	.word	index@(_ZN2at6native40_GLOBAL__N__2351210d_8_Shape_cu_49f7391c26CatArrayBatchedCopy_contigINS1_10OpaqueTypeILj8EEEjLi1ELi64ELi64EEEvPT_NS1_25CatArrInputTensorMetadataIS5_T0_XT2_EXT3_EEENS1_16TensorSizeStrideIS8_Lj4EEEiS8_)
        /*1478*/ 	.word	0x00000000


	//----- nvinfo : EIATTR_MIN_STACK_SIZE
	.align		4
.L_901:
        /*147c*/ 	.byte	0x04, 0x12
        /*147e*/ 	.short	(.L_903 - .L_902)
	.align		4
.L_902:
        /*1480*/ 	.word	index@(_ZN2at6native40_GLOBAL__N__2351210d_8_Shape_cu_49f7391c35CatArrayBatchedCopy_alignedK_contigINS1_10OpaqueTypeILj8EEEjLi1ELi64ELi64ELi8EEEvPT_NS1_25CatArrInputTensorMetadataIS5_T0_XT2_EXT3_EEENS1_16TensorSizeStrideIS8_Lj4EEEiS8_)
        /*1484*/ 	.word	0x00000000


	//----- nvinfo : EIATTR_MIN_STACK_SIZE
	.align		4
.L_903:
        /*1488*/ 	.byte	0x04, 0x12
        /*148a*/ 	.short	(.L_905 - .L_904)
	.align		4
.L_904:
        /*148c*/ 	.word	index@(_ZN2at6native40_GLOBAL__N__2351210d_8_Shape_cu_49f7391c35CatArrayBatchedCopy_alignedK_contigINS1_10OpaqueTypeILj8EEEjLi1ELi64ELi64ELi16EEEvPT_NS1_25CatArrInputTensorMetadataIS5_T0_XT2_EXT3_EEENS1_16TensorSizeStrideIS8_Lj4EEEiS8_)
        /*1490*/ 	.word	0x00000000


	//----- nvinfo : EIATTR_MIN_STACK_SIZE
	.align		4
.L_905:
        /*1494*/ 	.byte	0x04, 0x12
        /*1496*/ 	.short	(.L_907 - .L_906)
	.align		4
.L_906:
        /*1498*/ 	.word	index@(_ZN2at6native40_GLOBAL__N__2351210d_8_Shape_cu_49f7391c30CatArrayBatchedCopy_vectorizedINS1_10OpaqueTypeILj8EEEjLi1ELi64ELi64ELi16ELi2EEEvPcNS1_25CatArrInputTensorMetadataIT_T0_XT2_EXT3_EEENS1_16TensorSizeStrideIS8_Lj4EEEiS8_)
        /*149c*/ 	.word	0x00000000


	//----- nvinfo : EIATTR_MIN_STACK_SIZE
	.align		4
.L_907:
        /*14a0*/ 	.byte	0x04, 0x12
        /*14a2*/ 	.short	(.L_909 - .L_908)
	.align		4
.L_908:
        /*14a4*/ 	.word	index@(_ZN2at6native40_GLOBAL__N__2351210d_8_Shape_cu_49f7391c19CatArrayBatchedCopyINS1_10OpaqueTypeILj4EEEjLi4ELi64ELi64EEEvPT_NS1_25CatArrInputTensorMetadataIS5_T0_XT2_EXT3_EEENS1_16TensorSizeStrideIS8_Lj4EEEiS8_)
        /*14a8*/ 	.word	0x00000000


	//----- nvinfo : EIATTR_MIN_STACK_SIZE
	.align		4
.L_909:
        /*14ac*/ 	.byte	0x04, 0x12
        /*14ae*/ 	.short	(.L_911 - .L_910)
	.align		4
.L_910:
        /*14b0*/ 	.word	index@(_ZN2at6native40_GLOBAL__N__2351210d_8_Shape_cu_49f7391c26CatArrayBatchedCopy_contigINS1_10OpaqueTypeILj4EEEjLi4ELi64ELi64EEEvPT_NS1_25CatArrInputTensorMetadataIS5_T0_XT2_EXT3_EEENS1_16TensorSizeStrideIS8_Lj4EEEiS8_)
        /*14b4*/ 	.word	0x00000000


	//----- nvinfo : EIATTR_MIN_STACK_SIZE
	.align		4
.L_911:
        /*14b8*/ 	.byte	0x04, 0x12
        /*14ba*/ 	.short	(.L_913 - .L_912)
	.align		4
.L_912:
        /*14bc*/ 	.word	index@(_ZN2at6native40_GLOBAL__N__2351210d_8_Shape_cu_49f7391c35CatArrayBatchedCopy_alignedK_contigINS1_10OpaqueTypeILj4EEEjLi4ELi64ELi64ELi8EEEvPT_NS1_25CatArrInputTensorMetadataIS5_T0_XT2_EXT3_EEENS1_16TensorSizeStrideIS8_Lj4EEEiS8_)
        /*14c0*/ 	.word	0x00000000


	//----- nvinfo : EIATTR_MIN_STACK_SIZE
	.align		4
.L_913:
        /*14c4*/ 	.byte	0x04, 0x12
        /*14c6*/ 	.short	(.L_915 - .L_914)
	.align		4
.L_914:
        /*14c8*/ 	.word	index@(_ZN2at6native40_GLOBAL__N__2351210d_8_Shape_cu_49f7391c35CatArrayBatchedCopy_alignedK_contigINS1_10OpaqueTypeILj4EEEjLi4ELi64ELi64ELi16EEEvPT_NS1_25CatArrInputTensorMetadataIS5_T0_XT2_EXT3_EEENS1_16TensorSizeStrideIS8_Lj4EEEiS8_)
        /*14cc*/ 	.word	0x00000000


	//----- nvinfo : EIATTR_MIN_STACK_SIZE
	.align		4
.L_915:
        /*14d0*/ 	.byte	0x04, 0x12
        /*14d2*/ 	.short	(.L_917 - .L_916)
	.align		4
.L_916:
        /*14d4*/ 	.word	index@(_ZN2at6native40_GLOBAL__N__2351210d_8_Shape_cu_49f7391c30CatArrayBatchedCopy_vectorizedINS1_10OpaqueTypeILj4EEEjLi4ELi64ELi64ELi16ELi4EEEvPcNS1_25CatArrInputTensorMetadataIT_T0_XT2_EXT3_EEENS1_16TensorSizeStrideIS8_Lj4EEEiS8_)
        /*14d8*/ 	.word	0x00000000


	//----- nvinfo : EIATTR_MIN_STACK_SIZE
	.align		4
.L_917:
        /*14dc*/ 	.byte	0x04, 0x12
        /*14de*/ 	.short	(.L_919 - .L_918)
	.align		4
.L_918:
        /*14e0*/ 	.word	index@(_ZN2at6native40_GLOBAL__N__2351210d_8_Shape_cu_49f7391c19CatArrayBatchedCopyINS1_10OpaqueTypeILj4EEEjLi3ELi64ELi64EEEvPT_NS1_25CatArrInputTensorMetadataIS5_T0_XT2_EXT3_EEENS1_16TensorSizeStrideIS8_Lj4EEEiS8_)
        /*14e4*/ 	.word	0x00000000


	//----- nvinfo : EIATTR_MIN_STACK_SIZE
	.align		4
.L_919:
        /*14e8*/ 	.byte	0x04, 0x12
        /*14ea*/ 	.short	(.L_921 - .L_920)
	.align		4
.L_920:
        /*14ec*/ 	.word	index@(_ZN2at6native40_GLOBAL__N__2351210d_8_Shape_cu_49f7391c26CatArrayBatchedCopy_contigINS1_10OpaqueTypeILj4EEEjLi3ELi64ELi64EEEvPT_NS1_25CatArrInputTensorMetadataIS5_T0_XT2_EXT3_EEENS1_16TensorSizeStrideIS8_Lj4EEEiS8_)
        /*14f0*/ 	.word	0x00000000


	//----- nvinfo : EIATTR_MIN_STACK_SIZE
	.align		4
.L_921:
        /*14f4*/ 	.byte	0x04, 0x12
        /*14f6*/ 	.short	(.L_923 - .L_922)
	.align		4
.L_922:
        /*14f8*/ 	.word	index@(_ZN2at6native40_GLOBAL__N__2351210d_8_Shape_cu_49f7391c35CatArrayBatchedCopy_alignedK_contigINS1_10OpaqueTypeILj4EEEjLi3ELi64ELi64ELi8EEEvPT_NS1_25CatArrInputTensorMetadataIS5_T0_XT2_EXT3_EEENS1_16TensorSizeStrideIS8_Lj4EEEiS8_)
        /*14fc*/ 	.word	0x00000000


	//----- nvinfo : EIATTR_MIN_STACK_SIZE
	.align		4
.L_923:
        /*1500*/ 	.byte	0x04, 0x12
        /*1502*/ 	.short	(.L_925 - .L_924)
	.align		4
.L_924:
        /*1504*/ 	.word	index@(_ZN2at6native40_GLOBAL__N__2351210d_8_Shape_cu_49f7391c35CatArrayBatchedCopy_alignedK_contigINS1_10OpaqueTypeILj4EEEjLi3ELi64ELi64ELi16EEEvPT_NS1_25CatArrInputTensorMetadataIS5_T0_XT2_EXT3_EEENS1_16TensorSizeStrideIS8_Lj4EEEiS8_)
        /*1508*/ 	.word	0x00000000


	//----- nvinfo : EIATTR_MIN_STACK_SIZE
	.align		4
.L_925:
        /*150c*/ 	.byte	0x04, 0x12
        /*150e*/ 	.short	(.L_927 - .L_926)
	.align		4
.L_926:
        /*1510*/ 	.word	index@(_ZN2at6native40_GLOBAL__N__2351210d_8_Shape_cu_49f7391c30CatArrayBatchedCopy_vectorizedINS1_10OpaqueTypeILj4EEEjLi3ELi64ELi64ELi16ELi4EEEvPcNS1_25CatArrInputTensorMetadataIT_T0_XT2_EXT3_EEENS1_16TensorSizeStrideIS8_Lj4EEEiS8_)
        /*1514*/ 	.word	0x00000000


	//----- nvinfo : EIATTR_MIN_STACK_SIZE
	.align		4
.L_927:
        /*1518*/ 	.byte	0x04, 0x12
        /*151a*/ 	.short	(.L_929 - .L_928)
	.align		4
.L_928:
        /*151c*/ 	.word	index@(_ZN2at6native40_GLOBAL__N__2351210d_8_Shape_cu_49f7391c19CatArrayBatchedCopyINS1_10OpaqueTypeILj4EEEjLi2ELi64ELi64EEEvPT_NS1_25CatArrInputTensorMetadataIS5_T0_XT2_EXT3_EEENS1_16TensorSizeStrideIS8_Lj4EEEiS8_)
        /*1520*/ 	.word	0x00000000


	//----- nvinfo : EIATTR_MIN_STACK_SIZE
	.align		4
.L_929:
        /*1524*/ 	.byte	0x04, 0x12
        /*1526*/ 	.short	(.L_931 - .L_930)
	.align		4
.L_930:
        /*1528*/ 	.word	index@(_ZN2at6native40_GLOBAL__N__2351210d_8_Shape_cu_49f7391c26CatArrayBatchedCopy_contigINS1_10OpaqueTypeILj4EEEjLi2ELi64ELi64EEEvPT_NS1_25CatArrInputTensorMetadataIS5_T0_XT2_EXT3_EEENS1_16TensorSizeStrideIS8_Lj4EEEiS8_)
        /*152c*/ 	.word	0x00000000


	//----- nvinfo : EIATTR_MIN_STACK_SIZE
	.align		4
.L_931:
        /*1530*/ 	.byte	0x04, 0x12
        /*1532*/ 	.short	(.L_933 - .L_932)
	.align		4
.L_932:
        /*1534*/ 	.word	index@(_ZN2at6native40_GLOBAL__N__2351210d_8_Shape_cu_49f7391c35CatArrayBatchedCopy_alignedK_contigINS1_10OpaqueTypeILj4EEEjLi2ELi64ELi64ELi8EEEvPT_NS1_25CatArrInputTensorMetadataIS5_T0_XT2_EXT3_EEENS1_16TensorSizeStrideIS8_Lj4EEEiS8_)
        /*1538*/ 	.word	0x00000000


	//----- nvinfo : EIATTR_MIN_STACK_SIZE
	.align		4
.L_933:
        /*153c*/ 	.byte	0x04, 0x12
        /*153e*/ 	.short	(.L_935 - .L_934)
	.align		4
.L_934:
        /*1540*/ 	.word	index@(_ZN2at6native40_GLOBAL__N__2351210d_8_Shape_cu_49f7391c35CatArrayBatchedCopy_alignedK_contigINS1_10OpaqueTypeILj4EEEjLi2ELi64ELi64ELi16EEEvPT_NS1_25CatArrInputTensorMetadataIS5_T0_XT2_EXT3_EEENS1_16TensorSizeStrideIS8_Lj4EEEiS8_)
        /*1544*/ 	.word	0x00000000


	//----- nvinfo : EIATTR_MIN_STACK_SIZE
	.align		4
.L_935:
        /*1548*/ 	.byte	0x04, 0x12
        /*154a*/ 	.short	(.L_937 - .L_936)
	.align		4
.L_936:
        /*154c*/ 	.word	index@(_ZN2at6native40_GLOBAL__N__2351210d_8_Shape_cu_49f7391c30CatArrayBatchedCopy_vectorizedINS1_10OpaqueTypeILj4EEEjLi2ELi64ELi64ELi16ELi4EEEvPcNS1_25CatArrInputTensorMetadataIT_T0_XT2_EXT3_EEENS1_16TensorSizeStrideIS8_Lj4EEEiS8_)
        /*1550*/ 	.word	0x00000000


	//----- nvinfo : EIATTR_MIN_STACK_SIZE
	.align		4
.L_937:
        /*1554*/ 	.byte	0x04, 0x12
        /*1556*/ 	.short	(.L_939 - .L_938)
	.align		4
.L_938:
        /*1558*/ 	.word	index@(_ZN2at6native40_GLOBAL__N__2351210d_8_Shape_cu_49f7391c19CatArrayBatchedCopyINS1_10OpaqueTypeILj4EEEjLi1ELi64ELi64EEEvPT_NS1_25CatArrInputTensorMetadataIS5_T0_XT2_EXT3_EEENS1_16TensorSizeStrideIS8_Lj4EEEiS8_)
        /*155c*/ 	.word	0x00000000


	//----- nvinfo : EIATTR_MIN_STACK_SIZE
	.align		4
.L_939:
        /*1560*/ 	.byte	0x04, 0x12
        /*1562*/ 	.short	(.L_941 - .L_940)
	.align		4
.L_940:
        /*1564*/ 	.word	index@(_ZN2at6native40_GLOBAL__N__2351210d_8_Shape_cu_49f7391c26CatArrayBatchedCopy_contigINS1_10OpaqueTypeILj4EEEjLi1ELi64ELi64EEEvPT_NS1_25CatArrInputTensorMetadataIS5_T0_XT2_EXT3_EEENS1_16TensorSizeStrideIS8_Lj4EEEiS8_)
        /*1568*/ 	.word	0x00000000


	//----- nvinfo : EIATTR_MIN_STACK_SIZE
	.align		4
.L_941:
        /*156c*/ 	.byte	0x04, 0x12
        /*156e*/ 	.short	(.L_943 - .L_942)
	.align		4
.L_942:
        /*1570*/ 	.word	index@(_ZN2at6native40_GLOBAL__N__2351210d_8_Shape_cu_49f7391c35CatArrayBatchedCopy_alignedK_contigINS1_10OpaqueTypeILj4EEEjLi1ELi64ELi64ELi8EEEvPT_NS1_25CatArrInputTensorMetadataIS5_T0_XT2_EXT3_EEENS1_16TensorSizeStrideIS8_Lj4EEEiS8_)
        /*1574*/ 	.word	0x00000000


	//----- nvinfo : EIATTR_MIN_STACK_SIZE
	.align		4
.L_943:
        /*1578*/ 	.byte	0x04, 0x12
        /*157a*/ 	.short	(.L_945 - .L_944)
	.align		4
.L_944:
        /*157c*/ 	.word	index@(_ZN2at6native40_GLOBAL__N__2351210d_8_Shape_cu_49f7391c35CatArrayBatchedCopy_alignedK_contigINS1_10OpaqueTypeILj4EEEjLi1ELi64ELi64ELi16EEEvPT_NS1_25CatArrInputTensorMetadataIS5_T0_XT2_EXT3_EEENS1_16TensorSizeStrideIS8_Lj4EEEiS8_)
        /*1580*/ 	.word	0x00000000


	//----- nvinfo : EIATTR_MIN_STACK_SIZE
	.align		4
.L_945:
        /*1584*/ 	.byte	0x04, 0x12
        /*1586*/ 	.short	(.L_947 - .L_946)
	.align		4
.L_946:
        /*1588*/ 	.word	index@(_ZN2at6native40_GLOBAL__N__2351210d_8_Shape_cu_49f7391c30CatArrayBatchedCopy_vectorizedINS1_10OpaqueTypeILj4EEEjLi1ELi64ELi64ELi16ELi4EEEvPcNS1_25CatArrInputTensorMetadataIT_T0_XT2_EXT3_EEENS1_16TensorSizeStrideIS8_Lj4EEEiS8_)
        /*158c*/ 	.word	0x00000000


	//----- nvinfo : EIATTR_MIN_STACK_SIZE
	.align		4
.L_947:
        /*1590*/ 	.byte	0x04, 0x12
        /*1592*/ 	.short	(.L_949 - .L_948)
	.align		4
.L_948:
        /*1594*/ 	.word	index@(_ZN2at6native40_GLOBAL__N__2351210d_8_Shape_cu_49f7391c19CatArrayBatchedCopyINS1_10OpaqueTypeILj2EEEjLi4ELi64ELi64EEEvPT_NS1_25CatArrInputTensorMetadataIS5_T0_XT2_EXT3_EEENS1_16TensorSizeStrideIS8_Lj4EEEiS8_)
        /*1598*/ 	.word	0x00000000


	//----- nvinfo : EIATTR_MIN_STACK_SIZE
	.align		4
.L_949:
        /*159c*/ 	.byte	0x04, 0x12
        /*159e*/ 	.short	(.L_951 - .L_950)
	.align		4
.L_950:
        /*15a0*/ 	.word	index@(_ZN2at6native40_GLOBAL__N__2351210d_8_Shape_cu_49f7391c26CatArrayBatchedCopy_contigINS1_10OpaqueTypeILj2EEEjLi4ELi64ELi64EEEvPT_NS1_25CatArrInputTensorMetadataIS5_T0_XT2_EXT3_EEENS1_16TensorSizeStrideIS8_Lj4EEEiS8_)
        /*15a4*/ 	.word	0x00000000


	//----- nvinfo : EIATTR_MIN_STACK_SIZE
	.align		4
.L_951:
        /*15a8*/ 	.byte	0x04, 0x12
        /*15aa*/ 	.short	(.L_953 - .L_952)
	.align		4
.L_952:
        /*15ac*/ 	.word	index@(_ZN2at6native40_GLOBAL__N__2351210d_8_Shape_cu_49f7391c35CatArrayBatchedCopy_alignedK_contigINS1_10OpaqueTypeILj2EEEjLi4ELi64ELi64ELi8EEEvPT_NS1_25CatArrInputTensorMetadataIS5_T0_XT2_EXT3_EEENS1_16TensorSizeStrideIS8_Lj4EEEiS8_)
        /*15b0*/ 	.word	0x00000000


	//----- nvinfo : EIATTR_MIN_STACK_SIZE
	.align		4
.L_953:
        /*15b4*/ 	.byte	0x04, 0x12
        /*15b6*/ 	.short	(.L_955 - .L_954)
	.align		4
.L_954:
        /*15b8*/ 	.word	index@(_ZN2at6native40_GLOBAL__N__2351210d_8_Shape_cu_49f7391c35CatArrayBatchedCopy_alignedK_contigINS1_10OpaqueTypeILj2EEEjLi4ELi64ELi64ELi16EEEvPT_NS1_25CatArrInputTensorMetadataIS5_T0_XT2_EXT3_EEENS1_16TensorSizeStrideIS8_Lj4EEEiS8_)
        /*15bc*/ 	.word	0x00000000


	//----- nvinfo : EIATTR_MIN_STACK_SIZE
	.align		4
.L_955:
        /*15c0*/ 	.byte	0x04, 0x12
        /*15c2*/ 	.short	(.L_957 - .L_956)
	.align		4
.L_956:
        /*15c4*/ 	.word	index@(_ZN2at6native40_GLOBAL__N__2351210d_8_Shape_cu_49f7391c30CatArrayBatchedCopy_vectorizedINS1_10OpaqueTypeILj2EEEjLi4ELi64ELi64ELi16ELi8EEEvPcNS1_25CatArrInputTensorMetadataIT_T0_XT2_EXT3_EEENS1_16TensorSizeStrideIS8_Lj4EEEiS8_)
        /*15c8*/ 	.word	0x00000000


	//----- nvinfo : EIATTR_MIN_STACK_SIZE
	.align		4
.L_957:
        /*15cc*/ 	.byte	0x04, 0x12
        /*15ce*/ 	.short	(.L_959 - .L_958)
	.align		4
.L_958:
        /*15d0*/ 	.word	index@(_ZN2at6native40_GLOBAL__N__2351210d_8_Shape_cu_49f7391c19CatArrayBatchedCopyINS1_10OpaqueTypeILj2EEEjLi3ELi64ELi64EEEvPT_NS1_25CatArrInputTensorMetadataIS5_T0_XT2_EXT3_EEENS1_16TensorSizeStrideIS8_Lj4EEEiS8_)
        /*15d4*/ 	.word	0x00000000


	//----- nvinfo : EIATTR_MIN_STACK_SIZE
	.align		4
.L_959:
        /*15d8*/ 	.byte	0x04, 0x12
        /*15da*/ 	.short	(.L_961 - .L_960)
	.align		4
.L_960:
        /*15dc*/ 	.word	index@(_ZN2at6native40_GLOBAL__N__2351210d_8_Shape_cu_49f7391c26CatArrayBatchedCopy_contigINS1_10OpaqueTypeILj2EEEjLi3ELi64ELi64EEEvPT_NS1_25CatArrInputTensorMetadataIS5_T0_XT2_EXT3_EEENS1_16TensorSizeStrideIS8_Lj4EEEiS8_)
        /*15e0*/ 	.word	0x00000000


	//----- nvinfo : EIATTR_MIN_STACK_SIZE
	.align		4
.L_961:
        /*15e4*/ 	.byte	0x04, 0x12
        /*15e6*/ 	.short	(.L_963 - .L_962)
	.align		4
.L_962:
        /*15e8*/ 	.word	index@(_ZN2at6native40_GLOBAL__N__2351210d_8_Shape_cu_49f7391c35CatArrayBatchedCopy_alignedK_contigINS1_10OpaqueTypeILj2EEEjLi3ELi64ELi64ELi8EEEvPT_NS1_25CatArrInputTensorMetadataIS5_T0_XT2_EXT3_EEENS1_16TensorSizeStrideIS8_Lj4EEEiS8_)
        /*15ec*/ 	.word	0x00000000


	//----- nvinfo : EIATTR_MIN_STACK_SIZE
	.align		4
.L_963:
        /*15f0*/ 	.byte	0x04, 0x12
        /*15f2*/ 	.short	(.L_965 - .L_964)
	.align		4
.L_964:
        /*15f4*/ 	.word	index@(_ZN2at6native40_GLOBAL__N__2351210d_8_Shape_cu_49f7391c35CatArrayBatchedCopy_alignedK_contigINS1_10OpaqueTypeILj2EEEjLi3ELi64ELi64ELi16EEEvPT_NS1_25CatArrInputTensorMetadataIS5_T0_XT2_EXT3_EEENS1_16TensorSizeStrideIS8_Lj4EEEiS8_)
        /*15f8*/ 	.word	0x00000000


	//----- nvinfo : EIATTR_MIN_STACK_SIZE
	.align		4
.L_965:
        /*15fc*/ 	.byte	0x04, 0x12
        /*15fe*/ 	.short	(.L_967 - .L_966)
	.align		4
.L_966:
        /*1600*/ 	.word	index@(_ZN2at6native40_GLOBAL__N__2351210d_8_Shape_cu_49f7391c30CatArrayBatchedCopy_vectorizedINS1_10OpaqueTypeILj2EEEjLi3ELi64ELi64ELi16ELi8EEEvPcNS1_25CatArrInputTensorMetadataIT_T0_XT2_EXT3_EEENS1_16TensorSizeStrideIS8_Lj4EEEiS8_)
        /*1604*/ 	.word	0x00000000


	//----- nvinfo : EIATTR_MIN_STACK_SIZE
	.align		4
.L_967:
        /*1608*/ 	.byte	0x04, 0x12
        /*160a*/ 	.short	(.L_969 - .L_968)
	.align		4
.L_968:
        /*160c*/ 	.word	index@(_ZN2at6native40_GLOBAL__N__2351210d_8_Shape_cu_49f7391c19CatArrayBatchedCopyINS1_10OpaqueTypeILj2EEEjLi2ELi64ELi64EEEvPT_NS1_25CatArrInputTensorMetadataIS5_T0_XT2_EXT3_EEENS1_16TensorSizeStrideIS8_Lj4EEEiS8_)
        /*1610*/ 	.word	0x00000000


	//----- nvinfo : EIATTR_MIN_STACK_SIZE
	.align		4
.L_969:
        /*1614*/ 	.byte	0x04, 0x12
        /*1616*/ 	.short	(.L_971 - .L_970)
	.align		4
.L_970:
        /*1618*/ 	.word	index@(_ZN2at6native40_GLOBAL__N__2351210d_8_Shape_cu_49f7391c26CatArrayBatchedCopy_contigINS1_10OpaqueTypeILj2EEEjLi2ELi64ELi64EEEvPT_NS1_25CatArrInputTensorMetadataIS5_T0_XT2_EXT3_EEENS1_16TensorSizeStrideIS8_Lj4EEEiS8_)
        /*161c*/ 	.word	0x00000000


	//----- nvinfo : EIATTR_MIN_STACK_SIZE
	.align		4
.L_971:
        /*1620*/ 	.byte	0x04, 0x12
        /*1622*/ 	.short	(.L_973 - .L_972)
	.align		4
.L_972:
        /*1624*/ 	.word	index@(_ZN2at6native40_GLOBAL__N__2351210d_8_Shape_cu_49f7391c35CatArrayBatchedCopy_alignedK_contigINS1_10OpaqueTypeILj2EEEjLi2ELi64ELi64ELi8EEEvPT_NS1_25CatArrInputTensorMetadataIS5_T0_XT2_EXT3_EEENS1_16TensorSizeStrideIS8_Lj4EEEiS8_)
        /*1628*/ 	.word	0x00000000


	//----- nvinfo : EIATTR_MIN_STACK_SIZE
	.align		4
.L_973:
        /*162c*/ 	.byte	0x04, 0x12
        /*162e*/ 	.short	(.L_975 - .L_974)
	.align		4
.L_974:
        /*1630*/ 	.word	index@(_ZN2at6native40_GLOBAL__N__2351210d_8_Shape_cu_49f7391c35CatArrayBatchedCopy_alignedK_contigINS1_10OpaqueTypeILj2EEEjLi2ELi64ELi64ELi16EEEvPT_NS1_25CatArrInputTensorMetadataIS5_T0_XT2_EXT3_EEENS1_16TensorSizeStrideIS8_Lj4EEEiS8_)
        /*1634*/ 	.word	0x00000000


	//----- nvinfo : EIATTR_MIN_STACK_SIZE
	.align		4
.L_975:
        /*1638*/ 	.byte	0x04, 0x12
        /*163a*/ 	.short	(.L_977 - .L_976)
	.align		4
.L_976:
        /*163c*/ 	.word	index@(_ZN2at6native40_GLOBAL__N__2351210d_8_Shape_cu_49f7391c30CatArrayBatchedCopy_vectorizedINS1_10OpaqueTypeILj2EEEjLi2ELi64ELi64ELi16ELi8EEEvPcNS1_25CatArrInputTensorMetadataIT_T0_XT2_EXT3_EEENS1_16TensorSizeStrideIS8_Lj4EEEiS8_)
        /*1640*/ 	.word	0x00000000


	//----- nvinfo : EIATTR_MIN_STACK_SIZE
	.align		4
.L_977:
        /*1644*/ 	.byte	0x04, 0x12
        /*1646*/ 	.short	(.L_979 - .L_978)
	.align		4
.L_978:
        /*1648*/ 	.word	index@(_ZN2at6native40_GLOBAL__N__2351210d_8_Shape_cu_49f7391c19CatArrayBatchedCopyINS1_10OpaqueTypeILj2EEEjLi1ELi64ELi64EEEvPT_NS1_25CatArrInputTensorMetadataIS5_T0_XT2_EXT3_EEENS1_16TensorSizeStrideIS8_Lj4EEEiS8_)
        /*164c*/ 	.word	0x00000000


	//----- nvinfo : EIATTR_MIN_STACK_SIZE
	.align		4
.L_979:
        /*1650*/ 	.byte	0x04, 0x12
        /*1652*/ 	.short	(.L_981 - .L_980)
	.align		4
.L_980:
        /*1654*/ 	.word	index@(_ZN2at6native40_GLOBAL__N__2351210d_8_Shape_cu_49f7391c26CatArrayBatchedCopy_contigINS1_10OpaqueTypeILj2EEEjLi1ELi64ELi64EEEvPT_NS1_25CatArrInputTensorMetadataIS5_T0_XT2_EXT3_EEENS1_16TensorSizeStrideIS8_Lj4EEEiS8_)
        /*1658*/ 	.word	0x00000000


	//----- nvinfo : EIATTR_MIN_STACK_SIZE
	.align		4
.L_981:
        /*165c*/ 	.byte	0x04, 0x12
        /*165e*/ 	.short	(.L_983 - .L_982)
	.align		4
.L_982:
        /*1660*/ 	.word	index@(_ZN2at6native40_GLOBAL__N__2351210d_8_Shape_cu_49f7391c35CatArrayBatchedCopy_alignedK_contigINS1_10OpaqueTypeILj2EEEjLi1ELi64ELi64ELi8EEEvPT_NS1_25CatArrInputTensorMetadataIS5_T0_XT2_EXT3_EEENS1_16TensorSizeStrideIS8_Lj4EEEiS8_)
        /*1664*/ 	.word	0x00000000


	//----- nvinfo : EIATTR_MIN_STACK_SIZE
	.align		4
.L_983:
        /*1668*/ 	.byte	0x04, 0x12
        /*166a*/ 	.short	(.L_985 - .L_984)
	.align		4
.L_984:
        /*166c*/ 	.word	index@(_ZN2at6native40_GLOBAL__N__2351210d_8_Shape_cu_49f7391c35CatArrayBatchedCopy_alignedK_contigINS1_10OpaqueTypeILj2EEEjLi1ELi64ELi64ELi16EEEvPT_NS1_25CatArrInputTensorMetadataIS5_T0_XT2_EXT3_EEENS1_16TensorSizeStrideIS8_Lj4EEEiS8_)
        /*1670*/ 	.word	0x00000000


	//----- nvinfo : EIATTR_MIN_STACK_SIZE
	.align		4
.L_985:
        /*1674*/ 	.byte	0x04, 0x12
        /*1676*/ 	.short	(.L_987 - .L_986)
	.align		4
.L_986:
        /*1678*/ 	.word	index@(_ZN2at6native40_GLOBAL__N__2351210d_8_Shape_cu_49f7391c30CatArrayBatchedCopy_vectorizedINS1_10OpaqueTypeILj2EEEjLi1ELi64ELi64ELi16ELi8EEEvPcNS1_25CatArrInputTensorMetadataIT_T0_XT2_EXT3_EEENS1_16TensorSizeStrideIS8_Lj4EEEiS8_)
        /*167c*/ 	.word	0x00000000


	//----- nvinfo : EIATTR_MIN_STACK_SIZE
	.align		4
.L_987:
        /*1680*/ 	.byte	0x04, 0x12
        /*1682*/ 	.short	(.L_989 - .L_988)
	.align		4
.L_988:
        /*1684*/ 	.word	index@(_ZN2at6native40_GLOBAL__N__2351210d_8_Shape_cu_49f7391c19CatArrayBatchedCopyINS1_10OpaqueTypeILj1EEEjLi4ELi64ELi64EEEvPT_NS1_25CatArrInputTensorMetadataIS5_T0_XT2_EXT3_EEENS1_16TensorSizeStrideIS8_Lj4EEEiS8_)
        /*1688*/ 	.word	0x00000000


	//----- nvinfo : EIATTR_MIN_STACK_SIZE
	.align		4
.L_989:
        /*168c*/ 	.byte	0x04, 0x12
        /*168e*/ 	.short	(.L_991 - .L_990)
	.align		4
.L_990:
        /*1690*/ 	.word	index@(_ZN2at6native40_GLOBAL__N__2351210d_8_Shape_cu_49f7391c26CatArrayBatchedCopy_contigINS1_10OpaqueTypeILj1EEEjLi4ELi64ELi64EEEvPT_NS1_25CatArrInputTensorMetadataIS5_T0_XT2_EXT3_EEENS1_16TensorSizeStrideIS8_Lj4EEEiS8_)
        /*1694*/ 	.word	0x00000000


	//----- nvinfo : EIATTR_MIN_STACK_SIZE
	.align		4
.L_991:
        /*1698*/ 	.byte	0x04, 0x12
        /*169a*/ 	.short	(.L_993 - .L_992)
	.align		4
.L_992:
        /*169c*/ 	.word	index@(_ZN2at6native40_GLOBAL__N__2351210d_8_Shape_cu_49f7391c35CatArrayBatchedCopy_alignedK_contigINS1_10OpaqueTypeILj1EEEjLi4ELi64ELi64ELi8EEEvPT_NS1_25CatArrInputTensorMetadataIS5_T0_XT2_EXT3_EEENS1_16TensorSizeStrideIS8_Lj4EEEiS8_)
        /*16a0*/ 	.word	0x00000000


	//----- nvinfo : EIATTR_MIN_STACK_SIZE
	.align		4
.L_993:
        /*16a4*/ 	.byte	0x04, 0x12
        /*16a6*/ 	.short	(.L_995 - .L_994)
	.align		4
.L_994:
        /*16a8*/ 	.word	index@(_ZN2at6native40_GLOBAL__N__2351210d_8_Shape_cu_49f7391c35CatArrayBatchedCopy_alignedK_contigINS1_10OpaqueTypeILj1EEEjLi4ELi64ELi64ELi16EEEvPT_NS1_25CatArrInputTensorMetadataIS5_T0_XT2_EXT3_EEENS1_16TensorSizeStrideIS8_Lj4EEEiS8_)
        /*16ac*/ 	.word	0x00000000


	//----- nvinfo : EIATTR_MIN_STACK_SIZE
	.align		4
.L_995:
        /*16b0*/ 	.byte	0x04, 0x12
        /*16b2*/ 	.short	(.L_997 - .L_996)
	.align		4
.L_996:
        /*16b4*/ 	.word	index@(_ZN2at6native40_GLOBAL__N__2351210d_8_Shape_cu_49f7391c30CatArrayBatchedCopy_vectorizedINS1_10OpaqueTypeILj1EEEjLi4ELi64ELi64ELi16ELi16EEEvPcNS1_25CatArrInputTensorMetadataIT_T0_XT2_EXT3_EEENS1_16TensorSizeStrideIS8_Lj4EEEiS8_)
        /*16b8*/ 	.word	0x00000000


	//----- nvinfo : EIATTR_MIN_STACK_SIZE
	.align		4
.L_997:
        /*16bc*/ 	.byte	0x04, 0x12
        /*16be*/ 	.short	(.L_999 - .L_998)
	.align		4
.L_998:
        /*16c0*/ 	.word	index@(_ZN2at6native40_GLOBAL__N__2351210d_8_Shape_cu_49f7391c19CatArrayBatchedCopyINS1_10OpaqueTypeILj1EEEjLi3ELi64ELi64EEEvPT_NS1_25CatArrInputTensorMetadataIS5_T0_XT2_EXT3_EEENS1_16TensorSizeStrideIS8_Lj4EEEiS8_)
        /*16c4*/ 	.word	0x00000000


	//----- nvinfo : EIATTR_MIN_STACK_SIZE
	.align		4
.L_999:
        /*16c8*/ 	.byte	0x04, 0x12
        /*16ca*/ 	.short	(.L_1001 - .L_1000)
	.align		4
.L_1000:
        /*16cc*/ 	.word	index@(_ZN2at6native40_GLOBAL__N__2351210d_8_Shape_cu_49f7391c26CatArrayBatchedCopy_contigINS1_10OpaqueTypeILj1EEEjLi3ELi64ELi64EEEvPT_NS1_25CatArrInputTensorMetadataIS5_T0_XT2_EXT3_EEENS1_16TensorSizeStrideIS8_Lj4EEEiS8_)
        /*16d0*/ 	.word	0x00000000


	//----- nvinfo : EIATTR_MIN_STACK_SIZE
	.align		4
.L_1001:
        /*16d4*/ 	.byte	0x04, 0x12
        /*16d6*/ 	.short	(.L_1003 - .L_1002)
	.align		4
.L_1002:
        /*16d8*/ 	.word	index@(_ZN2at6native40_GLOBAL__N__2351210d_8_Shape_cu_49f7391c35CatArrayBatchedCopy_alignedK_contigINS1_10OpaqueTypeILj1EEEjLi3ELi64ELi64ELi8EEEvPT_NS1_25CatArrInputTensorMetadataIS5_T0_XT2_EXT3_EEENS1_16TensorSizeStrideIS8_Lj4EEEiS8_)
        /*16dc*/ 	.word	0x00000000


	//----- nvinfo : EIATTR_MIN_STACK_SIZE
	.align		4
.L_1003:
        /*16e0*/ 	.byte	0x04, 0x12
        /*16e2*/ 	.short	(.L_1005 - .L_1004)
	.align		4
.L_1004:
        /*16e4*/ 	.word	index@(_ZN2at6native40_GLOBAL__N__2351210d_8_Shape_cu_49f7391c35CatArrayBatchedCopy_alignedK_contigINS1_10OpaqueTypeILj1EEEjLi3ELi64ELi64ELi16EEEvPT_NS1_25CatArrInputTensorMetadataIS5_T0_XT2_EXT3_EEENS1_16TensorSizeStrideIS8_Lj4EEEiS8_)
        /*16e8*/ 	.word	0x00000000


	//----- nvinfo : EIATTR_MIN_STACK_SIZE
	.align		4
.L_1005:
        /*16ec*/ 	.byte	0x04, 0x12
        /*16ee*/ 	.short	(.L_1007 - .L_1006)
	.align		4
.L_1006:
        /*16f0*/ 	.word	index@(_ZN2at6native40_GLOBAL__N__2351210d_8_Shape_cu_49f7391c30CatArrayBatchedCopy_vectorizedINS1_10OpaqueTypeILj1EEEjLi3ELi64ELi64ELi16ELi16EEEvPcNS1_25CatArrInputTensorMetadataIT_T0_XT2_EXT3_EEENS1_16TensorSizeStrideIS8_Lj4EEEiS8_)
        /*16f4*/ 	.word	0x00000000


	//----- nvinfo : EIATTR_MIN_STACK_SIZE
	.align		4
.L_1007:
        /*16f8*/ 	.byte	0x04, 0x12
        /*16fa*/ 	.short	(.L_1009 - .L_1008)
	.align		4
.L_1008:
        /*16fc*/ 	.word	index@(_ZN2at6native40_GLOBAL__N__2351210d_8_Shape_cu_49f7391c19CatArrayBatchedCopyINS1_10OpaqueTypeILj1EEEjLi2ELi64ELi64EEEvPT_NS1_25CatArrInputTensorMetadataIS5_T0_XT2_EXT3_EEENS1_16TensorSizeStrideIS8_Lj4EEEiS8_)
        /*1700*/ 	.word	0x00000000


	//----- nvinfo : EIATTR_MIN_STACK_SIZE
	.align		4
.L_1009:
        /*1704*/ 	.byte	0x04, 0x12
        /*1706*/ 	.short	(.L_1011 - .L_1010)
	.align		4
.L_1010:
        /*1708*/ 	.word	index@(_ZN2at6native40_GLOBAL__N__2351210d_8_Shape_cu_49f7391c26CatArrayBatchedCopy_contigINS1_10OpaqueTypeILj1EEEjLi2ELi64ELi64EEEvPT_NS1_25CatArrInputTensorMetadataIS5_T0_XT2_EXT3_EEENS1_16TensorSizeStrideIS8_Lj4EEEiS8_)
        /*170c*/ 	.word	0x00000000


	//----- nvinfo : EIATTR_MIN_STACK_SIZE
	.align		4
.L_1011:
        /*1710*/ 	.byte	0x04, 0x12
        /*1712*/ 	.short	(.L_1013 - .L_1012)
	.align		4
.L_1012:
        /*1714*/ 	.word	index@(_ZN2at6native40_GLOBAL__N__2351210d_8_Shape_cu_49f7391c35CatArrayBatchedCopy_alignedK_contigINS1_10OpaqueTypeILj1EEEjLi2ELi64ELi64ELi8EEEvPT_NS1_25CatArrInputTensorMetadataIS5_T0_XT2_EXT3_EEENS1_16TensorSizeStrideIS8_Lj4EEEiS8_)
        /*1718*/ 	.word	0x00000000


	//----- nvinfo : EIATTR_MIN_STACK_SIZE
	.align		4
.L_1013:
        /*171c*/ 	.byte	0x04, 0x12
        /*171e*/ 	.short	(.L_1015 - .L_1014)
	.align		4
.L_1014:
        /*1720*/ 	.word	index@(_ZN2at6native40_GLOBAL__N__2351210d_8_Shape_cu_49f7391c35CatArrayBatchedCopy_alignedK_contigINS1_10OpaqueTypeILj1EEEjLi2ELi64ELi64ELi16EEEvPT_NS1_25CatArrInputTensorMetadataIS5_T0_XT2_EXT3_EEENS1_16TensorSizeStrideIS8_Lj4EEEiS8_)
        /*1724*/ 	.word	0x00000000


	//----- nvinfo : EIATTR_MIN_STACK_SIZE
	.align		4
.L_1015:
        /*1728*/ 	.byte	0x04, 0x12
        /*172a*/ 	.short	(.L_1017 - .L_1016)
	.align		4
.L_1016:
        /*172c*/ 	.word	index@(_ZN2at6native40_GLOBAL__N__2351210d_8_Shape_cu_49f7391c30CatArrayBatchedCopy_vectorizedINS1_10OpaqueTypeILj1EEEjLi2ELi64ELi64ELi16ELi16EEEvPcNS1_25CatArrInputTensorMetadataIT_T0_XT2_EXT3_EEENS1_16TensorSizeStrideIS8_Lj4EEEiS8_)
        /*1730*/ 	.word	0x00000000


	//----- nvinfo : EIATTR_MIN_STACK_SIZE
	.align		4
.L_1017:
        /*1734*/ 	.byte	0x04, 0x12
        /*1736*/ 	.short	(.L_1019 - .L_1018)
	.align		4
.L_1018:
        /*1738*/ 	.word	index@(_ZN2at6native40_GLOBAL__N__2351210d_8_Shape_cu_49f7391c19CatArrayBatchedCopyINS1_10OpaqueTypeILj1EEEjLi1ELi64ELi64EEEvPT_NS1_25CatArrInputTensorMetadataIS5_T0_XT2_EXT3_EEENS1_16TensorSizeStrideIS8_Lj4EEEiS8_)
        /*173c*/ 	.word	0x00000000


	//----- nvinfo : EIATTR_MIN_STACK_SIZE
	.align		4
.L_1019:
        /*1740*/ 	.byte	0x04, 0x12
        /*1742*/ 	.short	(.L_1021 - .L_1020)
	.align		4
.L_1020:
        /*1744*/ 	.word	index@(_ZN2at6native40_GLOBAL__N__2351210d_8_Shape_cu_49f7391c26CatArrayBatchedCopy_contigINS1_10OpaqueTypeILj1EEEjLi1ELi64ELi64EEEvPT_NS1_25CatArrInputTensorMetadataIS5_T0_XT2_EXT3_EEENS1_16TensorSizeStrideIS8_Lj4EEEiS8_)
        /*1748*/ 	.word	0x00000000


	//----- nvinfo : EIATTR_MIN_STACK_SIZE
	.align		4
.L_1021:
        /*174c*/ 	.byte	0x04, 0x12
        /*174e*/ 	.short	(.L_1023 - .L_1022)
	.align		4
.L_1022:
        /*1750*/ 	.word	index@(_ZN2at6native40_GLOBAL__N__2351210d_8_Shape_cu_49f7391c35CatArrayBatchedCopy_alignedK_contigINS1_10OpaqueTypeILj1EEEjLi1ELi64ELi64ELi8EEEvPT_NS1_25CatArrInputTensorMetadataIS5_T0_XT2_EXT3_EEENS1_16TensorSizeStrideIS8_Lj4EEEiS8_)
        /*1754*/ 	.word	0x00000000


	//----- nvinfo : EIATTR_MIN_STACK_SIZE
	.align		4
.L_1023:
        /*1758*/ 	.byte	0x04, 0x12
        /*175a*/ 	.short	(.L_1025 - .L_1024)
	.align		4
.L_1024:
        /*175c*/ 	.word	index@(_ZN2at6native40_GLOBAL__N__2351210d_8_Shape_cu_49f7391c35CatArrayBatchedCopy_alignedK_contigINS1_10OpaqueTypeILj1EEEjLi1ELi64ELi64ELi16EEEvPT_NS1_25CatArrInputTensorMetadataIS5_T0_XT2_EXT3_EEENS1_16TensorSizeStrideIS8_Lj4EEEiS8_)
        /*1760*/ 	.word	0x00000000


	//----- nvinfo : EIATTR_MIN_STACK_SIZE
	.align		4
.L_1025:
        /*1764*/ 	.byte	0x04, 0x12
        /*1766*/ 	.short	(.L_1027 - .L_1026)
	.align		4
.L_1026:
        /*1768*/ 	.word	index@(_ZN2at6native40_GLOBAL__N__2351210d_8_Shape_cu_49f7391c30CatArrayBatchedCopy_vectorizedINS1_10OpaqueTypeILj1EEEjLi1ELi64ELi64ELi16ELi16EEEvPcNS1_25CatArrInputTensorMetadataIT_T0_XT2_EXT3_EEENS1_16TensorSizeStrideIS8_Lj4EEEiS8_)
        /*176c*/ 	.word	0x00000000


	//----- nvinfo : EIATTR_MIN_STACK_SIZE
	.align		4
.L_1027:
        /*1770*/ 	.byte	0x04, 0x12
        /*1772*/ 	.short	(.L_1029 - .L_1028)
	.align		4
.L_1028:
        /*1774*/ 	.word	index@(_ZN2at6native40_GLOBAL__N__2351210d_8_Shape_cu_49f7391c19CatArrayBatchedCopyINS1_10OpaqueTypeILj16EEEjLi4ELi128ELi1EEEvPT_NS1_25CatArrInputTensorMetadataIS5_T0_XT2_EXT3_EEENS1_16TensorSizeStrideIS8_Lj4EEEiS8_)
        /*1778*/ 	.word	0x00000000


	//----- nvinfo : EIATTR_MIN_STACK_SIZE
	.align		4
.L_1029:
        /*177c*/ 	.byte	0x04, 0x12
        /*177e*/ 	.short	(.L_1031 - .L_1030)
	.align		4
.L_1030:
        /*1780*/ 	.word	index@(_ZN2at6native40_GLOBAL__N__2351210d_8_Shape_cu_49f7391c26CatArrayBatchedCopy_contigINS1_10OpaqueTypeILj16EEEjLi4ELi128ELi1EEEvPT_NS1_25CatArrInputTensorMetadataIS5_T0_XT2_EXT3_EEENS1_16TensorSizeStrideIS8_Lj4EEEiS8_)
        /*1784*/ 	.word	0x00000000


	//----- nvinfo : EIATTR_MIN_STACK_SIZE
	.align		4
.L_1031:
        /*1788*/ 	.byte	0x04, 0x12
        /*178a*/ 	.short	(.L_1033 - .L_1032)
	.align		4
.L_1032:
        /*178c*/ 	.word	index@(_ZN2at6native40_GLOBAL__N__2351210d_8_Shape_cu_49f7391c35CatArrayBatchedCopy_alignedK_contigINS1_10OpaqueTypeILj16EEEjLi4ELi128ELi1ELi8EEEvPT_NS1_25CatArrInputTensorMetadataIS5_T0_XT2_EXT3_EEENS1_16TensorSizeStrideIS8_Lj4EEEiS8_)
        /*1790*/ 	.word	0x00000000


	//----- nvinfo : EIATTR_MIN_STACK_SIZE
	.align		4
.L_1033:
        /*1794*/ 	.byte	0x04, 0x12
        /*1796*/ 	.short	(.L_1035 - .L_1034)
	.align		4
.L_1034:
        /*1798*/ 	.word	index@(_ZN2at6native40_GLOBAL__N__2351210d_8_Shape_cu_49f7391c35CatArrayBatchedCopy_alignedK_contigINS1_10OpaqueTypeILj16EEEjLi4ELi128ELi1ELi16EEEvPT_NS1_25CatArrInputTensorMetadataIS5_T0_XT2_EXT3_EEENS1_16TensorSizeStrideIS8_Lj4EEEiS8_)
        /*179c*/ 	.word	0x00000000


	//----- nvinfo : EIATTR_MIN_STACK_SIZE
	.align		4
.L_1035:
        /*17a0*/ 	.byte	0x04, 0x12
        /*17a2*/ 	.short	(.L_1037 - .L_1036)
	.align		4
.L_1036:
        /*17a4*/ 	.word	index@(_ZN2at6native40_GLOBAL__N__2351210d_8_Shape_cu_49f7391c30CatArrayBatchedCopy_vectorizedINS1_10OpaqueTypeILj16EEEjLi4ELi128ELi1ELi16ELi1EEEvPcNS1_25CatArrInputTensorMetadataIT_T0_XT2_EXT3_EEENS1_16TensorSizeStrideIS8_Lj4EEEiS8_)
        /*17a8*/ 	.word	0x00000000


	//----- nvinfo : EIATTR_MIN_STACK_SIZE
	.align		4
.L_1037:
        /*17ac*/ 	.byte	0x04, 0x12
        /*17ae*/ 	.short	(.L_1039 - .L_1038)
	.align		4
.L_1038:
        /*17b0*/ 	.word	index@(_ZN2at6native40_GLOBAL__N__2351210d_8_Shape_cu_49f7391c19CatArrayBatchedCopyINS1_10OpaqueTypeILj16EEEjLi3ELi128ELi1EEEvPT_NS1_25CatArrInputTensorMetadataIS5_T0_XT2_EXT3_EEENS1_16TensorSizeStrideIS8_Lj4EEEiS8_)
        /*17b4*/ 	.word	0x00000000


	//----- nvinfo : EIATTR_MIN_STACK_SIZE
	.align		4
.L_1039:
        /*17b8*/ 	.byte	0x04, 0x12
        /*17ba*/ 	.short	(.L_1041 - .L_1040)
	.align		4
.L_1040:
        /*17bc*/ 	.word	index@(_ZN2at6native40_GLOBAL__N__2351210d_8_Shape_cu_49f7391c26CatArrayBatchedCopy_contigINS1_10OpaqueTypeILj16EEEjLi3ELi128ELi1EEEvPT_NS1_25CatArrInputTensorMetadataIS5_T0_XT2_EXT3_EEENS1_16TensorSizeStrideIS8_Lj4EEEiS8_)
        /*17c0*/ 	.word	0x00000000


	//----- nvinfo : EIATTR_MIN_STACK_SIZE
	.align		4
.L_1041:
        /*17c4*/ 	.byte	0x04, 0x12
        /*17c6*/ 	.short	(.L_1043 - .L_1042)
	.align		4
.L_1042:
        /*17c8*/ 	.word	index@(_ZN2at6native40_GLOBAL__N__2351210d_8_Shape_cu_49f7391c35CatArrayBatchedCopy_alignedK_contigINS1_10OpaqueTypeILj16EEEjLi3ELi128ELi1ELi8EEEvPT_NS1_25CatArrInputTensorMetadataIS5_T0_XT2_EXT3_EEENS1_16TensorSizeStrideIS8_Lj4EEEiS8_)
        /*17cc*/ 	.word	0x00000000


	//----- nvinfo : EIATTR_MIN_STACK_SIZE
	.align		4
.L_1043:
        /*17d0*/ 	.byte	0x04, 0x12
        /*17d2*/ 	.short	(.L_1045 - .L_1044)
	.align		4
.L_1044:
        /*17d4*/ 	.word	index@(_ZN2at6native40_GLOBAL__N__2351210d_8_Shape_cu_49f7391c35CatArrayBatchedCopy_alignedK_contigINS1_10OpaqueTypeILj16EEEjLi3ELi128ELi1ELi16EEEvPT_NS1_25CatArrInputTensorMetadataIS5_T0_XT2_EXT3_EEENS1_16TensorSizeStrideIS8_Lj4EEEiS8_)
        /*17d8*/ 	.word	0x00000000


	//----- nvinfo : EIATTR_MIN_STACK_SIZE
	.align		4
.L_1045:
        /*17dc*/ 	.byte	0x04, 0x12
        /*17de*/ 	.short	(.L_1047 - .L_1046)
	.align		4
.L_1046:
        /*17e0*/ 	.word	index@(_ZN2at6native40_GLOBAL__N__2351210d_8_Shape_cu_49f7391c30CatArrayBatchedCopy_vectorizedINS1_10OpaqueTypeILj16EEEjLi3ELi128ELi1ELi16ELi1EEEvPcNS1_25CatArrInputTensorMetadataIT_T0_XT2_EXT3_EEENS1_16TensorSizeStrideIS8_Lj4EEEiS8_)
        /*17e4*/ 	.word	0x00000000


	//----- nvinfo : EIATTR_MIN_STACK_SIZE
	.align		4
.L_1047:
        /*17e8*/ 	.byte	0x04, 0x12
        /*17ea*/ 	.short	(.L_1049 - .L_1048)
	.align		4
.L_1048:
        /*17ec*/ 	.word	index@(_ZN2at6native40_GLOBAL__N__2351210d_8_Shape_cu_49f7391c19CatArrayBatchedCopyINS1_10OpaqueTypeILj16EEEjLi2ELi128ELi1EEEvPT_NS1_25CatArrInputTensorMetadataIS5_T0_XT2_EXT3_EEENS1_16TensorSizeStrideIS8_Lj4EEEiS8_)
        /*17f0*/ 	.word	0x00000000


	//----- nvinfo : EIATTR_MIN_STACK_SIZE
	.align		4
.L_1049:
        /*17f4*/ 	.byte	0x04, 0x12
        /*17f6*/ 	.short	(.L_1051 - .L_1050)
	.align		4
.L_1050:
        /*17f8*/ 	.word	index@(_ZN2at6native40_GLOBAL__N__2351210d_8_Shape_cu_49f7391c26CatArrayBatchedCopy_contigINS1_10OpaqueTypeILj16EEEjLi2ELi128ELi1EEEvPT_NS1_25CatArrInputTensorMetadataIS5_T0_XT2_EXT3_EEENS1_16TensorSizeStrideIS8_Lj4EEEiS8_)
        /*17fc*/ 	.word	0x00000000


	//----- nvinfo : EIATTR_MIN_STACK_SIZE
	.align		4
.L_1051:
        /*1800*/ 	.byte	0x04, 0x12
        /*1802*/ 	.short	(.L_1053 - .L_1052)
	.align		4
.L_1052:
        /*1804*/ 	.word	index@(_ZN2at6native40_GLOBAL__N__2351210d_8_Shape_cu_49f7391c35CatArrayBatchedCopy_alignedK_contigINS1_10OpaqueTypeILj16EEEjLi2ELi128ELi1ELi8EEEvPT_NS1_25CatArrInputTensorMetadataIS5_T0_XT2_EXT3_EEENS1_16TensorSizeStrideIS8_Lj4EEEiS8_)
        /*1808*/ 	.word	0x00000000


	//----- nvinfo : EIATTR_MIN_STACK_SIZE
	.align		4
.L_1053:
        /*180c*/ 	.byte	0x04, 0x12
        /*180e*/ 	.short	(.L_1055 - .L_1054)
	.align		4
.L_1054:
        /*1810*/ 	.word	index@(_ZN2at6native40_GLOBAL__N__2351210d_8_Shape_cu_49f7391c35CatArrayBatchedCopy_alignedK_contigINS1_10OpaqueTypeILj16EEEjLi2ELi128ELi1ELi16EEEvPT_NS1_25CatArrInputTensorMetadataIS5_T0_XT2_EXT3_EEENS1_16TensorSizeStrideIS8_Lj4EEEiS8_)
        /*1814*/ 	.word	0x00000000


	//----- nvinfo : EIATTR_MIN_STACK_SIZE
	.align		4
.L_1055:
        /*1818*/ 	.byte	0x04, 0x12
        /*181a*/ 	.short	(.L_1057 - .L_1056)
	.align		4
.L_1056:
        /*181c*/ 	.word	index@(_ZN2at6native40_GLOBAL__N__2351210d_8_Shape_cu_49f7391c30CatArrayBatchedCopy_vectorizedINS1_10OpaqueTypeILj16EEEjLi2ELi128ELi1ELi16ELi1EEEvPcNS1_25CatArrInputTensorMetadataIT_T0_XT2_EXT3_EEENS1_16TensorSizeStrideIS8_Lj4EEEiS8_)
        /*1820*/ 	.word	0x00000000


	//----- nvinfo : EIATTR_MIN_STACK_SIZE
	.align		4
.L_1057:
        /*1824*/ 	.byte	0x04, 0x12
        /*1826*/ 	.short	(.L_1059 - .L_1058)
	.align		4
.L_1058:
        /*1828*/ 	.word	index@(_ZN2at6native40_GLOBAL__N__2351210d_8_Shape_cu_49f7391c19CatArrayBatchedCopyINS1_10OpaqueTypeILj16EEEjLi1ELi128ELi1EEEvPT_NS1_25CatArrInputTensorMetadataIS5_T0_XT2_EXT3_EEENS1_16TensorSizeStrideIS8_Lj4EEEiS8_)
        /*182c*/ 	.word	0x00000000


	//----- nvinfo : EIATTR_MIN_STACK_SIZE
	.align		4
.L_1059:
        /*1830*/ 	.byte	0x04, 0x12
        /*1832*/ 	.short	(.L_1061 - .L_1060)
	.align		4
.L_1060:
        /*1834*/ 	.word	index@(_ZN2at6native40_GLOBAL__N__2351210d_8_Shape_cu_49f7391c26CatArrayBatchedCopy_contigINS1_10OpaqueTypeILj16EEEjLi1ELi128ELi1EEEvPT_NS1_25CatArrInputTensorMetadataIS5_T0_XT2_EXT3_EEENS1_16TensorSizeStrideIS8_Lj4EEEiS8_)
        /*1838*/ 	.word	0x00000000


	//----- nvinfo : EIATTR_MIN_STACK_SIZE
	.align		4
.L_1061:
        /*183c*/ 	.byte	0x04, 0x12
        /*183e*/ 	.short	(.L_1063 - .L_1062)
	.align		4
.L_1062:
        /*1840*/ 	.word	index@(_ZN2at6native40_GLOBAL__N__2351210d_8_Shape_cu_49f7391c35CatArrayBatchedCopy_alignedK_contigINS1_10OpaqueTypeILj16EEEjLi1ELi128ELi1ELi8EEEvPT_NS1_25CatArrInputTensorMetadataIS5_T0_XT2_EXT3_EEENS1_16TensorSizeStrideIS8_Lj4EEEiS8_)
        /*1844*/ 	.word	0x00000000


	//----- nvinfo : EIATTR_MIN_STACK_SIZE
	.align		4
.L_1063:
        /*1848*/ 	.byte	0x04, 0x12
        /*184a*/ 	.short	(.L_1065 - .L_1064)
	.align		4
.L_1064:
        /*184c*/ 	.word	index@(_ZN2at6native40_GLOBAL__N__2351210d_8_Shape_cu_49f7391c35CatArrayBatchedCopy_alignedK_contigINS1_10OpaqueTypeILj16EEEjLi1ELi128ELi1ELi16EEEvPT_NS1_25CatArrInputTensorMetadataIS5_T0_XT2_EXT3_EEENS1_16TensorSizeStrideIS8_Lj4EEEiS8_)
        /*1850*/ 	.word	0x00000000


	//----- nvinfo : EIATTR_MIN_STACK_SIZE
	.align		4
.L_1065:
        /*1854*/ 	.byte	0x04, 0x12
        /*1856*/ 	.short	(.L_1067 - .L_1066)
	.align		4
.L_1066:
        /*1858*/ 	.word	index@(_ZN2at6native40_GLOBAL__N__2351210d_8_Shape_cu_49f7391c30CatArrayBatchedCopy_vectorizedINS1_10OpaqueTypeILj16EEEjLi1ELi128ELi1ELi16ELi1EEEvPcNS1_25CatArrInputTensorMetadataIT_T0_XT2_EXT3_EEENS1_16TensorSizeStrideIS8_Lj4EEEiS8_)
        /*185c*/ 	.word	0x00000000


	//----- nvinfo : EIATTR_MIN_STACK_SIZE
	.align		4
.L_1067:
        /*1860*/ 	.byte	0x04, 0x12
        /*1862*/ 	.short	(.L_1069 - .L_1068)
	.align		4
.L_1068:
        /*1864*/ 	.word	index@(_ZN2at6native40_GLOBAL__N__2351210d_8_Shape_cu_49f7391c19CatArrayBatchedCopyINS1_10OpaqueTypeILj8EEEjLi4ELi128ELi1EEEvPT_NS1_25CatArrInputTensorMetadataIS5_T0_XT2_EXT3_EEENS1_16TensorSizeStrideIS8_Lj4EEEiS8_)
        /*1868*/ 	.word	0x00000000


	//----- nvinfo : EIATTR_MIN_STACK_SIZE
	.align		4
.L_1069:
        /*186c*/ 	.byte	0x04, 0x12
        /*186e*/ 	.short	(.L_1071 - .L_1070)
	.align		4
.L_1070:
        /*1870*/ 	.word	index@(_ZN2at6native40_GLOBAL__N__2351210d_8_Shape_cu_49f7391c26CatArrayBatchedCopy_contigINS1_10OpaqueTypeILj8EEEjLi4ELi128ELi1EEEvPT_NS1_25CatArrInputTensorMetadataIS5_T0_XT2_EXT3_EEENS1_16TensorSizeStrideIS8_Lj4EEEiS8_)
        /*1874*/ 	.word	0x00000000


	//----- nvinfo : EIATTR_MIN_STACK_SIZE
	.align		4
.L_1071:
        /*1878*/ 	.byte	0x04, 0x12
        /*187a*/ 	.short	(.L_1073 - .L_1072)
	.align		4
.L_1072:
        /*187c*/ 	.word	index@(_ZN2at6native40_GLOBAL__N__2351210d_8_Shape_cu_49f7391c35CatArrayBatchedCopy_alignedK_contigINS1_10OpaqueTypeILj8EEEjLi4ELi128ELi1ELi8EEEvPT_NS1_25CatArrInputTensorMetadataIS5_T0_XT2_EXT3_EEENS1_16TensorSizeStrideIS8_Lj4EEEiS8_)
        /*1880*/ 	.word	0x00000000


	//----- nvinfo : EIATTR_MIN_STACK_SIZE
	.align		4
.L_1073:
        /*1884*/ 	.byte	0x04, 0x12
        /*1886*/ 	.short	(.L_1075 - .L_1074)
	.align		4
.L_1074:
        /*1888*/ 	.word	index@(_ZN2at6native40_GLOBAL__N__2351210d_8_Shape_cu_49f7391c35CatArrayBatchedCopy_alignedK_contigINS1_10OpaqueTypeILj8EEEjLi4ELi128ELi1ELi16EEEvPT_NS1_25CatArrInputTensorMetadataIS5_T0_XT2_EXT3_EEENS1_16TensorSizeStrideIS8_Lj4EEEiS8_)
        /*188c*/ 	.word	0x00000000


	//----- nvinfo : EIATTR_MIN_STACK_SIZE
	.align		4
.L_1075:
        /*1890*/ 	.byte	0x04, 0x12
        /*1892*/ 	.short	(.L_1077 - .L_1076)
	.align		4
.L_1076:
        /*1894*/ 	.word	index@(_ZN2at6native40_GLOBAL__N__2351210d_8_Shape_cu_49f7391c30CatArrayBatchedCopy_vectorizedINS1_10OpaqueTypeILj8EEEjLi4ELi128ELi1ELi16ELi2EEEvPcNS1_25CatArrInputTensorMetadataIT_T0_XT2_EXT3_EEENS1_16TensorSizeStrideIS8_Lj4EEEiS8_)
        /*1898*/ 	.word	0x00000000


	//----- nvinfo : EIATTR_MIN_STACK_SIZE
	.align		4
.L_1077:
        /*189c*/ 	.byte	0x04, 0x12
        /*189e*/ 	.short	(.L_1079 - .L_1078)
	.align		4
.L_1078:
        /*18a0*/ 	.word	index@(_ZN2at6native40_GLOBAL__N__2351210d_8_Shape_cu_49f7391c19CatArrayBatchedCopyINS1_10OpaqueTypeILj8EEEjLi3ELi128ELi1EEEvPT_NS1_25CatArrInputTensorMetadataIS5_T0_XT2_EXT3_EEENS1_16TensorSizeStrideIS8_Lj4EEEiS8_)
        /*18a4*/ 	.word	0x00000000


	//----- nvinfo : EIATTR_MIN_STACK_SIZE
	.align		4
.L_1079:
        /*18a8*/ 	.byte	0x04, 0x12
        /*18aa*/ 	.short	(.L_1081 - .L_1080)
	.align		4
.L_1080:
        /*18ac*/ 	.word	index@(_ZN2at6native40_GLOBAL__N__2351210d_8_Shape_cu_49f7391c26CatArrayBatchedCopy_contigINS1_10OpaqueTypeILj8EEEjLi3ELi128ELi1EEEvPT_NS1_25CatArrInputTensorMetadataIS5_T0_XT2_EXT3_EEENS1_16TensorSizeStrideIS8_Lj4EEEiS8_)
        /*18b0*/ 	.word	0x00000000


	//----- nvinfo : EIATTR_MIN_STACK_SIZE
	.align		4
.L_1081:
        /*18b4*/ 	.byte	0x04, 0x12
        /*18b6*/ 	.short	(.L_1083 - .L_1082)
	.align		4
.L_1082:
        /*18b8*/ 	.word	index@(_ZN2at6native40_GLOBAL__N__2351210d_8_Shape_cu_49f7391c35CatArrayBatchedCopy_alignedK_contigINS1_10OpaqueTypeILj8EEEjLi3ELi128ELi1ELi8EEEvPT_NS1_25CatArrInputTensorMetadataIS5_T0_XT2_EXT3_EEENS1_16TensorSizeStrideIS8_Lj4EEEiS8_)
        /*18bc*/ 	.word	0x00000000


	//----- nvinfo : EIATTR_MIN_STACK_SIZE
	.align		4
.L_1083:
        /*18c0*/ 	.byte	0x04, 0x12
        /*18c2*/ 	.short	(.L_1085 - .L_1084)
	.align		4
.L_1084:
        /*18c4*/ 	.word	index@(_ZN2at6native40_GLOBAL__N__2351210d_8_Shape_cu_49f7391c35CatArrayBatchedCopy_alignedK_contigINS1_10OpaqueTypeILj8EEEjLi3ELi128ELi1ELi16EEEvPT_NS1_25CatArrInputTensorMetadataIS5_T0_XT2_EXT3_EEENS1_16TensorSizeStrideIS8_Lj4EEEiS8_)
        /*18c8*/ 	.word	0x00000000


	//----- nvinfo : EIATTR_MIN_STACK_SIZE
	.align		4
.L_1085:
        /*18cc*/ 	.byte	0x04, 0x12
        /*18ce*/ 	.short	(.L_1087 - .L_1086)
	.align		4
.L_1086:
        /*18d0*/ 	.word	index@(_ZN2at6native40_GLOBAL__N__2351210d_8_Shape_cu_49f7391c30CatArrayBatchedCopy_vectorizedINS1_10OpaqueTypeILj8EEEjLi3ELi128ELi1ELi16ELi2EEEvPcNS1_25CatArrInputTensorMetadataIT_T0_XT2_EXT3_EEENS1_16TensorSizeStrideIS8_Lj4EEEiS8_)
        /*18d4*/ 	.word	0x00000000


	//----- nvinfo : EIATTR_MIN_STACK_SIZE
	.align		4
.L_1087:
        /*18d8*/ 	.byte	0x04, 0x12
        /*18da*/ 	.short	(.L_1089 - .L_1088)
	.align		4
.L_1088:
        /*18dc*/ 	.word	index@(_ZN2at6native40_GLOBAL__N__2351210d_8_Shape_cu_49f7391c19CatArrayBatchedCopyINS1_10OpaqueTypeILj8EEEjLi2ELi128ELi1EEEvPT_NS1_25CatArrInputTensorMetadataIS5_T0_XT2_EXT3_EEENS1_16TensorSizeStrideIS8_Lj4EEEiS8_)
        /*18e0*/ 	.word	0x00000000


	//----- nvinfo : EIATTR_MIN_STACK_SIZE
	.align		4
.L_1089:
        /*18e4*/ 	.byte	0x04, 0x12
        /*18e6*/ 	.short	(.L_1091 - .L_1090)
	.align		4
.L_1090:
        /*18e8*/ 	.word	index@(_ZN2at6native40_GLOBAL__N__2351210d_8_Shape_cu_49f7391c26CatArrayBatchedCopy_contigINS1_10OpaqueTypeILj8EEEjLi2ELi128ELi1EEEvPT_NS1_25CatArrInputTensorMetadataIS5_T0_XT2_EXT3_EEENS1_16TensorSizeStrideIS8_Lj4EEEiS8_)
        /*18ec*/ 	.word	0x00000000


	//----- nvinfo : EIATTR_MIN_STACK_SIZE
	.align		4
.L_1091:
        /*18f0*/ 	.byte	0x04, 0x12
        /*18f2*/ 	.short	(.L_1093 - .L_1092)
	.align		4
.L_1092:
        /*18f4*/ 	.word	index@(_ZN2at6native40_GLOBAL__N__2351210d_8_Shape_cu_49f7391c35CatArrayBatchedCopy_alignedK_contigINS1_10OpaqueTypeILj8EEEjLi2ELi128ELi1ELi8EEEvPT_NS1_25CatArrInputTensorMetadataIS5_T0_XT2_EXT3_EEENS1_16TensorSizeStrideIS8_Lj4EEEiS8_)
        /*18f8*/ 	.word	0x00000000


	//----- nvinfo : EIATTR_MIN_STACK_SIZE
	.align		4
.L_1093:
        /*18fc*/ 	.byte	0x04, 0x12
        /*18fe*/ 	.short	(.L_1095 - .L_1094)
	.align		4
.L_1094:
        /*1900*/ 	.word	index@(_ZN2at6native40_GLOBAL__N__2351210d_8_Shape_cu_49f7391c35CatArrayBatchedCopy_alignedK_contigINS1_10OpaqueTypeILj8EEEjLi2ELi128ELi1ELi16EEEvPT_NS1_25CatArrInputTensorMetadataIS5_T0_XT2_EXT3_EEENS1_16TensorSizeStrideIS8_Lj4EEEiS8_)
        /*1904*/ 	.word	0x00000000


	//----- nvinfo : EIATTR_MIN_STACK_SIZE
	.align		4
.L_1095:
        /*1908*/ 	.byte	0x04, 0x12
        /*190a*/ 	.short	(.L_1097 - .L_1096)
	.align		4
.L_1096:
        /*190c*/ 	.word	index@(_ZN2at6native40_GLOBAL__N__2351210d_8_Shape_cu_49f7391c30CatArrayBatchedCopy_vectorizedINS1_10OpaqueTypeILj8EEEjLi2ELi128ELi1ELi16ELi2EEEvPcNS1_25CatArrInputTensorMetadataIT_T0_XT2_EXT3_EEENS1_16TensorSizeStrideIS8_Lj4EEEiS8_)
        /*1910*/ 	.word	0x00000000


	//----- nvinfo : EIATTR_MIN_STACK_SIZE
	.align		4
.L_1097:
        /*1914*/ 	.byte	0x04, 0x12
        /*1916*/ 	.short	(.L_1099 - .L_1098)
	.align		4
.L_1098:
        /*1918*/ 	.word	index@(_ZN2at6native40_GLOBAL__N__2351210d_8_Shape_cu_49f7391c19CatArrayBatchedCopyINS1_10OpaqueTypeILj8EEEjLi1ELi128ELi1EEEvPT_NS1_25CatArrInputTensorMetadataIS5_T0_XT2_EXT3_EEENS1_16TensorSizeStrideIS8_Lj4EEEiS8_)
        /*191c*/ 	.word	0x00000000


	//----- nvinfo : EIATTR_MIN_STACK_SIZE
	.align		4
.L_1099:
        /*1920*/ 	.byte	0x04, 0x12
        /*1922*/ 	.short	(.L_1101 - .L_1100)
	.align		4
.L_1100:
        /*1924*/ 	.word	index@(_ZN2at6native40_GLOBAL__N__2351210d_8_Shape_cu_49f7391c26CatArrayBatchedCopy_contigINS1_10OpaqueTypeILj8EEEjLi1ELi128ELi1EEEvPT_NS1_25CatArrInputTensorMetadataIS5_T0_XT2_EXT3_EEENS1_16TensorSizeStrideIS8_Lj4EEEiS8_)
        /*1928*/ 	.word	0x00000000


	//----- nvinfo : EIATTR_MIN_STACK_SIZE
	.align		4
.L_1101:
        /*192c*/ 	.byte	0x04, 0x12
        /*192e*/ 	.short	(.L_1103 - .L_1102)
	.align		4
.L_1102:
        /*1930*/ 	.word	index@(_ZN2at6native40_GLOBAL__N__2351210d_8_Shape_cu_49f7391c35CatArrayBatchedCopy_alignedK_contigINS1_10OpaqueTypeILj8EEEjLi1ELi128ELi1ELi8EEEvPT_NS1_25CatArrInputTensorMetadataIS5_T0_XT2_EXT3_EEENS1_16TensorSizeStrideIS8_Lj4EEEiS8_)
        /*1934*/ 	.word	0x00000000


	//----- nvinfo : EIATTR_MIN_STACK_SIZE
	.align		4
.L_1103:
        /*1938*/ 	.byte	0x04, 0x12
        /*193a*/ 	.short	(.L_1105 - .L_1104)
	.align		4
.L_1104:
        /*193c*/ 	.word	index@(_ZN2at6native40_GLOBAL__N__2351210d_8_Shape_cu_49f7391c35CatArrayBatchedCopy_alignedK_contigINS1_10OpaqueTypeILj8EEEjLi1ELi128ELi1ELi16EEEvPT_NS1_25CatArrInputTensorMetadataIS5_T0_XT2_EXT3_EEENS1_16TensorSizeStrideIS8_Lj4EEEiS8_)
        /*1940*/ 	.word	0x00000000


	//----- nvinfo : EIATTR_MIN_STACK_SIZE
	.align		4
.L_1105:
        /*1944*/ 	.byte	0x04, 0x12
        /*1946*/ 	.short	(.L_1107 - .L_1106)
	.align		4
.L_1106:
        /*1948*/ 	.word	index@(_ZN2at6native40_GLOBAL__N__2351210d_8_Shape_cu_49f7391c30CatArrayBatchedCopy_vectorizedINS1_10OpaqueTypeILj8EEEjLi1ELi128ELi1ELi16ELi2EEEvPcNS1_25CatArrInputTensorMetadataIT_T0_XT2_EXT3_EEENS1_16TensorSizeStrideIS8_Lj4EEEiS8_)
        /*194c*/ 	.word	0x00000000


	//----- nvinfo : EIATTR_MIN_STACK_SIZE
	.align		4
.L_1107:
        /*1950*/ 	.byte	0x04, 0x12
        /*1952*/ 	.short	(.L_1109 - .L_1108)
	.align		4
.L_1108:
        /*1954*/ 	.word	index@(_ZN2at6native40_GLOBAL__N__2351210d_8_Shape_cu_49f7391c19CatArrayBatchedCopyINS1_10OpaqueTypeILj4EEEjLi4ELi128ELi1EEEvPT_NS1_25CatArrInputTensorMetadataIS5_T0_XT2_EXT3_EEENS1_16TensorSizeStrideIS8_Lj4EEEiS8_)
        /*1958*/ 	.word	0x00000000


	//----- nvinfo : EIATTR_MIN_STACK_SIZE
	.align		4
.L_1109:
        /*195c*/ 	.byte	0x04, 0x12
        /*195e*/ 	.short	(.L_1111 - .L_1110)
	.align		4
.L_1110:
        /*1960*/ 	.word	index@(_ZN2at6native40_GLOBAL__N__2351210d_8_Shape_cu_49f7391c26CatArrayBatchedCopy_contigINS1_10OpaqueTypeILj4EEEjLi4ELi128ELi1EEEvPT_NS1_25CatArrInputTensorMetadataIS5_T0_XT2_EXT3_EEENS1_16TensorSizeStrideIS8_Lj4EEEiS8_)
        /*1964*/ 	.word	0x00000000


	//----- nvinfo : EIATTR_MIN_STACK_SIZE
	.align		4
.L_1111:
        /*1968*/ 	.byte	0x04, 0x12
        /*196a*/ 	.short	(.L_1113 - .L_1112)
	.align		4
.L_1112:
        /*196c*/ 	.word	index@(_ZN2at6native40_GLOBAL__N__2351210d_8_Shape_cu_49f7391c35CatArrayBatchedCopy_alignedK_contigINS1_10OpaqueTypeILj4EEEjLi4ELi128ELi1ELi8EEEvPT_NS1_25CatArrInputTensorMetadataIS5_T0_XT2_EXT3_EEENS1_16TensorSizeStrideIS8_Lj4EEEiS8_)
        /*1970*/ 	.word	0x00000000


	//----- nvinfo : EIATTR_MIN_STACK_SIZE
	.align		4
.L_1113:
        /*1974*/ 	.byte	0x04, 0x12
        /*1976*/ 	.short	(.L_1115 - .L_1114)
	.align		4
.L_1114:
        /*1978*/ 	.word	index@(_ZN2at6native40_GLOBAL__N__2351210d_8_Shape_cu_49f7391c35CatArrayBatchedCopy_alignedK_contigINS1_10OpaqueTypeILj4EEEjLi4ELi128ELi1ELi16EEEvPT_NS1_25CatArrInputTensorMetadataIS5_T0_XT2_EXT3_EEENS1_16TensorSizeStrideIS8_Lj4EEEiS8_)
        /*197c*/ 	.word	0x00000000


	//----- nvinfo : EIATTR_MIN_STACK_SIZE
	.align		4
.L_1115:
        /*1980*/ 	.byte	0x04, 0x12
        /*1982*/ 	.short	(.L_1117 - .L_1116)
	.align		4
.L_1116:
        /*1984*/ 	.word	index@(_ZN2at6native40_GLOBAL__N__2351210d_8_Shape_cu_49f7391c30CatArrayBatchedCopy_vectorizedINS1_10OpaqueTypeILj4EEEjLi4ELi128ELi1ELi16ELi4EEEvPcNS1_25CatArrInputTensorMetadataIT_T0_XT2_EXT3_EEENS1_16TensorSizeStrideIS8_Lj4EEEiS8_)
        /*1988*/ 	.word	0x00000000


	//----- nvinfo : EIATTR_MIN_STACK_SIZE
	.align		4
.L_1117:
        /*198c*/ 	.byte	0x04, 0x12
        /*198e*/ 	.short	(.L_1119 - .L_1118)
	.align		4
.L_1118:
        /*1990*/ 	.word	index@(_ZN2at6native40_GLOBAL__N__2351210d_8_Shape_cu_49f7391c19CatArrayBatchedCopyINS1_10OpaqueTypeILj4EEEjLi3ELi128ELi1EEEvPT_NS1_25CatArrInputTensorMetadataIS5_T0_XT2_EXT3_EEENS1_16TensorSizeStrideIS8_Lj4EEEiS8_)
        /*1994*/ 	.word	0x00000000


	//----- nvinfo : EIATTR_MIN_STACK_SIZE
	.align		4
.L_1119:
        /*1998*/ 	.byte	0x04, 0x12
        /*199a*/ 	.short	(.L_1121 - .L_1120)
	.align		4
.L_1120:
        /*199c*/ 	.word	index@(_ZN2at6native40_GLOBAL__N__2351210d_8_Shape_cu_49f7391c26CatArrayBatchedCopy_contigINS1_10OpaqueTypeILj4EEEjLi3ELi128ELi1EEEvPT_NS1_25CatArrInputTensorMetadataIS5_T0_XT2_EXT3_EEENS1_16TensorSizeStrideIS8_Lj4EEEiS8_)
        /*19a0*/ 	.word	0x00000000


	//----- nvinfo : EIATTR_MIN_STACK_SIZE
	.align		4
.L_1121:
        /*19a4*/ 	.byte	0x04, 0x12
        /*19a6*/ 	.short	(.L_1123 - .L_1122)
	.align		4
.L_1122:
        /*19a8*/ 	.word	index@(_ZN2at6native40_GLOBAL__N__2351210d_8_Shape_cu_49f7391c35CatArrayBatchedCopy_alignedK_contigINS1_10OpaqueTypeILj4EEEjLi3ELi128ELi1ELi8EEEvPT_NS1_25CatArrInputTensorMetadataIS5_T0_XT2_EXT3_EEENS1_16TensorSizeStrideIS8_Lj4EEEiS8_)
        /*19ac*/ 	.word	0x00000000


	//----- nvinfo : EIATTR_MIN_STACK_SIZE
	.align		4
.L_1123:
        /*19b0*/ 	.byte	0x04, 0x12
        /*19b2*/ 	.short	(.L_1125 - .L_1124)
	.align		4
.L_1124:
        /*19b4*/ 	.word	index@(_ZN2at6native40_GLOBAL__N__2351210d_8_Shape_cu_49f7391c35CatArrayBatchedCopy_alignedK_contigINS1_10OpaqueTypeILj4EEEjLi3ELi128ELi1ELi16EEEvPT_NS1_25CatArrInputTensorMetadataIS5_T0_XT2_EXT3_EEENS1_16TensorSizeStrideIS8_Lj4EEEiS8_)
        /*19b8*/ 	.word	0x00000000


	//----- nvinfo : EIATTR_MIN_STACK_SIZE
	.align		4
.L_1125:
        /*19bc*/ 	.byte	0x04, 0x12
        /*19be*/ 	.short	(.L_1127 - .L_1126)
	.align		4
.L_1126:
        /*19c0*/ 	.word	index@(_ZN2at6native40_GLOBAL__N__2351210d_8_Shape_cu_49f7391c30CatArrayBatchedCopy_vectorizedINS1_10OpaqueTypeILj4EEEjLi3ELi128ELi1ELi16ELi4EEEvPcNS1_25CatArrInputTensorMetadataIT_T0_XT2_EXT3_EEENS1_16TensorSizeStrideIS8_Lj4EEEiS8_)
        /*19c4*/ 	.word	0x00000000


	//----- nvinfo : EIATTR_MIN_STACK_SIZE
	.align		4
.L_1127:
        /*19c8*/ 	.byte	0x04, 0x12
        /*19ca*/ 	.short	(.L_1129 - .L_1128)
	.align		4
.L_1128:
        /*19cc*/ 	.word	index@(_ZN2at6native40_GLOBAL__N__2351210d_8_Shape_cu_49f7391c19CatArrayBatchedCopyINS1_10OpaqueTypeILj4EEEjLi2ELi128ELi1EEEvPT_NS1_25CatArrInputTensorMetadataIS5_T0_XT2_EXT3_EEENS1_16TensorSizeStrideIS8_Lj4EEEiS8_)
        /*19d0*/ 	.word	0x00000000


	//----- nvinfo : EIATTR_MIN_STACK_SIZE
	.align		4
.L_1129:
        /*19d4*/ 	.byte	0x04, 0x12
        /*19d6*/ 	.short	(.L_1131 - .L_1130)
	.align		4
.L_1130:
        /*19d8*/ 	.word	index@(_ZN2at6native40_GLOBAL__N__2351210d_8_Shape_cu_49f7391c26CatArrayBatchedCopy_contigINS1_10OpaqueTypeILj4EEEjLi2ELi128ELi1EEEvPT_NS1_25CatArrInputTensorMetadataIS5_T0_XT2_EXT3_EEENS1_16TensorSizeStrideIS8_Lj4EEEiS8_)
        /*19dc*/ 	.word	0x00000000


	//----- nvinfo : EIATTR_MIN_STACK_SIZE
	.align		4
.L_1131:
        /*19e0*/ 	.byte	0x04, 0x12
        /*19e2*/ 	.short	(.L_1133 - .L_1132)
	.align		4
.L_1132:
        /*19e4*/ 	.word	index@(_ZN2at6native40_GLOBAL__N__2351210d_8_Shape_cu_49f7391c35CatArrayBatchedCopy_alignedK_contigINS1_10OpaqueTypeILj4EEEjLi2ELi128ELi1ELi8EEEvPT_NS1_25CatArrInputTensorMetadataIS5_T0_XT2_EXT3_EEENS1_16TensorSizeStrideIS8_Lj4EEEiS8_)
        /*19e8*/ 	.word	0x00000000


	//----- nvinfo : EIATTR_MIN_STACK_SIZE
	.align		4
.L_1133:
        /*19ec*/ 	.byte	0x04, 0x12
        /*19ee*/ 	.short	(.L_1135 - .L_1134)
	.align		4
.L_1134:
        /*19f0*/ 	.word	index@(_ZN2at6native40_GLOBAL__N__2351210d_8_Shape_cu_49f7391c35CatArrayBatchedCopy_alignedK_contigINS1_10OpaqueTypeILj4EEEjLi2ELi128ELi1ELi16EEEvPT_NS1_25CatArrInputTensorMetadataIS5_T0_XT2_EXT3_EEENS1_16TensorSizeStrideIS8_Lj4EEEiS8_)
        /*19f4*/ 	.word	0x00000000


	//----- nvinfo : EIATTR_MIN_STACK_SIZE
	.align		4
.L_1135:
        /*19f8*/ 	.byte	0x04, 0x12
        /*19fa*/ 	.short	(.L_1137 - .L_1136)
	.align		4
.L_1136:
        /*19fc*/ 	.word	index@(_ZN2at6native40_GLOBAL__N__2351210d_8_Shape_cu_49f7391c30CatArrayBatchedCopy_vectorizedINS1_10OpaqueTypeILj4EEEjLi2ELi128ELi1ELi16ELi4EEEvPcNS1_25CatArrInputTensorMetadataIT_T0_XT2_EXT3_EEENS1_16TensorSizeStrideIS8_Lj4EEEiS8_)
        /*1a00*/ 	.word	0x00000000


	//----- nvinfo : EIATTR_MIN_STACK_SIZE
	.align		4
.L_1137:
        /*1a04*/ 	.byte	0x04, 0x12
        /*1a06*/ 	.short	(.L_1139 - .L_1138)
	.align		4
.L_1138:
        /*1a08*/ 	.word	index@(_ZN2at6native40_GLOBAL__N__2351210d_8_Shape_cu_49f7391c19CatArrayBatchedCopyINS1_10OpaqueTypeILj4EEEjLi1ELi128ELi1EEEvPT_NS1_25CatArrInputTensorMetadataIS5_T0_XT2_EXT3_EEENS1_16TensorSizeStrideIS8_Lj4EEEiS8_)
        /*1a0c*/ 	.word	0x00000000


	//----- nvinfo : EIATTR_MIN_STACK_SIZE
	.align		4
.L_1139:
        /*1a10*/ 	.byte	0x04, 0x12
        /*1a12*/ 	.short	(.L_1141 - .L_1140)
	.align		4
.L_1140:
        /*1a14*/ 	.word	index@(_ZN2at6native40_GLOBAL__N__2351210d_8_Shape_cu_49f7391c26CatArrayBatchedCopy_contigINS1_10OpaqueTypeILj4EEEjLi1ELi128ELi1EEEvPT_NS1_25CatArrInputTensorMetadataIS5_T0_XT2_EXT3_EEENS1_16TensorSizeStrideIS8_Lj4EEEiS8_)
        /*1a18*/ 	.word	0x00000000


	//----- nvinfo : EIATTR_MIN_STACK_SIZE
	.align		4
.L_1141:
        /*1a1c*/ 	.byte	0x04, 0x12
        /*1a1e*/ 	.short	(.L_1143 - .L_1142)
	.align		4
.L_1142:
        /*1a20*/ 	.word	index@(_ZN2at6native40_GLOBAL__N__2351210d_8_Shape_cu_49f7391c35CatArrayBatchedCopy_alignedK_contigINS1_10OpaqueTypeILj4EEEjLi1ELi128ELi1ELi8EEEvPT_NS1_25CatArrInputTensorMetadataIS5_T0_XT2_EXT3_EEENS1_16TensorSizeStrideIS8_Lj4EEEiS8_)
        /*1a24*/ 	.word	0x00000000


	//----- nvinfo : EIATTR_MIN_STACK_SIZE
	.align		4
.L_1143:
        /*1a28*/ 	.byte	0x04, 0x12
        /*1a2a*/ 	.short	(.L_1145 - .L_1144)
	.align		4
.L_1144:
        /*1a2c*/ 	.word	index@(_ZN2at6native40_GLOBAL__N__2351210d_8_Shape_cu_49f7391c35CatArrayBatchedCopy_alignedK_contigINS1_10OpaqueTypeILj4EEEjLi1ELi128ELi1ELi16EEEvPT_NS1_25CatArrInputTensorMetadataIS5_T0_XT2_EXT3_EEENS1_16TensorSizeStrideIS8_Lj4EEEiS8_)
        /*1a30*/ 	.word	0x00000000


	//----- nvinfo : EIATTR_MIN_STACK_SIZE
	.align		4
.L_1145:
        /*1a34*/ 	.byte	0x04, 0x12
        /*1a36*/ 	.short	(.L_1147 - .L_1146)
	.align		4
.L_1146:
        /*1a38*/ 	.word	index@(_ZN2at6native40_GLOBAL__N__2351210d_8_Shape_cu_49f7391c30CatArrayBatchedCopy_vectorizedINS1_10OpaqueTypeILj4EEEjLi1ELi128ELi1ELi16ELi4EEEvPcNS1_25CatArrInputTensorMetadataIT_T0_XT2_EXT3_EEENS1_16TensorSizeStrideIS8_Lj4EEEiS8_)
        /*1a3c*/ 	.word	0x00000000


	//----- nvinfo : EIATTR_MIN_STACK_SIZE
	.align		4
.L_1147:
        /*1a40*/ 	.byte	0x04, 0x12
        /*1a42*/ 	.short	(.L_1149 - .L_1148)
	.align		4
.L_1148:
        /*1a44*/ 	.word	index@(_ZN2at6native40_GLOBAL__N__2351210d_8_Shape_cu_49f7391c19CatArrayBatchedCopyINS1_10OpaqueTypeILj2EEEjLi4ELi128ELi1EEEvPT_NS1_25CatArrInputTensorMetadataIS5_T0_XT2_EXT3_EEENS1_16TensorSizeStrideIS8_Lj4EEEiS8_)
        /*1a48*/ 	.word	0x00000000


	//----- nvinfo : EIATTR_MIN_STACK_SIZE
	.align		4
.L_1149:
        /*1a4c*/ 	.byte	0x04, 0x12
        /*1a4e*/ 	.short	(.L_1151 - .L_1150)
	.align		4
.L_1150:
        /*1a50*/ 	.word	index@(_ZN2at6native40_GLOBAL__N__2351210d_8_Shape_cu_49f7391c26CatArrayBatchedCopy_contigINS1_10OpaqueTypeILj2EEEjLi4ELi128ELi1EEEvPT_NS1_25CatArrInputTensorMetadataIS5_T0_XT2_EXT3_EEENS1_16TensorSizeStrideIS8_Lj4EEEiS8_)
        /*1a54*/ 	.word	0x00000000


	//----- nvinfo : EIATTR_MIN_STACK_SIZE
	.align		4
.L_1151:
        /*1a58*/ 	.byte	0x04, 0x12
        /*1a5a*/ 	.short	(.L_1153 - .L_1152)
	.align		4
.L_1152:
        /*1a5c*/ 	.word	index@(_ZN2at6native40_GLOBAL__N__2351210d_8_Shape_cu_49f7391c35CatArrayBatchedCopy_alignedK_contigINS1_10OpaqueTypeILj2EEEjLi4ELi128ELi1ELi8EEEvPT_NS1_25CatArrInputTensorMetadataIS5_T0_XT2_EXT3_EEENS1_16TensorSizeStrideIS8_Lj4EEEiS8_)
        /*1a60*/ 	.word	0x00000000


	//----- nvinfo : EIATTR_MIN_STACK_SIZE
	.align		4
.L_1153:
        /*1a64*/ 	.byte	0x04, 0x12
        /*1a66*/ 	.short	(.L_1155 - .L_1154)
	.align		4
.L_1154:
        /*1a68*/ 	.word	index@(_ZN2at6native40_GLOBAL__N__2351210d_8_Shape_cu_49f7391c35CatArrayBatchedCopy_alignedK_contigINS1_10OpaqueTypeILj2EEEjLi4ELi128ELi1ELi16EEEvPT_NS1_25CatArrInputTensorMetadataIS5_T0_XT2_EXT3_EEENS1_16TensorSizeStrideIS8_Lj4EEEiS8_)
        /*1a6c*/ 	.word	0x00000000


	//----- nvinfo : EIATTR_MIN_STACK_SIZE
	.align		4
.L_1155:
        /*1a70*/ 	.byte	0x04, 0x12
        /*1a72*/ 	.short	(.L_1157 - .L_1156)
	.align		4
.L_1156:
        /*1a74*/ 	.word	index@(_ZN2at6native40_GLOBAL__N__2351210d_8_Shape_cu_49f7391c30CatArrayBatchedCopy_vectorizedINS1_10OpaqueTypeILj2EEEjLi4ELi128ELi1ELi16ELi8EEEvPcNS1_25CatArrInputTensorMetadataIT_T0_XT2_EXT3_EEENS1_16TensorSizeStrideIS8_Lj4EEEiS8_)
        /*1a78*/ 	.word	0x00000000


	//----- nvinfo : EIATTR_MIN_STACK_SIZE
	.align		4
.L_1157:
        /*1a7c*/ 	.byte	0x04, 0x12
        /*1a7e*/ 	.short	(.L_1159 - .L_1158)
	.align		4
.L_1158:
        /*1a80*/ 	.word	index@(_ZN2at6native40_GLOBAL__N__2351210d_8_Shape_cu_49f7391c19CatArrayBatchedCopyINS1_10OpaqueTypeILj2EEEjLi3ELi128ELi1EEEvPT_NS1_25CatArrInputTensorMetadataIS5_T0_XT2_EXT3_EEENS1_16TensorSizeStrideIS8_Lj4EEEiS8_)
        /*1a84*/ 	.word	0x00000000


	//----- nvinfo : EIATTR_MIN_STACK_SIZE
	.align		4
.L_1159:
        /*1a88*/ 	.byte	0x04, 0x12
        /*1a8a*/ 	.short	(.L_1161 - .L_1160)
	.align		4
.L_1160:
        /*1a8c*/ 	.word	index@(_ZN2at6native40_GLOBAL__N__2351210d_8_Shape_cu_49f7391c26CatArrayBatchedCopy_contigINS1_10OpaqueTypeILj2EEEjLi3ELi128ELi1EEEvPT_NS1_25CatArrInputTensorMetadataIS5_T0_XT2_EXT3_EEENS1_16TensorSizeStrideIS8_Lj4EEEiS8_)
        /*1a90*/ 	.word	0x00000000


	//----- nvinfo : EIATTR_MIN_STACK_SIZE
	.align		4
.L_1161:
        /*1a94*/ 	.byte	0x04, 0x12
        /*1a96*/ 	.short	(.L_1163 - .L_1162)
	.align		4
.L_1162:
        /*1a98*/ 	.word	index@(_ZN2at6native40_GLOBAL__N__2351210d_8_Shape_cu_49f7391c35CatArrayBatchedCopy_alignedK_contigINS1_10OpaqueTypeILj2EEEjLi3ELi128ELi1ELi8EEEvPT_NS1_25CatArrInputTensorMetadataIS5_T0_XT2_EXT3_EEENS1_16TensorSizeStrideIS8_Lj4EEEiS8_)
        /*1a9c*/ 	.word	0x00000000


	//----- nvinfo : EIATTR_MIN_STACK_SIZE
	.align		4
.L_1163:
        /*1aa0*/ 	.byte	0x04, 0x12
        /*1aa2*/ 	.short	(.L_1165 - .L_1164)
	.align		4
.L_1164:
        /*1aa4*/ 	.word	index@(_ZN2at6native40_GLOBAL__N__2351210d_8_Shape_cu_49f7391c35CatArrayBatchedCopy_alignedK_contigINS1_10OpaqueTypeILj2EEEjLi3ELi128ELi1ELi16EEEvPT_NS1_25CatArrInputTensorMetadataIS5_T0_XT2_EXT3_EEENS1_16TensorSizeStrideIS8_Lj4EEEiS8_)
        /*1aa8*/ 	.word	0x00000000


	//----- nvinfo : EIATTR_MIN_STACK_SIZE
	.align		4
.L_1165:
        /*1aac*/ 	.byte	0x04, 0x12
        /*1aae*/ 	.short	(.L_1167 - .L_1166)
	.align		4
.L_1166:
        /*1ab0*/ 	.word	index@(_ZN2at6native40_GLOBAL__N__2351210d_8_Shape_cu_49f7391c30CatArrayBatchedCopy_vectorizedINS1_10OpaqueTypeILj2EEEjLi3ELi128ELi1ELi16ELi8EEEvPcNS1_25CatArrInputTensorMetadataIT_T0_XT2_EXT3_EEENS1_16TensorSizeStrideIS8_Lj4EEEiS8_)
        /*1ab4*/ 	.word	0x00000000


	//----- nvinfo : EIATTR_MIN_STACK_SIZE
	.align		4
.L_1167:
        /*1ab8*/ 	.byte	0x04, 0x12
        /*1aba*/ 	.short	(.L_1169 - .L_1168)
	.align		4
.L_1168:
        /*1abc*/ 	.word	index@(_ZN2at6native40_GLOBAL__N__2351210d_8_Shape_cu_49f7391c19CatArrayBatchedCopyINS1_10OpaqueTypeILj2EEEjLi2ELi128ELi1EEEvPT_NS1_25CatArrInputTensorMetadataIS5_T0_XT2_EXT3_EEENS1_16TensorSizeStrideIS8_Lj4EEEiS8_)
        /*1ac0*/ 	.word	0x00000000


	//----- nvinfo : EIATTR_MIN_STACK_SIZE
	.align		4
.L_1169:
        /*1ac4*/ 	.byte	0x04, 0x12
        /*1ac6*/ 	.short	(.L_1171 - .L_1170)
	.align		4
.L_1170:
        /*1ac8*/ 	.word	index@(_ZN2at6native40_GLOBAL__N__2351210d_8_Shape_cu_49f7391c26CatArrayBatchedCopy_contigINS1_10OpaqueTypeILj2EEEjLi2ELi128ELi1EEEvPT_NS1_25CatArrInputTensorMetadataIS5_T0_XT2_EXT3_EEENS1_16TensorSizeStrideIS8_Lj4EEEiS8_)
        /*1acc*/ 	.word	0x00000000


	//----- nvinfo : EIATTR_MIN_STACK_SIZE
	.align		4
.L_1171:
        /*1ad0*/ 	.byte	0x04, 0x12
        /*1ad2*/ 	.short	(.L_1173 - .L_1172)
	.align		4
.L_1172:
        /*1ad4*/ 	.word	index@(_ZN2at6native40_GLOBAL__N__2351210d_8_Shape_cu_49f7391c35CatArrayBatchedCopy_alignedK_contigINS1_10OpaqueTypeILj2EEEjLi2ELi128ELi1ELi8EEEvPT_NS1_25CatArrInputTensorMetadataIS5_T0_XT2_EXT3_EEENS1_16TensorSizeStrideIS8_Lj4EEEiS8_)
        /*1ad8*/ 	.word	0x00000000


	//----- nvinfo : EIATTR_MIN_STACK_SIZE
	.align		4
.L_1173:
        /*1adc*/ 	.byte	0x04, 0x12
        /*1ade*/ 	.short	(.L_1175 - .L_1174)
	.align		4
.L_1174:
        /*1ae0*/ 	.word	index@(_ZN2at6native40_GLOBAL__N__2351210d_8_Shape_cu_49f7391c35CatArrayBatchedCopy_alignedK_contigINS1_10OpaqueTypeILj2EEEjLi2ELi128ELi1ELi16EEEvPT_NS1_25CatArrInputTensorMetadataIS5_T0_XT2_EXT3_EEENS1_16TensorSizeStrideIS8_Lj4EEEiS8_)
        /*1ae4*/ 	.word	0x00000000


	//----- nvinfo : EIATTR_MIN_STACK_SIZE
	.align		4
.L_1175:
        /*1ae8*/ 	.byte	0x04, 0x12
        /*1aea*/ 	.short	(.L_1177 - .L_1176)
	.align		4
.L_1176:
        /*1aec*/ 	.word	index@(_ZN2at6native40_GLOBAL__N__2351210d_8_Shape_cu_49f7391c30CatArrayBatchedCopy_vectorizedINS1_10OpaqueTypeILj2EEEjLi2ELi128ELi1ELi16ELi8EEEvPcNS1_25CatArrInputTensorMetadataIT_T0_XT2_EXT3_EEENS1_16TensorSizeStrideIS8_Lj4EEEiS8_)
        /*1af0*/ 	.word	0x00000000


	//----- nvinfo : EIATTR_MIN_STACK_SIZE
	.align		4
.L_1177:
        /*1af4*/ 	.byte	0x04, 0x12
        /*1af6*/ 	.short	(.L_1179 - .L_1178)
	.align		4
.L_1178:
        /*1af8*/ 	.word	index@(_ZN2at6native40_GLOBAL__N__2351210d_8_Shape_cu_49f7391c19CatArrayBatchedCopyINS1_10OpaqueTypeILj2EEEjLi1ELi128ELi1EEEvPT_NS1_25CatArrInputTensorMetadataIS5_T0_XT2_EXT3_EEENS1_16TensorSizeStrideIS8_Lj4EEEiS8_)
        /*1afc*/ 	.word	0x00000000


	//----- nvinfo : EIATTR_MIN_STACK_SIZE
	.align		4
.L_1179:
        /*1b00*/ 	.byte	0x04, 0x12
        /*1b02*/ 	.short	(.L_1181 - .L_1180)
	.align		4
.L_1180:
        /*1b04*/ 	.word	index@(_ZN2at6native40_GLOBAL__N__2351210d_8_Shape_cu_49f7391c26CatArrayBatchedCopy_contigINS1_10OpaqueTypeILj2EEEjLi1ELi128ELi1EEEvPT_NS1_25CatArrInputTensorMetadataIS5_T0_XT2_EXT3_EEENS1_16TensorSizeStrideIS8_Lj4EEEiS8_)
        /*1b08*/ 	.word	0x00000000


	//----- nvinfo : EIATTR_MIN_STACK_SIZE
	.align		4
.L_1181:
        /*1b0c*/ 	.byte	0x04, 0x12
        /*1b0e*/ 	.short	(.L_1183 - .L_1182)
	.align		4
.L_1182:
        /*1b10*/ 	.word	index@(_ZN2at6native40_GLOBAL__N__2351210d_8_Shape_cu_49f7391c35CatArrayBatchedCopy_alignedK_contigINS1_10OpaqueTypeILj2EEEjLi1ELi128ELi1ELi8EEEvPT_NS1_25CatArrInputTensorMetadataIS5_T0_XT2_EXT3_EEENS1_16TensorSizeStrideIS8_Lj4EEEiS8_)
        /*1b14*/ 	.word	0x00000000


	//----- nvinfo : EIATTR_MIN_STACK_SIZE
	.align		4
.L_1183:
        /*1b18*/ 	.byte	0x04, 0x12
        /*1b1a*/ 	.short	(.L_1185 - .L_1184)
	.align		4
.L_1184:
        /*1b1c*/ 	.word	index@(_ZN2at6native40_GLOBAL__N__2351210d_8_Shape_cu_49f7391c35CatArrayBatchedCopy_alignedK_contigINS1_10OpaqueTypeILj2EEEjLi1ELi128ELi1ELi16EEEvPT_NS1_25CatArrInputTensorMetadataIS5_T0_XT2_EXT3_EEENS1_16TensorSizeStrideIS8_Lj4EEEiS8_)
        /*1b20*/ 	.word	0x00000000


	//----- nvinfo : EIATTR_MIN_STACK_SIZE
	.align		4
.L_1185:
        /*1b24*/ 	.byte	0x04, 0x12
        /*1b26*/ 	.short	(.L_1187 - .L_1186)
	.align		4
.L_1186:
        /*1b28*/ 	.word	index@(_ZN2at6native40_GLOBAL__N__2351210d_8_Shape_cu_49f7391c30CatArrayBatchedCopy_vectorizedINS1_10OpaqueTypeILj2EEEjLi1ELi128ELi1ELi16ELi8EEEvPcNS1_25CatArrInputTensorMetadataIT_T0_XT2_EXT3_EEENS1_16TensorSizeStrideIS8_Lj4EEEiS8_)
        /*1b2c*/ 	.word	0x00000000


	//----- nvinfo : EIATTR_MIN_STACK_SIZE
	.align		4
.L_1187:
        /*1b30*/ 	.byte	0x04, 0x12
        /*1b32*/ 	.short	(.L_1189 - .L_1188)
	.align		4
.L_1188:
        /*1b34*/ 	.word	index@(_ZN2at6native40_GLOBAL__N__2351210d_8_Shape_cu_49f7391c19CatArrayBatchedCopyINS1_10OpaqueTypeILj1EEEjLi4ELi128ELi1EEEvPT_NS1_25CatArrInputTensorMetadataIS5_T0_XT2_EXT3_EEENS1_16TensorSizeStrideIS8_Lj4EEEiS8_)
        /*1b38*/ 	.word	0x00000000


	//----- nvinfo : EIATTR_MIN_STACK_SIZE
	.align		4
.L_1189:
        /*1b3c*/ 	.byte	0x04, 0x12
        /*1b3e*/ 	.short	(.L_1191 - .L_1190)
	.align		4
.L_1190:
        /*1b40*/ 	.word	index@(_ZN2at6native40_GLOBAL__N__2351210d_8_Shape_cu_49f7391c26CatArrayBatchedCopy_contigINS1_10OpaqueTypeILj1EEEjLi4ELi128ELi1EEEvPT_NS1_25CatArrInputTensorMetadataIS5_T0_XT2_EXT3_EEENS1_16TensorSizeStrideIS8_Lj4EEEiS8_)
        /*1b44*/ 	.word	0x00000000


	//----- nvinfo : EIATTR_MIN_STACK_SIZE
	.align		4
.L_1191:
        /*1b48*/ 	.byte	0x04, 0x12
        /*1b4a*/ 	.short	(.L_1193 - .L_1192)
	.align		4
.L_1192:
        /*1b4c*/ 	.word	index@(_ZN2at6native40_GLOBAL__N__2351210d_8_Shape_cu_49f7391c35CatArrayBatchedCopy_alignedK_contigINS1_10OpaqueTypeILj1EEEjLi4ELi128ELi1ELi8EEEvPT_NS1_25CatArrInputTensorMetadataIS5_T0_XT2_EXT3_EEENS1_16TensorSizeStrideIS8_Lj4EEEiS8_)
        /*1b50*/ 	.word	0x00000000


	//----- nvinfo : EIATTR_MIN_STACK_SIZE
	.align		4
.L_1193:
        /*1b54*/ 	.byte	0x04, 0x12
        /*1b56*/ 	.short	(.L_1195 - .L_1194)
	.align		4
.L_1194:
        /*1b58*/ 	.word	index@(_ZN2at6native40_GLOBAL__N__2351210d_8_Shape_cu_49f7391c35CatArrayBatchedCopy_alignedK_contigINS1_10OpaqueTypeILj1EEEjLi4ELi128ELi1ELi16EEEvPT_NS1_25CatArrInputTensorMetadataIS5_T0_XT2_EXT3_EEENS1_16TensorSizeStrideIS8_Lj4EEEiS8_)
        /*1b5c*/ 	.word	0x00000000


	//----- nvinfo : EIATTR_MIN_STACK_SIZE
	.align		4
.L_1195:
        /*1b60*/ 	.byte	0x04, 0x12
        /*1b62*/ 	.short	(.L_1197 - .L_1196)
	.align		4
.L_1196:
        /*1b64*/ 	.word	index@(_ZN2at6native40_GLOBAL__N__2351210d_8_Shape_cu_49f7391c30CatArrayBatchedCopy_vectorizedINS1_10OpaqueTypeILj1EEEjLi4ELi128ELi1ELi16ELi16EEEvPcNS1_25CatArrInputTensorMetadataIT_T0_XT2_EXT3_EEENS1_16TensorSizeStrideIS8_Lj4EEEiS8_)
        /*1b68*/ 	.word	0x00000000


	//----- nvinfo : EIATTR_MIN_STACK_SIZE
	.align		4
.L_1197:
        /*1b6c*/ 	.byte	0x04, 0x12
        /*1b6e*/ 	.short	(.L_1199 - .L_1198)
	.align		4
.L_1198:
        /*1b70*/ 	.word	index@(_ZN2at6native40_GLOBAL__N__2351210d_8_Shape_cu_49f7391c19CatArrayBatchedCopyINS1_10OpaqueTypeILj1EEEjLi3ELi128ELi1EEEvPT_NS1_25CatArrInputTensorMetadataIS5_T0_XT2_EXT3_EEENS1_16TensorSizeStrideIS8_Lj4EEEiS8_)
        /*1b74*/ 	.word	0x00000000


	//----- nvinfo : EIATTR_MIN_STACK_SIZE
	.align		4
.L_1199:
        /*1b78*/ 	.byte	0x04, 0x12
        /*1b7a*/ 	.short	(.L_1201 - .L_1200)
	.align		4
.L_1200:
        /*1b7c*/ 	.word	index@(_ZN2at6native40_GLOBAL__N__2351210d_8_Shape_cu_49f7391c26CatArrayBatchedCopy_contigINS1_10OpaqueTypeILj1EEEjLi3ELi128ELi1EEEvPT_NS1_25CatArrInputTensorMetadataIS5_T0_XT2_EXT3_EEENS1_16TensorSizeStrideIS8_Lj4EEEiS8_)
        /*1b80*/ 	.word	0x00000000


	//----- nvinfo : EIATTR_MIN_STACK_SIZE
	.align		4
.L_1201:
        /*1b84*/ 	.byte	0x04, 0x12
        /*1b86*/ 	.short	(.L_1203 - .L_1202)
	.align		4
.L_1202:
        /*1b88*/ 	.word	index@(_ZN2at6native40_GLOBAL__N__2351210d_8_Shape_cu_49f7391c35CatArrayBatchedCopy_alignedK_contigINS1_10OpaqueTypeILj1EEEjLi3ELi128ELi1ELi8EEEvPT_NS1_25CatArrInputTensorMetadataIS5_T0_XT2_EXT3_EEENS1_16TensorSizeStrideIS8_Lj4EEEiS8_)
        /*1b8c*/ 	.word	0x00000000


	//----- nvinfo : EIATTR_MIN_STACK_SIZE
	.align		4
.L_1203:
        /*1b90*/ 	.byte	0x04, 0x12
        /*1b92*/ 	.short	(.L_1205 - .L_1204)
	.align		4
.L_1204:
        /*1b94*/ 	.word	index@(_ZN2at6native40_GLOBAL__N__2351210d_8_Shape_cu_49f7391c35CatArrayBatchedCopy_alignedK_contigINS1_10OpaqueTypeILj1EEEjLi3ELi128ELi1ELi16EEEvPT_NS1_25CatArrInputTensorMetadataIS5_T0_XT2_EXT3_EEENS1_16TensorSizeStrideIS8_Lj4EEEiS8_)
        /*1b98*/ 	.word	0x00000000


	//----- nvinfo : EIATTR_MIN_STACK_SIZE
	.align		4
.L_1205:
        /*1b9c*/ 	.byte	0x04, 0x12
        /*1b9e*/ 	.short	(.L_1207 - .L_1206)
	.align		4
.L_1206:
        /*1ba0*/ 	.word	index@(_ZN2at6native40_GLOBAL__N__2351210d_8_Shape_cu_49f7391c30CatArrayBatchedCopy_vectorizedINS1_10OpaqueTypeILj1EEEjLi3ELi128ELi1ELi16ELi16EEEvPcNS1_25CatArrInputTensorMetadataIT_T0_XT2_EXT3_EEENS1_16TensorSizeStrideIS8_Lj4EEEiS8_)
        /*1ba4*/ 	.word	0x00000000


	//----- nvinfo : EIATTR_MIN_STACK_SIZE
	.align		4
.L_1207:
        /*1ba8*/ 	.byte	0x04, 0x12
        /*1baa*/ 	.short	(.L_1209 - .L_1208)
	.align		4
.L_1208:
        /*1bac*/ 	.word	index@(_ZN2at6native40_GLOBAL__N__2351210d_8_Shape_cu_49f7391c19CatArrayBatchedCopyINS1_10OpaqueTypeILj1EEEjLi2ELi128ELi1EEEvPT_NS1_25CatArrInputTensorMetadataIS5_T0_XT2_EXT3_EEENS1_16TensorSizeStrideIS8_Lj4EEEiS8_)
        /*1bb0*/ 	.word	0x00000000


	//----- nvinfo : EIATTR_MIN_STACK_SIZE
	.align		4
.L_1209:
        /*1bb4*/ 	.byte	0x04, 0x12
        /*1bb6*/ 	.short	(.L_1211 - .L_1210)
	.align		4
.L_1210:
        /*1bb8*/ 	.word	index@(_ZN2at6native40_GLOBAL__N__2351210d_8_Shape_cu_49f7391c26CatArrayBatchedCopy_contigINS1_10OpaqueTypeILj1EEEjLi2ELi128ELi1EEEvPT_NS1_25CatArrInputTensorMetadataIS5_T0_XT2_EXT3_EEENS1_16TensorSizeStrideIS8_Lj4EEEiS8_)
        /*1bbc*/ 	.word	0x00000000


	//----- nvinfo : EIATTR_MIN_STACK_SIZE
	.align		4
.L_1211:
        /*1bc0*/ 	.byte	0x04, 0x12
        /*1bc2*/ 	.short	(.L_1213 - .L_1212)
	.align		4
.L_1212:
        /*1bc4*/ 	.word	index@(_ZN2at6native40_GLOBAL__N__2351210d_8_Shape_cu_49f7391c35CatArrayBatchedCopy_alignedK_contigINS1_10OpaqueTypeILj1EEEjLi2ELi128ELi1ELi8EEEvPT_NS1_25CatArrInputTensorMetadataIS5_T0_XT2_EXT3_EEENS1_16TensorSizeStrideIS8_Lj4EEEiS8_)
        /*1bc8*/ 	.word	0x00000000


	//----- nvinfo : EIATTR_MIN_STACK_SIZE
	.align		4
.L_1213:
        /*1bcc*/ 	.byte	0x04, 0x12
        /*1bce*/ 	.short	(.L_1215 - .L_1214)
	.align		4
.L_1214:
        /*1bd0*/ 	.word	index@(_ZN2at6native40_GLOBAL__N__2351210d_8_Shape_cu_49f7391c35CatArrayBatchedCopy_alignedK_contigINS1_10OpaqueTypeILj1EEEjLi2ELi128ELi1ELi16EEEvPT_NS1_25CatArrInputTensorMetadataIS5_T0_XT2_EXT3_EEENS1_16TensorSizeStrideIS8_Lj4EEEiS8_)
        /*1bd4*/ 	.word	0x00000000


	//----- nvinfo : EIATTR_MIN_STACK_SIZE
	.align		4
.L_1215:
        /*1bd8*/ 	.byte	0x04, 0x12
        /*1bda*/ 	.short	(.L_1217 - .L_1216)
	.align		4
.L_1216:
        /*1bdc*/ 	.word	index@(_ZN2at6native40_GLOBAL__N__2351210d_8_Shape_cu_49f7391c30CatArrayBatchedCopy_vectorizedINS1_10OpaqueTypeILj1EEEjLi2ELi128ELi1ELi16ELi16EEEvPcNS1_25CatArrInputTensorMetadataIT_T0_XT2_EXT3_EEENS1_16TensorSizeStrideIS8_Lj4EEEiS8_)
        /*1be0*/ 	.word	0x00000000


	//----- nvinfo : EIATTR_MIN_STACK_SIZE
	.align		4
.L_1217:
        /*1be4*/ 	.byte	0x04, 0x12
        /*1be6*/ 	.short	(.L_1219 - .L_1218)
	.align		4
.L_1218:
        /*1be8*/ 	.word	index@(_ZN2at6native40_GLOBAL__N__2351210d_8_Shape_cu_49f7391c19CatArrayBatchedCopyINS1_10OpaqueTypeILj1EEEjLi1ELi128ELi1EEEvPT_NS1_25CatArrInputTensorMetadataIS5_T0_XT2_EXT3_EEENS1_16TensorSizeStrideIS8_Lj4EEEiS8_)
        /*1bec*/ 	.word	0x00000000


	//----- nvinfo : EIATTR_MIN_STACK_SIZE
	.align		4
.L_1219:
        /*1bf0*/ 	.byte	0x04, 0x12
        /*1bf2*/ 	.short	(.L_1221 - .L_1220)
	.align		4
.L_1220:
        /*1bf4*/ 	.word	index@(_ZN2at6native40_GLOBAL__N__2351210d_8_Shape_cu_49f7391c26CatArrayBatchedCopy_contigINS1_10OpaqueTypeILj1EEEjLi1ELi128ELi1EEEvPT_NS1_25CatArrInputTensorMetadataIS5_T0_XT2_EXT3_EEENS1_16TensorSizeStrideIS8_Lj4EEEiS8_)
        /*1bf8*/ 	.word	0x00000000


	//----- nvinfo : EIATTR_MIN_STACK_SIZE
	.align		4
.L_1221:
        /*1bfc*/ 	.byte	0x04, 0x12
        /*1bfe*/ 	.short	(.L_1223 - .L_1222)
	.align		4
.L_1222:
        /*1c00*/ 	.word	index@(_ZN2at6native40_GLOBAL__N__2351210d_8_Shape_cu_49f7391c35CatArrayBatchedCopy_alignedK_contigINS1_10OpaqueTypeILj1EEEjLi1ELi128ELi1ELi8EEEvPT_NS1_25CatArrInputTensorMetadataIS5_T0_XT2_EXT3_EEENS1_16TensorSizeStrideIS8_Lj4EEEiS8_)
        /*1c04*/ 	.word	0x00000000


	//----- nvinfo : EIATTR_MIN_STACK_SIZE
	.align		4
.L_1223:
        /*1c08*/ 	.byte	0x04, 0x12
        /*1c0a*/ 	.short	(.L_1225 - .L_1224)
	.align		4
.L_1224:
        /*1c0c*/ 	.word	index@(_ZN2at6native40_GLOBAL__N__2351210d_8_Shape_cu_49f7391c35CatArrayBatchedCopy_alignedK_contigINS1_10OpaqueTypeILj1EEEjLi1ELi128ELi1ELi16EEEvPT_NS1_25CatArrInputTensorMetadataIS5_T0_XT2_EXT3_EEENS1_16TensorSizeStrideIS8_Lj4EEEiS8_)
        /*1c10*/ 	.word	0x00000000


	//----- nvinfo : EIATTR_MIN_STACK_SIZE
	.align		4
.L_1225:
        /*1c14*/ 	.byte	0x04, 0x12
        /*1c16*/ 	.short	(.L_1227 - .L_1226)
	.align		4
.L_1226:
        /*1c18*/ 	.word	index@(_ZN2at6native40_GLOBAL__N__2351210d_8_Shape_cu_49f7391c30CatArrayBatchedCopy_vectorizedINS1_10OpaqueTypeILj1EEEjLi1ELi128ELi1ELi16ELi16EEEvPcNS1_25CatArrInputTensorMetadataIT_T0_XT2_EXT3_EEENS1_16TensorSizeStrideIS8_Lj4EEEiS8_)
        /*1c1c*/ 	.word	0x00000000
.L_1227:


//--------------------- .nv.compat                --------------------------
	.section	.nv.compat,"",@"SHT_CUDA_COMPAT_INFO"
	.align	4
        /*0000*/ 	.byte	0x02, 0x09, 0x00, 0x00, 0x02, 0x02, 0x01, 0x00, 0x02, 0x05, 0x05, 0x00, 0x03, 0x07, 0x01, 0x01
        /*0010*/ 	.byte	0x02, 0x03, 0x00, 0x00, 0x02, 0x06, 0x01, 0x00, 0x04, 0x0b, 0x08, 0x00, 0x00, 0x00, 0x00, 0x00
        /*0020*/ 	.byte	0x00, 0x00, 0x00, 0x00


//--------------------- .nv.info._ZN2at6native40_GLOBAL__N__2351210d_8_Shape_cu_49f7391c19CatArrayBatchedCopyINS1_10OpaqueTypeILj16EEEjLi4ELi64ELi64EEEvPT_NS1_25CatArrInputTensorMetadataIS5_T0_XT2_EXT3_EEENS1_16TensorSizeStrideIS8_Lj4EEEiS8_ --------------------------
	.section	.nv.info._ZN2at6native40_GLOBAL__N__2351210d_8_Shape_cu_49f7391c19CatArrayBatchedCopyINS1_10OpaqueTypeILj16EEEjLi4ELi64ELi64EEEvPT_NS1_25CatArrInputTensorMetadataIS5_T0_XT2_EXT3_EEENS1_16TensorSizeStrideIS8_Lj4EEEiS8_,"",@"SHT_CUDA_INFO"
	.sectionflags	@""
	.align	4


	//----- nvinfo : EIATTR_CUDA_API_VERSION
	.align		4
        /*0000*/ 	.byte	0x04, 0x37
        /*0002*/ 	.short	(.L_1229 - .L_1228)
.L_1228:
        /*0004*/ 	.word	0x00000082


	//----- nvinfo : EIATTR_KPARAM_INFO
	.align		4
.L_1229:
        /*0008*/ 	.byte	0x04, 0x17
        /*000a*/ 	.short	(.L_1231 - .L_1230)
.L_1230:
        /*000c*/ 	.word	0x00000000
        /*0010*/ 	.short	0x0004
        /*0012*/ 	.short	0x0d6c
        /*0014*/ 	.byte	0x00, 0xf0, 0x11, 0x00


	//----- nvinfo : EIATTR_KPARAM_INFO
	.align		4
.L_1231:
        /*0018*/ 	.byte	0x04, 0x17
        /*001a*/ 	.short	(.L_1233 - .L_1232)
.L_1232:
        /*001c*/ 	.word	0x00000000
        /*0020*/ 	.short	0x0003
        /*0022*/ 	.short	0x0d68
        /*0024*/ 	.byte	0x00, 0xf0, 0x11, 0x00


	//----- nvinfo : EIATTR_KPARAM_INFO
	.align		4
.L_1233:
        /*0028*/ 	.byte	0x04, 0x17
        /*002a*/ 	.short	(.L_1235 - .L_1234)
.L_1234:
        /*002c*/ 	.word	0x00000000
        /*0030*/ 	.short	0x0002
        /*0032*/ 	.short	0x0d48
        /*0034*/ 	.byte	0x00, 0xf0, 0x81, 0x00


	//----- nvinfo : EIATTR_KPARAM_INFO
	.align		4
.L_1235:
        /*0038*/ 	.byte	0x04, 0x17
        /*003a*/ 	.short	(.L_1237 - .L_1236)
.L_1236:
        /*003c*/ 	.word	0x00000000
        /*0040*/ 	.short	0x0001
        /*0042*/ 	.short	0x0008
        /*0044*/ 	.byte	0x00, 0xf0, 0x01, 0x35


	//----- nvinfo : EIATTR_KPARAM_INFO
	.align		4
.L_1237:
        /*0048*/ 	.byte	0x04, 0x17
        /*004a*/ 	.short	(.L_1239 - .L_1238)
.L_1238:
        /*004c*/ 	.word	0x00000000
        /*0050*/ 	.short	0x0000
        /*0052*/ 	.short	0x0000
        /*0054*/ 	.byte	0x00, 0xf0, 0x21, 0x00


	//----- nvinfo : EIATTR_SPARSE_MMA_MASK
	.align		4
.L_1239:
        /*0058*/ 	.byte	0x03, 0x50
        /*005a*/ 	.short	0x0000


	//----- nvinfo : EIATTR_MAXREG_COUNT
	.align		4
        /*005c*/ 	.byte	0x03, 0x1b
        /*005e*/ 	.short	0x00ff


	//----- nvinfo : EIATTR_MERCURY_ISA_VERSION
	.align		4
        /*0060*/ 	.byte	0x03, 0x5f
        /*0062*/ 	.short	0x0101


	//----- nvinfo : EIATTR_EXIT_INSTR_OFFSETS
	.align		4
        /*0064*/ 	.byte	0x04, 0x1c
        /*0066*/ 	.short	(.L_1241 - .L_1240)


	//   ....[0]....
.L_1240:
        /*0068*/ 	.word	0x000000a0


	//   ....[1]....
        /*006c*/ 	.word	0x00000720


	//   ....[2]....
        /*0070*/ 	.word	0x000010f0


	//----- nvinfo : EIATTR_CRS_STACK_SIZE
	.align		4
.L_1241:
        /*0074*/ 	.byte	0x04, 0x1e
        /*0076*/ 	.short	(.L_1243 - .L_1242)
.L_1242:
        /*0078*/ 	.word	0x00000000


	//----- nvinfo : EIATTR_CBANK_PARAM_SIZE
	.align		4
.L_1243:
        /*007c*/ 	.byte	0x03, 0x19
        /*007e*/ 	.short	0x0d70


	//----- nvinfo : EIATTR_PARAM_CBANK
	.align		4
        /*0080*/ 	.byte	0x04, 0x0a
        /*0082*/ 	.short	(.L_1245 - .L_1244)
	.align		4
.L_1244:
        /*0084*/ 	.word	index@(.nv.constant0._ZN2at6native40_GLOBAL__N__2351210d_8_Shape_cu_49f7391c19CatArrayBatchedCopyINS1_10OpaqueTypeILj16EEEjLi4ELi64ELi64EEEvPT_NS1_25CatArrInputTensorMetadataIS5_T0_XT2_EXT3_EEENS1_16TensorSizeStrideIS8_Lj4EEEiS8_)
        /*0088*/ 	.short	0x0210
        /*008a*/ 	.short	0x0d70


	//----- nvinfo : EIATTR_SW_WAR
	.align		4
.L_1245:
        /*008c*/ 	.byte	0x04, 0x36
        /*008e*/ 	.short	(.L_1247 - .L_1246)
.L_1246:
        /*0090*/ 	.word	0x00000008
.L_1247:


//--------------------- .nv.info._ZN2at6native40_GLOBAL__N__2351210d_8_Shape_cu_49f7391c26CatArrayBatchedCopy_contigINS1_10OpaqueTypeILj16EEEjLi4ELi64ELi64EEEvPT_NS1_25CatArrInputTensorMetadataIS5_T0_XT2_EXT3_EEENS1_16TensorSizeStrideIS8_Lj4EEEiS8_ --------------------------
	.section	.nv.info._ZN2at6native40_GLOBAL__N__2351210d_8_Shape_cu_49f7391c26CatArrayBatchedCopy_contigINS1_10OpaqueTypeILj16EEEjLi4ELi64ELi64EEEvPT_NS1_25CatArrInputTensorMetadataIS5_T0_XT2_EXT3_EEENS1_16TensorSizeStrideIS8_Lj4EEEiS8_,"",@"SHT_CUDA_INFO"
	.sectionflags	@""
	.align	4


	//----- nvinfo : EIATTR_CUDA_API_VERSION
	.align		4
        /*0000*/ 	.byte	0x04, 0x37
        /*0002*/ 	.short	(.L_1249 - .L_1248)
.L_1248:
        /*0004*/ 	.word	0x00000082


	//----- nvinfo : EIATTR_KPARAM_INFO
	.align		4
.L_1249:
        /*0008*/ 	.byte	0x04, 0x17
        /*000a*/ 	.short	(.L_1251 - .L_1250)
.L_1250:
        /*000c*/ 	.word	0x00000000
        /*0010*/ 	.short	0x0004
        /*0012*/ 	.short	0x0d6c
        /*0014*/ 	.byte	0x00, 0xf0, 0x11, 0x00


	//----- nvinfo : EIATTR_KPARAM_INFO
	.align		4
.L_1251:
        /*0018*/ 	.byte	0x04, 0x17
        /*001a*/ 	.short	(.L_1253 - .L_1252)
.L_1252:
        /*001c*/ 	.word	0x00000000
        /*0020*/ 	.short	0x0003
        /*0022*/ 	.short	0x0d68
        /*0024*/ 	.byte	0x00, 0xf0, 0x11, 0x00


	//----- nvinfo : EIATTR_KPARAM_INFO
	.align		4
.L_1253:
        /*0028*/ 	.byte	0x04, 0x17
        /*002a*/ 	.short	(.L_1255 - .L_1254)
.L_1254:
        /*002c*/ 	.word	0x00000000
        /*0030*/ 	.short	0x0002
        /*0032*/ 	.short	0x0d48
        /*0034*/ 	.byte	0x00, 0xf0, 0x81, 0x00


	//----- nvinfo : EIATTR_KPARAM_INFO
	.align		4
.L_1255:
        /*0038*/ 	.byte	0x04, 0x17
        /*003a*/ 	.short	(.L_1257 - .L_1256)
.L_1256:
        /*003c*/ 	.word	0x00000000
        /*0040*/ 	.short	0x0001
        /*0042*/ 	.short	0x0008
        /*0044*/ 	.byte	0x00, 0xf0, 0x01, 0x35


	//----- nvinfo : EIATTR_KPARAM_INFO
	.align		4
.L_1257:
        /*0048*/ 	.byte	0x04, 0x17
        /*004a*/ 	.short	(.L_1259 - .L_1258)
.L_1258:
        /*004c*/ 	.word	0x00000000
        /*0050*/ 	.short	0x0000
        /*0052*/ 	.short	0x0000
        /*0054*/ 	.byte	0x00, 0xf0, 0x21, 0x00


	//----- nvinfo : EIATTR_SPARSE_MMA_MASK
	.align		4
.L_1259:
        /*0058*/ 	.byte	0x03, 0x50
        /*005a*/ 	.short	0x0000


	//----- nvinfo : EIATTR_MAXREG_COUNT
	.align		4
        /*005c*/ 	.byte	0x03, 0x1b
        /*005e*/ 	.short	0x00ff


	//----- nvinfo : EIATTR_MERCURY_ISA_VERSION
	.align		4
        /*0060*/ 	.byte	0x03, 0x5f
        /*0062*/ 	.short	0x0101


	//----- nvinfo : EIATTR_EXIT_INSTR_OFFSETS
	.align		4
        /*0064*/ 	.byte	0x04, 0x1c
        /*0066*/ 	.short	(.L_1261 - .L_1260)


	//   ....[0]....
.L_1260:
        /*0068*/ 	.word	0x000000a0


	//   ....[1]....
        /*006c*/ 	.word	0x00000690


	//----- nvinfo : EIATTR_CRS_STACK_SIZE
	.align		4
.L_1261:
        /*0070*/ 	.byte	0x04, 0x1e
        /*0072*/ 	.short	(.L_1263 - .L_1262)
.L_1262:
        /*0074*/ 	.word	0x00000000


	//----- nvinfo : EIATTR_CBANK_PARAM_SIZE
	.align		4
.L_1263:
        /*0078*/ 	.byte	0x03, 0x19
        /*007a*/ 	.short	0x0d70


	//----- nvinfo : EIATTR_PARAM_CBANK
	.align		4
        /*007c*/ 	.byte	0x04, 0x0a
        /*007e*/ 	.short	(.L_1265 - .L_1264)
	.align		4
.L_1264:
        /*0080*/ 	.word	index@(.nv.constant0._ZN2at6native40_GLOBAL__N__2351210d_8_Shape_cu_49f7391c26CatArrayBatchedCopy_contigINS1_10OpaqueTypeILj16EEEjLi4ELi64ELi64EEEvPT_NS1_25CatArrInputTensorMetadataIS5_T0_XT2_EXT3_EEENS1_16TensorSizeStrideIS8_Lj4EEEiS8_)
        /*0084*/ 	.short	0x0210
        /*0086*/ 	.short	0x0d70


	//----- nvinfo : EIATTR_SW_WAR
	.align		4
.L_1265:
        /*0088*/ 	.byte	0x04, 0x36
        /*008a*/ 	.short	(.L_1267 - .L_1266)
.L_1266:
        /*008c*/ 	.word	0x00000008
.L_1267:


//--------------------- .nv.info._ZN2at6native40_GLOBAL__N__2351210d_8_Shape_cu_49f7391c35CatArrayBatchedCopy_alignedK_contigINS1_10OpaqueTypeILj16EEEjLi4ELi64ELi64ELi8EEEvPT_NS1_25CatArrInputTensorMetadataIS5_T0_XT2_EXT3_EEENS1_16TensorSizeStrideIS8_Lj4EEEiS8_ --------------------------
	.section	.nv.info._ZN2at6native40_GLOBAL__N__2351210d_8_Shape_cu_49f7391c35CatArrayBatchedCopy_alignedK_contigINS1_10OpaqueTypeILj16EEEjLi4ELi64ELi64ELi8EEEvPT_NS1_25CatArrInputTensorMetadataIS5_T0_XT2_EXT3_EEENS1_16TensorSizeStrideIS8_Lj4EEEiS8_,"",@"SHT_CUDA_INFO"
	.sectionflags	@""
	.align	4


	//----- nvinfo : EIATTR_CUDA_API_VERSION
	.align		4
        /*0000*/ 	.byte	0x04, 0x37
        /*0002*/ 	.short	(.L_1269 - .L_1268)
.L_1268:
        /*0004*/ 	.word	0x00000082


	//----- nvinfo : EIATTR_KPARAM_INFO
	.align		4
.L_1269:
        /*0008*/ 	.byte	0x04, 0x17
        /*000a*/ 	.short	(.L_1271 - .L_1270)
.L_1270:
        /*000c*/ 	.word	0x00000000
        /*0010*/ 	.short	0x0004
        /*0012*/ 	.short	0x0d6c
        /*0014*/ 	.byte	0x00, 0xf0, 0x11, 0x00


	//----- nvinfo : EIATTR_KPARAM_INFO
	.align		4
.L_1271:
        /*0018*/ 	.byte	0x04, 0x17
        /*001a*/ 	.short	(.L_1273 - .L_1272)
.L_1272:
        /*001c*/ 	.word	0x00000000
        /*0020*/ 	.short	0x0003
        /*0022*/ 	.short	0x0d68
        /*0024*/ 	.byte	0x00, 0xf0, 0x11, 0x00


	//----- nvinfo : EIATTR_KPARAM_INFO
	.align		4
.L_1273:
        /*0028*/ 	.byte	0x04, 0x17
        /*002a*/ 	.short	(.L_1275 - .L_1274)
.L_1274:
        /*002c*/ 	.word	0x00000000
        /*0030*/ 	.short	0x0002
        /*0032*/ 	.short	0x0d48
        /*0034*/ 	.byte	0x00, 0xf0, 0x81, 0x00


	//----- nvinfo : EIATTR_KPARAM_INFO
	.align		4
.L_1275:
        /*0038*/ 	.byte	0x04, 0x17
        /*003a*/ 	.short	(.L_1277 - .L_1276)
.L_1276:
        /*003c*/ 	.word	0x00000000
        /*0040*/ 	.short	0x0001
        /*0042*/ 	.short	0x0008
        /*0044*/ 	.byte	0x00, 0xf0, 0x01, 0x35


	//----- nvinfo : EIATTR_KPARAM_INFO
	.align		4
.L_1277:
        /*0048*/ 	.byte	0x04, 0x17
        /*004a*/ 	.short	(.L_1279 - .L_1278)
.L_1278:
        /*004c*/ 	.word	0x00000000
        /*0050*/ 	.short	0x0000
        /*0052*/ 	.short	0x0000
        /*0054*/ 	.byte	0x00, 0xf0, 0x21, 0x00


	//----- nvinfo : EIATTR_SPARSE_MMA_MASK
	.align		4
.L_1279:
        /*0058*/ 	.byte	0x03, 0x50
        /*005a*/ 	.short	0x0000


	//----- nvinfo : EIATTR_MAXREG_COUNT
	.align		4
        /*005c*/ 	.byte	0x03, 0x1b
        /*005e*/ 	.short	0x00ff


	//----- nvinfo : EIATTR_MERCURY_ISA_VERSION
	.align		4
        /*0060*/ 	.byte	0x03, 0x5f
        /*0062*/ 	.short	0x0101


	//----- nvinfo : EIATTR_EXIT_INSTR_OFFSETS
	.align		4
        /*0064*/ 	.byte	0x04, 0x1c
        /*0066*/ 	.short	(.L_1281 - .L_1280)


	//   ....[0]....
.L_1280:
        /*0068*/ 	.word	0x000000a0


	//   ....[1]....
        /*006c*/ 	.word	0x00000710


	//   ....[2]....
        /*0070*/ 	.word	0x00000d50


	//   ....[3]....
        /*0074*/ 	.word	0x00001ae0


	//----- nvinfo : EIATTR_CRS_STACK_SIZE
	.align		4
.L_1281:
        /*0078*/ 	.byte	0x04, 0x1e
        /*007a*/ 	.short	(.L_1283 - .L_1282)
.L_1282:
        /*007c*/ 	.word	0x00000000


	//----- nvinfo : EIATTR_CBANK_PARAM_SIZE
	.align		4
.L_1283:
        /*0080*/ 	.byte	0x03, 0x19
        /*0082*/ 	.short	0x0d70


	//----- nvinfo : EIATTR_PARAM_CBANK
	.align		4
        /*0084*/ 	.byte	0x04, 0x0a
        /*0086*/ 	.short	(.L_1285 - .L_1284)
	.align		4
.L_1284:
        /*0088*/ 	.word	index@(.nv.constant0._ZN2at6native40_GLOBAL__N__2351210d_8_Shape_cu_49f7391c35CatArrayBatchedCopy_alignedK_contigINS1_10OpaqueTypeILj16EEEjLi4ELi64ELi64ELi8EEEvPT_NS1_25CatArrInputTensorMetadataIS5_T0_XT2_EXT3_EEENS1_16TensorSizeStrideIS8_Lj4EEEiS8_)
        /*008c*/ 	.short	0x0210
        /*008e*/ 	.short	0x0d70


	//----- nvinfo : EIATTR_SW_WAR
	.align		4
.L_1285:
        /*0090*/ 	.byte	0x04, 0x36
        /*0092*/ 	.short	(.L_1287 - .L_1286)
.L_1286:
        /*0094*/ 	.word	0x00000008
.L_1287:


//--------------------- .nv.info._ZN2at6native40_GLOBAL__N__2351210d_8_Shape_cu_49f7391c35CatArrayBatchedCopy_alignedK_contigINS1_10OpaqueTypeILj16EEEjLi4ELi64ELi64ELi16EEEvPT_NS1_25CatArrInputTensorMetadataIS5_T0_XT2_EXT3_EEENS1_16TensorSizeStrideIS8_Lj4EEEiS8_ --------------------------
	.section	.nv.info._ZN2at6native40_GLOBAL__N__2351210d_8_Shape_cu_49f7391c35CatArrayBatchedCopy_alignedK_contigINS1_10OpaqueTypeILj16EEEjLi4ELi64ELi64ELi16EEEvPT_NS1_25CatArrInputTensorMetadataIS5_T0_XT2_EXT3_EEENS1_16TensorSizeStrideIS8_Lj4EEEiS8_,"",@"SHT_CUDA_INFO"
	.sectionflags	@""
	.align	4


	//----- nvinfo : EIATTR_CUDA_API_VERSION
	.align		4
        /*0000*/ 	.byte	0x04, 0x37
        /*0002*/ 	.short	(.L_1289 - .L_1288)
.L_1288:
        /*0004*/ 	.word	0x00000082


	//----- nvinfo : EIATTR_KPARAM_INFO
	.align		4
.L_1289:
        /*0008*/ 	.byte	0x04, 0x17
        /*000a*/ 	.short	(.L_1291 - .L_1290)
.L_1290:
        /*000c*/ 	.word	0x00000000
        /*0010*/ 	.short	0x0004
        /*0012*/ 	.short	0x0d6c
        /*0014*/ 	.byte	0x00, 0xf0, 0x11, 0x00


	//----- nvinfo : EIATTR_KPARAM_INFO
	.align		4
.L_1291:
        /*0018*/ 	.byte	0x04, 0x17
        /*001a*/ 	.short	(.L_1293 - .L_1292)
.L_1292:
        /*001c*/ 	.word	0x00000000
        /*0020*/ 	.short	0x0003
        /*0022*/ 	.short	0x0d68
        /*0024*/ 	.byte	0x00, 0xf0, 0x11, 0x00


	//----- nvinfo : EIATTR_KPARAM_INFO
	.align		4
.L_1293:
        /*0028*/ 	.byte	0x04, 0x17
        /*002a*/ 	.short	(.L_1295 - .L_1294)
.L_1294:
        /*002c*/ 	.word	0x00000000
        /*0030*/ 	.short	0x0002
        /*0032*/ 	.short	0x0d48
        /*0034*/ 	.byte	0x00, 0xf0, 0x81, 0x00


	//----- nvinfo : EIATTR_KPARAM_INFO
	.align		4
.L_1295:
        /*0038*/ 	.byte	0x04, 0x17
        /*003a*/ 	.short	(.L_1297 - .L_1296)
.L_1296:
        /*003c*/ 	.word	0x00000000
        /*0040*/ 	.short	0x0001
        /*0042*/ 	.short	0x0008
        /*0044*/ 	.byte	0x00, 0xf0, 0x01, 0x35


	//----- nvinfo : EIATTR_KPARAM_INFO
	.align		4
.L_1297:
        /*0048*/ 	.byte	0x04, 0x17
        /*004a*/ 	.short	(.L_1299 - .L_1298)
.L_1298:
        /*004c*/ 	.word	0x00000000
        /*0050*/ 	.short	0x0000
        /*0052*/ 	.short	0x0000
        /*0054*/ 	.byte	0x00, 0xf0, 0x21, 0x00


	//----- nvinfo : EIATTR_SPARSE_MMA_MASK
	.align		4
.L_1299:
        /*0058*/ 	.byte	0x03, 0x50
        /*005a*/ 	.short	0x0000


	//----- nvinfo : EIATTR_MAXREG_COUNT
	.align		4
        /*005c*/ 	.byte	0x03, 0x1b
        /*005e*/ 	.short	0x00ff


	//----- nvinfo : EIATTR_MERCURY_ISA_VERSION
	.align		4
        /*0060*/ 	.byte	0x03, 0x5f
        /*0062*/ 	.short	0x0101


	//----- nvinfo : EIATTR_EXIT_INSTR_OFFSETS
	.align		4
        /*0064*/ 	.byte	0x04, 0x1c
        /*0066*/ 	.short	(.L_1301 - .L_1300)


	//   ....[0]....
.L_1300:
        /*0068*/ 	.word	0x000000a0


	//   ....[1]....
        /*006c*/ 	.word	0x00000710


	//   ....[2]....
        /*0070*/ 	.word	0x00000d50


	//   ....[3]....
        /*0074*/ 	.word	0x00001ae0


	//----- nvinfo : EIATTR_CRS_STACK_SIZE
	.align		4
.L_1301:
        /*0078*/ 	.byte	0x04, 0x1e
        /*007a*/ 	.short	(.L_1303 - .L_1302)
.L_1302:
        /*007c*/ 	.word	0x00000000


	//----- nvinfo : EIATTR_CBANK_PARAM_SIZE
	.align		4
.L_1303:
        /*0080*/ 	.byte	0x03, 0x19
        /*0082*/ 	.short	0x0d70


	//----- nvinfo : EIATTR_PARAM_CBANK
	.align		4
        /*0084*/ 	.byte	0x04, 0x0a
        /*0086*/ 	.short	(.L_1305 - .L_1304)
	.align		4
.L_1304:
        /*0088*/ 	.word	index@(.nv.constant0._ZN2at6native40_GLOBAL__N__2351210d_8_Shape_cu_49f7391c35CatArrayBatchedCopy_alignedK_contigINS1_10OpaqueTypeILj16EEEjLi4ELi64ELi64ELi16EEEvPT_NS1_25CatArrInputTensorMetadataIS5_T0_XT2_EXT3_EEENS1_16TensorSizeStrideIS8_Lj4EEEiS8_)
        /*008c*/ 	.short	0x0210
        /*008e*/ 	.short	0x0d70


	//----- nvinfo : EIATTR_SW_WAR
	.align		4
.L_1305:
        /*0090*/ 	.byte	0x04, 0x36
        /*0092*/ 	.short	(.L_1307 - .L_1306)
.L_1306:
        /*0094*/ 	.word	0x00000008
.L_1307:


//--------------------- .nv.info._ZN2at6native40_GLOBAL__N__2351210d_8_Shape_cu_49f7391c30CatArrayBatchedCopy_vectorizedINS1_10OpaqueTypeILj16EEEjLi4ELi64ELi64ELi16ELi1EEEvPcNS1_25CatArrInputTensorMetadataIT_T0_XT2_EXT3_EEENS1_16TensorSizeStrideIS8_Lj4EEEiS8_ --------------------------
	.section	.nv.info._ZN2at6native40_GLOBAL__N__2351210d_8_Shape_cu_49f7391c30CatArrayBatchedCopy_vectorizedINS1_10OpaqueTypeILj16EEEjLi4ELi64ELi64ELi16ELi1EEEvPcNS1_25CatArrInputTensorMetadataIT_T0_XT2_EXT3_EEENS1_16TensorSizeStrideIS8_Lj4EEEiS8_,"",@"SHT_CUDA_INFO"
	.sectionflags	@""
	.align	4


	//----- nvinfo : EIATTR_CUDA_API_VERSION
	.align		4
        /*0000*/ 	.byte	0x04, 0x37
        /*0002*/ 	.short	(.L_1309 - .L_1308)
.L_1308:
        /*0004*/ 	.word	0x00000082


	//----- nvinfo : EIATTR_KPARAM_INFO
	.align		4
.L_1309:
        /*0008*/ 	.byte	0x04, 0x17
        /*000a*/ 	.short	(.L_1311 - .L_1310)
.L_1310:
        /*000c*/ 	.word	0x00000000
        /*0010*/ 	.short	0x0004
        /*0012*/ 	.short	0x0d6c
        /*0014*/ 	.byte	0x00, 0xf0, 0x11, 0x00


	//----- nvinfo : EIATTR_KPARAM_INFO
	.align		4
.L_1311:
        /*0018*/ 	.byte	0x04, 0x17
        /*001a*/ 	.short	(.L_1313 - .L_1312)
.L_1312:
        /*001c*/ 	.word	0x00000000
        /*0020*/ 	.short	0x0003
        /*0022*/ 	.short	0x0d68
        /*0024*/ 	.byte	0x00, 0xf0, 0x11, 0x00


	//----- nvinfo : EIATTR_KPARAM_INFO
	.align		4
.L_1313:
        /*0028*/ 	.byte	0x04, 0x17
        /*002a*/ 	.short	(.L_1315 - .L_1314)
.L_1314:
        /*002c*/ 	.word	0x00000000
        /*0030*/ 	.short	0x0002
        /*0032*/ 	.short	0x0d48
        /*0034*/ 	.byte	0x00, 0xf0, 0x81, 0x00


	//----- nvinfo : EIATTR_KPARAM_INFO
	.align		4
.L_1315:
        /*0038*/ 	.byte	0x04, 0x17
        /*003a*/ 	.short	(.L_1317 - .L_1316)
.L_1316:
        /*003c*/ 	.word	0x00000000
        /*0040*/ 	.short	0x0001
        /*0042*/ 	.short	0x0008
        /*0044*/ 	.byte	0x00, 0xf0, 0x01, 0x35


	//----- nvinfo : EIATTR_KPARAM_INFO
	.align		4
.L_1317:
        /*0048*/ 	.byte	0x04, 0x17
        /*004a*/ 	.short	(.L_1319 - .L_1318)
.L_1318:
        /*004c*/ 	.word	0x00000000
        /*0050*/ 	.short	0x0000
        /*0052*/ 	.short	0x0000
        /*0054*/ 	.byte	0x00, 0xf0, 0x21, 0x00


	//----- nvinfo : EIATTR_SPARSE_MMA_MASK
	.align		4
.L_1319:
        /*0058*/ 	.byte	0x03, 0x50
        /*005a*/ 	.short	0x0000


	//----- nvinfo : EIATTR_MAXREG_COUNT
	.align		4
        /*005c*/ 	.byte	0x03, 0x1b
        /*005e*/ 	.short	0x00ff


	//----- nvinfo : EIATTR_MERCURY_ISA_VERSION
	.align		4
        /*0060*/ 	.byte	0x03, 0x5f
        /*0062*/ 	.short	0x0101


	//----- nvinfo : EIATTR_EXIT_INSTR_OFFSETS
	.align		4
        /*0064*/ 	.byte	0x04, 0x1c
        /*0066*/ 	.short	(.L_1321 - .L_1320)


	//   ....[0]....
.L_1320:
        /*0068*/ 	.word	0x000000a0


	//   ....[1]....
        /*006c*/ 	.word	0x000006c0


	//----- nvinfo : EIATTR_CRS_STACK_SIZE
	.align		4
.L_1321:
        /*0070*/ 	.byte	0x04, 0x1e
        /*0072*/ 	.short	(.L_1323 - .L_1322)
.L_1322:
        /*0074*/ 	.word	0x00000000


	//----- nvinfo : EIATTR_CBANK_PARAM_SIZE
	.align		4
.L_1323:
        /*0078*/ 	.byte	0x03, 0x19
        /*007a*/ 	.short	0x0d70


	//----- nvinfo : EIATTR_PARAM_CBANK
	.align		4
        /*007c*/ 	.byte	0x04, 0x0a
        /*007e*/ 	.short	(.L_1325 - .L_1324)
	.align		4
.L_1324:
        /*0080*/ 	.word	index@(.nv.constant0._ZN2at6native40_GLOBAL__N__2351210d_8_Shape_cu_49f7391c30CatArrayBatchedCopy_vectorizedINS1_10OpaqueTypeILj16EEEjLi4ELi64ELi64ELi16ELi1EEEvPcNS1_25CatArrInputTensorMetadataIT_T0_XT2_EXT3_EEENS1_16TensorSizeStrideIS8_Lj4EEEiS8_)
        /*0084*/ 	.short	0x0210
        /*0086*/ 	.short	0x0d70


	//----- nvinfo : EIATTR_SW_WAR
	.align		4
.L_1325:
        /*0088*/ 	.byte	0x04, 0x36
        /*008a*/ 	.short	(.L_1327 - .L_1326)
.L_1326:
        /*008c*/ 	.word	0x00000008
.L_1327:


//--------------------- .nv.info._ZN2at6native40_GLOBAL__N__2351210d_8_Shape_cu_49f7391c19CatArrayBatchedCopyINS1_10OpaqueTypeILj16EEEjLi3ELi64ELi64EEEvPT_NS1_25CatArrInputTensorMetadataIS5_T0_XT2_EXT3_EEENS1_16TensorSizeStrideIS8_Lj4EEEiS8_ --------------------------
	.section	.nv.info._ZN2at6native40_GLOBAL__N__2351210d_8_Shape_cu_49f7391c19CatArrayBatchedCopyINS1_10OpaqueTypeILj16EEEjLi3ELi64ELi64EEEvPT_NS1_25CatArrInputTensorMetadataIS5_T0_XT2_EXT3_EEENS1_16TensorSizeStrideIS8_Lj4EEEiS8_,"",@"SHT_CUDA_INFO"
	.sectionflags	@""
	.align	4


	//----- nvinfo : EIATTR_CUDA_API_VERSION
	.align		4
        /*0000*/ 	.byte	0x04, 0x37
        /*0002*/ 	.short	(.L_1329 - .L_1328)
.L_1328:
        /*0004*/ 	.word	0x00000082


	//----- nvinfo : EIATTR_KPARAM_INFO
	.align		4
.L_1329:
        /*0008*/ 	.byte	0x04, 0x17
        /*000a*/ 	.short	(.L_1331 - .L_1330)
.L_1330:
        /*000c*/ 	.word	0x00000000
        /*0010*/ 	.short	0x0004
        /*0012*/ 	.short	0x0d6c
        /*0014*/ 	.byte	0x00, 0xf0, 0x11, 0x00


	//----- nvinfo : EIATTR_KPARAM_INFO
	.align		4
.L_1331:
        /*0018*/ 	.byte	0x04, 0x17
        /*001a*/ 	.short	(.L_1333 - .L_1332)
.L_1332:
        /*001c*/ 	.word	0x00000000
        /*0020*/ 	.short	0x0003
        /*0022*/ 	.short	0x0d68
        /*0024*/ 	.byte	0x00, 0xf0, 0x11, 0x00


	//----- nvinfo : EIATTR_KPARAM_INFO
	.align		4
.L_1333:
        /*0028*/ 	.byte	0x04, 0x17
        /*002a*/ 	.short	(.L_1335 - .L_1334)
.L_1334:
        /*002c*/ 	.word	0x00000000
        /*0030*/ 	.short	0x0002
        /*0032*/ 	.short	0x0d48
        /*0034*/ 	.byte	0x00, 0xf0, 0x81, 0x00


	//----- nvinfo : EIATTR_KPARAM_INFO
	.align		4
.L_1335:
        /*0038*/ 	.byte	0x04, 0x17
        /*003a*/ 	.short	(.L_1337 - .L_1336)
.L_1336:
        /*003c*/ 	.word	0x00000000
        /*0040*/ 	.short	0x0001
        /*0042*/ 	.short	0x0008
        /*0044*/ 	.byte	0x00, 0xf0, 0x01, 0x35


	//----- nvinfo : EIATTR_KPARAM_INFO
	.align		4
.L_1337:
        /*0048*/ 	.byte	0x04, 0x17
        /*004a*/ 	.short	(.L_1339 - .L_1338)
.L_1338:
        /*004c*/ 	.word	0x00000000
        /*0050*/ 	.short	0x0000
        /*0052*/ 	.short	0x0000
        /*0054*/ 	.byte	0x00, 0xf0, 0x21, 0x00


	//----- nvinfo : EIATTR_SPARSE_MMA_MASK
	.align		4
.L_1339:
        /*0058*/ 	.byte	0x03, 0x50
        /*005a*/ 	.short	0x0000


	//----- nvinfo : EIATTR_MAXREG_COUNT
	.align		4
        /*005c*/ 	.byte	0x03, 0x1b
        /*005e*/ 	.short	0x00ff


	//----- nvinfo : EIATTR_MERCURY_ISA_VERSION
	.align		4
        /*0060*/ 	.byte	0x03, 0x5f
        /*0062*/ 	.short	0x0101


	//----- nvinfo : EIATTR_EXIT_INSTR_OFFSETS
	.align		4
        /*0064*/ 	.byte	0x04, 0x1c
        /*0066*/ 	.short	(.L_1341 - .L_1340)


	//   ....[0]....
.L_1340:
        /*0068*/ 	.word	0x000000a0


	//   ....[1]....
        /*006c*/ 	.word	0x00000560


	//   ....[2]....
        /*0070*/ 	.word	0x00000c20


	//----- nvinfo : EIATTR_CRS_STACK_SIZE
	.align		4
.L_1341:
        /*0074*/ 	.byte	0x04, 0x1e
        /*0076*/ 	.short	(.L_1343 - .L_1342)
.L_1342:
        /*0078*/ 	.word	0x00000000


	//----- nvinfo : EIATTR_CBANK_PARAM_SIZE
	.align		4
.L_1343:
        /*007c*/ 	.byte	0x03, 0x19
        /*007e*/ 	.short	0x0d70


	//----- nvinfo : EIATTR_PARAM_CBANK
	.align		4
        /*0080*/ 	.byte	0x04, 0x0a
        /*0082*/ 	.short	(.L_1345 - .L_1344)
	.align		4
.L_1344:
        /*0084*/ 	.word	index@(.nv.constant0._ZN2at6native40_GLOBAL__N__2351210d_8_Shape_cu_49f7391c19CatArrayBatchedCopyINS1_10OpaqueTypeILj16EEEjLi3ELi64ELi64EEEvPT_NS1_25CatArrInputTensorMetadataIS5_T0_XT2_EXT3_EEENS1_16TensorSizeStrideIS8_Lj4EEEiS8_)
        /*0088*/ 	.short	0x0210
        /*008a*/ 	.short	0x0d70


	//----- nvinfo : EIATTR_SW_WAR
	.align		4
.L_1345:
        /*008c*/ 	.byte	0x04, 0x36
        /*008e*/ 	.short	(.L_1347 - .L_1346)
.L_1346:
        /*0090*/ 	.word	0x00000008
.L_1347:


//--------------------- .nv.info._ZN2at6native40_GLOBAL__N__2351210d_8_Shape_cu_49f7391c26CatArrayBatchedCopy_contigINS1_10OpaqueTypeILj16EEEjLi3ELi64ELi64EEEvPT_NS1_25CatArrInputTensorMetadataIS5_T0_XT2_EXT3_EEENS1_16TensorSizeStrideIS8_Lj4EEEiS8_ --------------------------
	.section	.nv.info._ZN2at6native40_GLOBAL__N__2351210d_8_Shape_cu_49f7391c26CatArrayBatchedCopy_contigINS1_10OpaqueTypeILj16EEEjLi3ELi64ELi64EEEvPT_NS1_25CatArrInputTensorMetadataIS5_T0_XT2_EXT3_EEENS1_16TensorSizeStrideIS8_Lj4EEEiS8_,"",@"SHT_CUDA_INFO"
	.sectionflags	@""
	.align	4


	//----- nvinfo : EIATTR_CUDA_API_VERSION
	.align		4
        /*0000*/ 	.byte	0x04, 0x37
        /*0002*/ 	.short	(.L_1349 - .L_1348)
.L_1348:
        /*0004*/ 	.word	0x00000082


	//----- nvinfo : EIATTR_KPARAM_INFO
	.align		4
.L_1349:
        /*0008*/ 	.byte	0x04, 0x17
        /*000a*/ 	.short	(.L_1351 - .L_1350)
.L_1350:
        /*000c*/ 	.word	0x00000000
        /*0010*/ 	.short	0x0004
        /*0012*/ 	.short	0x0d6c
        /*0014*/ 	.byte	0x00, 0xf0, 0x11, 0x00


	//----- nvinfo : EIATTR_KPARAM_INFO
	.align		4
.L_1351:
        /*0018*/ 	.byte	0x04, 0x17
        /*001a*/ 	.short	(.L_1353 - .L_1352)
.L_1352:
        /*001c*/ 	.word	0x00000000
        /*0020*/ 	.short	0x0003
        /*0022*/ 	.short	0x0d68
        /*0024*/ 	.byte	0x00, 0xf0, 0x11, 0x00


	//----- nvinfo : EIATTR_KPARAM_INFO
	.align		4
.L_1353:
        /*0028*/ 	.byte	0x04, 0x17
        /*002a*/ 	.short	(.L_1355 - .L_1354)
.L_1354:
        /*002c*/ 	.word	0x00000000
        /*0030*/ 	.short	0x0002
        /*0032*/ 	.short	0x0d48
        /*0034*/ 	.byte	0x00, 0xf0, 0x81, 0x00


	//----- nvinfo : EIATTR_KPARAM_INFO
	.align		4
.L_1355:
        /*0038*/ 	.byte	0x04, 0x17
        /*003a*/ 	.short	(.L_1357 - .L_1356)
.L_1356:
        /*003c*/ 	.word	0x00000000
        /*0040*/ 	.short	0x0001
        /*0042*/ 	.short	0x0008
        /*0044*/ 	.byte	0x00, 0xf0, 0x01, 0x35


	//----- nvinfo : EIATTR_KPARAM_INFO
	.align		4
.L_1357:
        /*0048*/ 	.byte	0x04, 0x17
        /*004a*/ 	.short	(.L_1359 - .L_1358)
.L_1358:
        /*004c*/ 	.word	0x00000000
        /*0050*/ 	.short	0x0000
        /*0052*/ 	.short	0x0000
        /*0054*/ 	.byte	0x00, 0xf0, 0x21, 0x00


	//----- nvinfo : EIATTR_SPARSE_MMA_MASK
	.align		4
.L_1359:
        /*0058*/ 	.byte	0x03, 0x50
        /*005a*/ 	.short	0x0000


	//----- nvinfo : EIATTR_MAXREG_COUNT
	.align		4
        /*005c*/ 	.byte	0x03, 0x1b
        /*005e*/ 	.short	0x00ff


	//----- nvinfo : EIATTR_MERCURY_ISA_VERSION
	.align		4
        /*0060*/ 	.byte	0x03, 0x5f
        /*0062*/ 	.short	0x0101


	//----- nvinfo : EIATTR_EXIT_INSTR_OFFSETS
	.align		4
        /*0064*/ 	.byte	0x04, 0x1c
        /*0066*/ 	.short	(.L_1361 - .L_1360)


	//   ....[0]....
.L_1360:
        /*0068*/ 	.word	0x000000a0


	//   ....[1]....
        /*006c*/ 	.word	0x00000510


	//----- nvinfo : EIATTR_CRS_STACK_SIZE
	.align		4
.L_1361:
        /*0070*/ 	.byte	0x04, 0x1e
        /*0072*/ 	.short	(.L_1363 - .L_1362)
.L_1362:
        /*0074*/ 	.word	0x00000000


	//----- nvinfo : EIATTR_CBANK_PARAM_SIZE
	.align		4
.L_1363:
        /*0078*/ 	.byte	0x03, 0x19
        /*007a*/ 	.short	0x0d70


	//----- nvinfo : EIATTR_PARAM_CBANK
	.align		4
        /*007c*/ 	.byte	0x04, 0x0a
        /*007e*/ 	.short	(.L_1365 - .L_1364)
	.align		4
.L_1364:
        /*0080*/ 	.word	index@(.nv.constant0._ZN2at6native40_GLOBAL__N__2351210d_8_Shape_cu_49f7391c26CatArrayBatchedCopy_contigINS1_10OpaqueTypeILj16EEEjLi3ELi64ELi64EEEvPT_NS1_25CatArrInputTensorMetadataIS5_T0_XT2_EXT3_EEENS1_16TensorSizeStrideIS8_Lj4EEEiS8_)
        /*0084*/ 	.short	0x0210
        /*0086*/ 	.short	0x0d70


	//----- nvinfo : EIATTR_SW_WAR
	.align		4
.L_1365:
        /*0088*/ 	.byte	0x04, 0x36
        /*008a*/ 	.short	(.L_1367 - .L_1366)
.L_1366:
        /*008c*/ 	.word	0x00000008
.L_1367:


//--------------------- .nv.info._ZN2at6native40_GLOBAL__N__2351210d_8_Shape_cu_49f7391c35CatArrayBatchedCopy_alignedK_contigINS1_10OpaqueTypeILj16EEEjLi3ELi64ELi64ELi8EEEvPT_NS1_25CatArrInputTensorMetadataIS5_T0_XT2_EXT3_EEENS1_16TensorSizeStrideIS8_Lj4EEEiS8_ --------------------------
	.section	.nv.info._ZN2at6native40_GLOBAL__N__2351210d_8_Shape_cu_49f7391c35CatArrayBatchedCopy_alignedK_contigINS1_10OpaqueTypeILj16EEEjLi3ELi64ELi64ELi8EEEvPT_NS1_25CatArrInputTensorMetadataIS5_T0_XT2_EXT3_EEENS1_16TensorSizeStrideIS8_Lj4EEEiS8_,"",@"SHT_CUDA_INFO"
	.sectionflags	@""
	.align	4


	//----- nvinfo : EIATTR_CUDA_API_VERSION
	.align		4
        /*0000*/ 	.byte	0x04, 0x37
        /*0002*/ 	.short	(.L_1369 - .L_1368)
.L_1368:
        /*0004*/ 	.word	0x00000082


	//----- nvinfo : EIATTR_KPARAM_INFO
	.align		4
.L_1369:
        /*0008*/ 	.byte	0x04, 0x17
        /*000a*/ 	.short	(.L_1371 - .L_1370)
.L_1370:
        /*000c*/ 	.word	0x00000000
        /*0010*/ 	.short	0x0004
        /*0012*/ 	.short	0x0d6c
        /*0014*/ 	.byte	0x00, 0xf0, 0x11, 0x00


	//----- nvinfo : EIATTR_KPARAM_INFO
	.align		4
.L_1371:
        /*0018*/ 	.byte	0x04, 0x17
        /*001a*/ 	.short	(.L_1373 - .L_1372)
.L_1372:
        /*001c*/ 	.word	0x00000000
        /*0020*/ 	.short	0x0003
        /*0022*/ 	.short	0x0d68
        /*0024*/ 	.byte	0x00, 0xf0, 0x11, 0x00


	//----- nvinfo : EIATTR_KPARAM_INFO
	.align		4
.L_1373:
        /*0028*/ 	.byte	0x04, 0x17
        /*002a*/ 	.short	(.L_1375 - .L_1374)
.L_1374:
        /*002c*/ 	.word	0x00000000
        /*0030*/ 	.short	0x0002
        /*0032*/ 	.short	0x0d48
        /*0034*/ 	.byte	0x00, 0xf0, 0x81, 0x00


	//----- nvinfo : EIATTR_KPARAM_INFO
	.align		4
.L_1375:
        /*0038*/ 	.byte	0x04, 0x17
        /*003a*/ 	.short	(.L_1377 - .L_1376)
.L_1376:
        /*003c*/ 	.word	0x00000000
        /*0040*/ 	.short	0x0001
        /*0042*/ 	.short	0x0008
        /*0044*/ 	.byte	0x00, 0xf0, 0x01, 0x35


	//----- nvinfo : EIATTR_KPARAM_INFO
	.align		4
.L_1377:
        /*0048*/ 	.byte	0x04, 0x17
        /*004a*/ 	.short	(.L_1379 - .L_1378)
.L_1378:
        /*004c*/ 	.word	0x00000000
        /*0050*/ 	.short	0x0000
        /*0052*/ 	.short	0x0000
        /*0054*/ 	.byte	0x00, 0xf0, 0x21, 0x00


	//----- nvinfo : EIATTR_SPARSE_MMA_MASK
	.align		4
.L_1379:
        /*0058*/ 	.byte	0x03, 0x50
        /*005a*/ 	.short	0x0000


	//----- nvinfo : EIATTR_MAXREG_COUNT
	.align		4
        /*005c*/ 	.byte	0x03, 0x1b
        /*005e*/ 	.short	0x00ff


	//----- nvinfo : EIATTR_MERCURY_ISA_VERSION
	.align		4
        /*0060*/ 	.byte	0x03, 0x5f
        /*0062*/ 	.short	0x0101


	//----- nvinfo : EIATTR_EXIT_INSTR_OFFSETS
	.align		4
        /*0064*/ 	.byte	0x04, 0x1c
        /*0066*/ 	.short	(.L_1381 - .L_1380)


	//   ....[0]....
.L_1380:
        /*0068*/ 	.word	0x000000a0


	//   ....[1]....
        /*006c*/ 	.word	0x00000590


	//   ....[2]....
        /*0070*/ 	.word	0x00000a50


	//   ....[3]....
        /*0074*/ 	.word	0x00001420


	//----- nvinfo : EIATTR_CRS_STACK_SIZE
	.align		4
.L_1381:
        /*0078*/ 	.byte	0x04, 0x1e
        /*007a*/ 	.short	(.L_1383 - .L_1382)
.L_1382:
        /*007c*/ 	.word	0x00000000


	//----- nvinfo : EIATTR_CBANK_PARAM_SIZE
	.align		4
.L_1383:
        /*0080*/ 	.byte	0x03, 0x19
        /*0082*/ 	.short	0x0d70


	//----- nvinfo : EIATTR_PARAM_CBANK
	.align		4
        /*0084*/ 	.byte	0x04, 0x0a
        /*0086*/ 	.short	(.L_1385 - .L_1384)
	.align		4
.L_1384:
        /*0088*/ 	.word	index@(.nv.constant0._ZN2at6native40_GLOBAL__N__2351210d_8_Shape_cu_49f7391c35CatArrayBatchedCopy_alignedK_contigINS1_10OpaqueTypeILj16EEEjLi3ELi64ELi64ELi8EEEvPT_NS1_25CatArrInputTensorMetadataIS5_T0_XT2_EXT3_EEENS1_16TensorSizeStrideIS8_Lj4EEEiS8_)
        /*008c*/ 	.short	0x0210
        /*008e*/ 	.short	0x0d70


	//----- nvinfo : EIATTR_SW_WAR
	.align		4
.L_1385:
        /*0090*/ 	.byte	0x04, 0x36
        /*0092*/ 	.short	(.L_1387 - .L_1386)
.L_1386:
        /*0094*/ 	.word	0x00000008
.L_1387:


//--------------------- .nv.info._ZN2at6native40_GLOBAL__N__2351210d_8_Shape_cu_49f7391c35CatArrayBatchedCopy_alignedK_contigINS1_10OpaqueTypeILj16EEEjLi3ELi64ELi64ELi16EEEvPT_NS1_25CatArrInputTensorMetadataIS5_T0_XT2_EXT3_EEENS1_16TensorSizeStrideIS8_Lj4EEEiS8_ --------------------------
	.section	.nv.info._ZN2at6native40_GLOBAL__N__2351210d_8_Shape_cu_49f7391c35CatArrayBatchedCopy_alignedK_contigINS1_10OpaqueTypeILj16EEEjLi3ELi64ELi64ELi16EEEvPT_NS1_25CatArrInputTensorMetadataIS5_T0_XT2_EXT3_EEENS1_16TensorSizeStrideIS8_Lj4EEEiS8_,"",@"SHT_CUDA_INFO"
	.sectionflags	@""
	.align	4


	//----- nvinfo : EIATTR_CUDA_API_VERSION
	.align		4
        /*0000*/ 	.byte	0x04, 0x37
        /*0002*/ 	.short	(.L_1389 - .L_1388)
.L_1388:
        /*0004*/ 	.word	0x00000082


	//----- nvinfo : EIATTR_KPARAM_INFO
	.align		4
.L_1389:
        /*0008*/ 	.byte	0x04, 0x17
        /*000a*/ 	.short	(.L_1391 - .L_1390)
.L_1390:
        /*000c*/ 	.word	0x00000000
        /*0010*/ 	.short	0x0004
        /*0012*/ 	.short	0x0d6c
        /*0014*/ 	.byte	0x00, 0xf0, 0x11, 0x00


	//----- nvinfo : EIATTR_KPARAM_INFO
	.align		4
.L_1391:
        /*0018*/ 	.byte	0x04, 0x17
        /*001a*/ 	.short	(.L_1393 - .L_1392)
.L_1392:
        /*001c*/ 	.word	0x00000000
        /*0020*/ 	.short	0x0003
        /*0022*/ 	.short	0x0d68
        /*0024*/ 	.byte	0x00, 0xf0, 0x11, 0x00


	//----- nvinfo : EIATTR_KPARAM_INFO
	.align		4
.L_1393:
        /*0028*/ 	.byte	0x04, 0x17
        /*002a*/ 	.short	(.L_1395 - .L_1394)
.L_1394:
        /*002c*/ 	.word	0x00000000
        /*0030*/ 	.short	0x0002
        /*0032*/ 	.short	0x0d48
        /*0034*/ 	.byte	0x00, 0xf0, 0x81, 0x00


	//----- nvinfo : EIATTR_KPARAM_INFO
	.align		4
.L_1395:
        /*0038*/ 	.byte	0x04, 0x17
        /*003a*/ 	.short	(.L_1397 - .L_1396)
.L_1396:
        /*003c*/ 	.word	0x00000000
        /*0040*/ 	.short	0x0001
        /*0042*/ 	.short	0x0008
        /*0044*/ 	.byte	0x00, 0xf0, 0x01, 0x35


	//----- nvinfo : EIATTR_KPARAM_INFO
	.align		4
.L_1397:
        /*0048*/ 	.byte	0x04, 0x17
        /*004a*/ 	.short	(.L_1399 - .L_1398)
.L_1398:
        /*004c*/ 	.word	0x00000000
        /*0050*/ 	.short	0x0000
        /*0052*/ 	.short	0x0000
        /*0054*/ 	.byte	0x00, 0xf0, 0x21, 0x00


	//----- nvinfo : EIATTR_SPARSE_MMA_MASK
	.align		4
.L_1399:
        /*0058*/ 	.byte	0x03, 0x50
        /*005a*/ 	.short	0x0000


	//----- nvinfo : EIATTR_MAXREG_COUNT
	.align		4
        /*005c*/ 	.byte	0x03, 0x1b
        /*005e*/ 	.short	0x00ff


	//----- nvinfo : EIATTR_MERCURY_ISA_VERSION
	.align		4
        /*0060*/ 	.byte	0x03, 0x5f
        /*0062*/ 	.short	0x0101


	//----- nvinfo : EIATTR_EXIT_INSTR_OFFSETS
	.align		4
        /*0064*/ 	.byte	0x04, 0x1c
        /*0066*/ 	.short	(.L_1401 - .L_1400)


	//   ....[0]....
.L_1400:
        /*0068*/ 	.word	0x000000a0


	//   ....[1]....
        /*006c*/ 	.word	0x00000590


	//   ....[2]....
        /*0070*/ 	.word	0x00000a50


	//   ....[3]....
        /*0074*/ 	.word	0x00001420


	//----- nvinfo : EIATTR_CRS_STACK_SIZE
	.align		4
.L_1401:
        /*0078*/ 	.byte	0x04, 0x1e
        /*007a*/ 	.short	(.L_1403 - .L_1402)
.L_1402:
        /*007c*/ 	.word	0x00000000


	//----- nvinfo : EIATTR_CBANK_PARAM_SIZE
	.align		4
.L_1403:
        /*0080*/ 	.byte	0x03, 0x19
        /*0082*/ 	.short	0x0d70


	//----- nvinfo : EIATTR_PARAM_CBANK
	.align		4
        /*0084*/ 	.byte	0x04, 0x0a
        /*0086*/ 	.short	(.L_1405 - .L_1404)
	.align		4
.L_1404:
        /*0088*/ 	.word	index@(.nv.constant0._ZN2at6native40_GLOBAL__N__2351210d_8_Shape_cu_49f7391c35CatArrayBatchedCopy_alignedK_contigINS1_10OpaqueTypeILj16EEEjLi3ELi64ELi64ELi16EEEvPT_NS1_25CatArrInputTensorMetadataIS5_T0_XT2_EXT3_EEENS1_16TensorSizeStrideIS8_Lj4EEEiS8_)
        /*008c*/ 	.short	0x0210
        /*008e*/ 	.short	0x0d70


	//----- nvinfo : EIATTR_SW_WAR
	.align		4
.L_1405:
        /*0090*/ 	.byte	0x04, 0x36
        /*0092*/ 	.short	(.L_1407 - .L_1406)
.L_1406:
        /*0094*/ 	.word	0x00000008
.L_1407:


//--------------------- .nv.info._ZN2at6native40_GLOBAL__N__2351210d_8_Shape_cu_49f7391c30CatArrayBatchedCopy_vectorizedINS1_10OpaqueTypeILj16EEEjLi3ELi64ELi64ELi16ELi1EEEvPcNS1_25CatArrInputTensorMetadataIT_T0_XT2_EXT3_EEENS1_16TensorSizeStrideIS8_Lj4EEEiS8_ --------------------------
	.section	.nv.info._ZN2at6native40_GLOBAL__N__2351210d_8_Shape_cu_49f7391c30CatArrayBatchedCopy_vectorizedINS1_10OpaqueTypeILj16EEEjLi3ELi64ELi64ELi16ELi1EEEvPcNS1_25CatArrInputTensorMetadataIT_T0_XT2_EXT3_EEENS1_16TensorSizeStrideIS8_Lj4EEEiS8_,"",@"SHT_CUDA_INFO"
	.sectionflags	@""
	.align	4


	//----- nvinfo : EIATTR_CUDA_API_VERSION
	.align		4
        /*0000*/ 	.byte	0x04, 0x37
        /*0002*/ 	.short	(.L_1409 - .L_1408)
.L_1408:
        /*0004*/ 	.word	0x00000082


	//----- nvinfo : EIATTR_KPARAM_INFO
	.align		4
.L_1409:
        /*0008*/ 	.byte	0x04, 0x17
        /*000a*/ 	.short	(.L_1411 - .L_1410)
.L_1410:
        /*000c*/ 	.word	0x00000000
        /*0010*/ 	.short	0x0004
        /*0012*/ 	.short	0x0d6c
        /*0014*/ 	.byte	0x00, 0xf0, 0x11, 0x00


	//----- nvinfo : EIATTR_KPARAM_INFO
	.align		4
.L_1411:
        /*0018*/ 	.byte	0x04, 0x17
        /*001a*/ 	.short	(.L_1413 - .L_1412)
.L_1412:
        /*001c*/ 	.word	0x00000000
        /*0020*/ 	.short	0x0003
        /*0022*/ 	.short	0x0d68
        /*0024*/ 	.byte	0x00, 0xf0, 0x11, 0x00


	//----- nvinfo : EIATTR_KPARAM_INFO
	.align		4
.L_1413:
        /*0028*/ 	.byte	0x04, 0x17
        /*002a*/ 	.short	(.L_1415 - .L_1414)
.L_1414:
        /*002c*/ 	.word	0x00000000
        /*0030*/ 	.short	0x0002
        /*0032*/ 	.short	0x0d48
        /*0034*/ 	.byte	0x00, 0xf0, 0x81, 0x00


	//----- nvinfo : EIATTR_KPARAM_INFO
	.align		4
.L_1415:
        /*0038*/ 	.byte	0x04, 0x17
        /*003a*/ 	.short	(.L_1417 - .L_1416)
.L_1416:
        /*003c*/ 	.word	0x00000000
        /*0040*/ 	.short	0x0001
        /*0042*/ 	.short	0x0008
        /*0044*/ 	.byte	0x00, 0xf0, 0x01, 0x35


	//----- nvinfo : EIATTR_KPARAM_INFO
	.align		4
.L_1417:
        /*0048*/ 	.byte	0x04, 0x17
        /*004a*/ 	.short	(.L_1419 - .L_1418)
.L_1418:
        /*004c*/ 	.word	0x00000000
        /*0050*/ 	.short	0x0000
        /*0052*/ 	.short	0x0000
        /*0054*/ 	.byte	0x00, 0xf0, 0x21, 0x00


	//----- nvinfo : EIATTR_SPARSE_MMA_MASK
	.align		4
.L_1419:
        /*0058*/ 	.byte	0x03, 0x50
        /*005a*/ 	.short	0x0000


	//----- nvinfo : EIATTR_MAXREG_COUNT
	.align		4
        /*005c*/ 	.byte	0x03, 0x1b
        /*005e*/ 	.short	0x00ff


	//----- nvinfo : EIATTR_MERCURY_ISA_VERSION
	.align		4
        /*0060*/ 	.byte	0x03, 0x5f
        /*0062*/ 	.short	0x0101


	//----- nvinfo : EIATTR_EXIT_INSTR_OFFSETS
	.align		4
        /*0064*/ 	.byte	0x04, 0x1c
        /*0066*/ 	.short	(.L_1421 - .L_1420)


	//   ....[0]....
.L_1420:
        /*0068*/ 	.word	0x000000a0


	//   ....[1]....
        /*006c*/ 	.word	0x00000540


	//----- nvinfo : EIATTR_CRS_STACK_SIZE
	.align		4
.L_1421:
        /*0070*/ 	.byte	0x04, 0x1e
        /*0072*/ 	.short	(.L_1423 - .L_1422)
.L_1422:
        /*0074*/ 	.word	0x00000000


	//----- nvinfo : EIATTR_CBANK_PARAM_SIZE
	.align		4
.L_1423:
        /*0078*/ 	.byte	0x03, 0x19
        /*007a*/ 	.short	0x0d70


	//----- nvinfo : EIATTR_PARAM_CBANK
	.align		4
        /*007c*/ 	.byte	0x04, 0x0a
        /*007e*/ 	.short	(.L_1425 - .L_1424)
	.align		4
.L_1424:
        /*0080*/ 	.word	index@(.nv.constant0._ZN2at6native40_GLOBAL__N__2351210d_8_Shape_cu_49f7391c30CatArrayBatchedCopy_vectorizedINS1_10OpaqueTypeILj16EEEjLi3ELi64ELi64ELi16ELi1EEEvPcNS1_25CatArrInputTensorMetadataIT_T0_XT2_EXT3_EEENS1_16TensorSizeStrideIS8_Lj4EEEiS8_)
        /*0084*/ 	.short	0x0210
        /*0086*/ 	.short	0x0d70


	//----- nvinfo : EIATTR_SW_WAR
	.align		4
.L_1425:
        /*0088*/ 	.byte	0x04, 0x36
        /*008a*/ 	.short	(.L_1427 - .L_1426)
.L_1426:
        /*008c*/ 	.word	0x00000008
.L_1427:


//--------------------- .nv.info._ZN2at6native40_GLOBAL__N__2351210d_8_Shape_cu_49f7391c19CatArrayBatchedCopyINS1_10OpaqueTypeILj16EEEjLi2ELi64ELi64EEEvPT_NS1_25CatArrInputTensorMetadataIS5_T0_XT2_EXT3_EEENS1_16TensorSizeStrideIS8_Lj4EEEiS8_ --------------------------
	.section	.nv.info._ZN2at6native40_GLOBAL__N__2351210d_8_Shape_cu_49f7391c19CatArrayBatchedCopyINS1_10OpaqueTypeILj16EEEjLi2ELi64ELi64EEEvPT_NS1_25CatArrInputTensorMetadataIS5_T0_XT2_EXT3_EEENS1_16TensorSizeStrideIS8_Lj4EEEiS8_,"",@"SHT_CUDA_INFO"
	.sectionflags	@""
	.align	4


	//----- nvinfo : EIATTR_CUDA_API_VERSION
	.align		4
        /*0000*/ 	.byte	0x04, 0x37
        /*0002*/ 	.short	(.L_1429 - .L_1428)
.L_1428:
        /*0004*/ 	.word	0x00000082


	//----- nvinfo : EIATTR_KPARAM_INFO
	.align		4
.L_1429:
        /*0008*/ 	.byte	0x04, 0x17
        /*000a*/ 	.short	(.L_1431 - .L_1430)
.L_1430:
        /*000c*/ 	.word	0x00000000
        /*0010*/ 	.short	0x0004
        /*0012*/ 	.short	0x0d6c
        /*0014*/ 	.byte	0x00, 0xf0, 0x11, 0x00


	//----- nvinfo : EIATTR_KPARAM_INFO
	.align		4
.L_1431:
        /*0018*/ 	.byte	0x04, 0x17
        /*001a*/ 	.short	(.L_1433 - .L_1432)
.L_1432:
        /*001c*/ 	.word	0x00000000
        /*0020*/ 	.short	0x0003
        /*0022*/ 	.short	0x0d68
        /*0024*/ 	.byte	0x00, 0xf0, 0x11, 0x00


	//----- nvinfo : EIATTR_KPARAM_INFO
	.align		4
.L_1433:
        /*0028*/ 	.byte	0x04, 0x17
        /*002a*/ 	.short	(.L_1435 - .L_1434)
.L_1434:
        /*002c*/ 	.word	0x00000000
        /*0030*/ 	.short	0x0002
        /*0032*/ 	.short	0x0d48
        /*0034*/ 	.byte	0x00, 0xf0, 0x81, 0x00


	//----- nvinfo : EIATTR_KPARAM_INFO
	.align		4
.L_1435:
        /*0038*/ 	.byte	0x04, 0x17
        /*003a*/ 	.short	(.L_1437 - .L_1436)
.L_1436:
        /*003c*/ 	.word	0x00000000
        /*0040*/ 	.short	0x0001
        /*0042*/ 	.short	0x0008
        /*0044*/ 	.byte	0x00, 0xf0, 0x01, 0x35


	//----- nvinfo : EIATTR_KPARAM_INFO
	.align		4
.L_1437:
        /*0048*/ 	.byte	0x04, 0x17
        /*004a*/ 	.short	(.L_1439 - .L_1438)
.L_1438:
        /*004c*/ 	.word	0x00000000
        /*0050*/ 	.short	0x0000
        /*0052*/ 	.short	0x0000
        /*0054*/ 	.byte	0x00, 0xf0, 0x21, 0x00


	//----- nvinfo : EIATTR_SPARSE_MMA_MASK
	.align		4
.L_1439:
        /*0058*/ 	.byte	0x03, 0x50
        /*005a*/ 	.short	0x0000


	//----- nvinfo : EIATTR_MAXREG_COUNT
	.align		4
        /*005c*/ 	.byte	0x03, 0x1b
        /*005e*/ 	.short	0x00ff


	//----- nvinfo : EIATTR_MERCURY_ISA_VERSION
	.align		4
        /*0060*/ 	.byte	0x03, 0x5f
        /*0062*/ 	.short	0x0101


	//----- nvinfo : EIATTR_EXIT_INSTR_OFFSETS
	.align		4
        /*0064*/ 	.byte	0x04, 0x1c
        /*0066*/ 	.short	(.L_1441 - .L_1440)


	//   ....[0]....
.L_1440:
        /*0068*/ 	.word	0x000000a0


	//   ....[1]....
        /*006c*/ 	.word	0x000003c0


	//   ....[2]....
        /*0070*/ 	.word	0x00000780


	//----- nvinfo : EIATTR_CRS_STACK_SIZE
	.align		4
.L_1441:
        /*0074*/ 	.byte	0x04, 0x1e
        /*0076*/ 	.short	(.L_1443 - .L_1442)
.L_1442:
        /*0078*/ 	.word	0x00000000


	//----- nvinfo : EIATTR_CBANK_PARAM_SIZE
	.align		4
.L_1443:
        /*007c*/ 	.byte	0x03, 0x19
        /*007e*/ 	.short	0x0d70


	//----- nvinfo : EIATTR_PARAM_CBANK
	.align		4
        /*0080*/ 	.byte	0x04, 0x0a
        /*0082*/ 	.short	(.L_1445 - .L_1444)
	.align		4
.L_1444:
        /*0084*/ 	.word	index@(.nv.constant0._ZN2at6native40_GLOBAL__N__2351210d_8_Shape_cu_49f7391c19CatArrayBatchedCopyINS1_10OpaqueTypeILj16EEEjLi2ELi64ELi64EEEvPT_NS1_25CatArrInputTensorMetadataIS5_T0_XT2_EXT3_EEENS1_16TensorSizeStrideIS8_Lj4EEEiS8_)
        /*0088*/ 	.short	0x0210
        /*008a*/ 	.short	0x0d70


	//----- nvinfo : EIATTR_SW_WAR
	.align		4
.L_1445:
        /*008c*/ 	.byte	0x04, 0x36
        /*008e*/ 	.short	(.L_1447 - .L_1446)
.L_1446:
        /*0090*/ 	.word	0x00000008
.L_1447:


//--------------------- .nv.info._ZN2at6native40_GLOBAL__N__2351210d_8_Shape_cu_49f7391c26CatArrayBatchedCopy_contigINS1_10OpaqueTypeILj16EEEjLi2ELi64ELi64EEEvPT_NS1_25CatArrInputTensorMetadataIS5_T0_XT2_EXT3_EEENS1_16TensorSizeStrideIS8_Lj4EEEiS8_ --------------------------
	.section	.nv.info._ZN2at6native40_GLOBAL__N__2351210d_8_Shape_cu_49f7391c26CatArrayBatchedCopy_contigINS1_10OpaqueTypeILj16EEEjLi2ELi64ELi64EEEvPT_NS1_25CatArrInputTensorMetadataIS5_T0_XT2_EXT3_EEENS1_16TensorSizeStrideIS8_Lj4EEEiS8_,"",@"SHT_CUDA_INFO"
	.sectionflags	@""
	.align	4


	//----- nvinfo : EIATTR_CUDA_API_VERSION
	.align		4
        /*0000*/ 	.byte	0x04, 0x37
        /*0002*/ 	.short	(.L_1449 - .L_1448)
.L_1448:
        /*0004*/ 	.word	0x00000082


	//----- nvinfo : EIATTR_KPARAM_INFO
	.align		4
.L_1449:
        /*0008*/ 	.byte	0x04, 0x17
        /*000a*/ 	.short	(.L_1451 - .L_1450)
.L_1450:
        /*000c*/ 	.word	0x00000000
        /*0010*/ 	.short	0x0004
        /*0012*/ 	.short	0x0d6c
        /*0014*/ 	.byte	0x00, 0xf0, 0x11, 0x00


	//----- nvinfo : EIATTR_KPARAM_INFO
	.align		4
.L_1451:
        /*0018*/ 	.byte	0x04, 0x17
        /*001a*/ 	.short	(.L_1453 - .L_1452)
.L_1452:
        /*001c*/ 	.word	0x00000000
        /*0020*/ 	.short	0x0003
        /*0022*/ 	.short	0x0d68
        /*0024*/ 	.byte	0x00, 0xf0, 0x11, 0x00


	//----- nvinfo : EIATTR_KPARAM_INFO
	.align		4
.L_1453:
        /*0028*/ 	.byte	0x04, 0x17
        /*002a*/ 	.short	(.L_1455 - .L_1454)
.L_1454:
        /*002c*/ 	.word	0x00000000
        /*0030*/ 	.short	0x0002
        /*0032*/ 	.short	0x0d48
        /*0034*/ 	.byte	0x00, 0xf0, 0x81, 0x00


	//----- nvinfo : EIATTR_KPARAM_INFO
	.align		4
.L_1455:
        /*0038*/ 	.byte	0x04, 0x17
        /*003a*/ 	.short	(.L_1457 - .L_1456)
.L_1456:
        /*003c*/ 	.word	0x00000000
        /*0040*/ 	.short	0x0001
        /*0042*/ 	.short	0x0008
        /*0044*/ 	.byte	0x00, 0xf0, 0x01, 0x35


	//----- nvinfo : EIATTR_KPARAM_INFO
	.align		4
.L_1457:
        /*0048*/ 	.byte	0x04, 0x17
        /*004a*/ 	.short	(.L_1459 - .L_1458)
.L_1458:
        /*004c*/ 	.word	0x00000000
        /*0050*/ 	.short	0x0000
        /*0052*/ 	.short	0x0000
        /*0054*/ 	.byte	0x00, 0xf0, 0x21, 0x00


	//----- nvinfo : EIATTR_SPARSE_MMA_MASK
	.align		4
.L_1459:
        /*0058*/ 	.byte	0x03, 0x50
        /*005a*/ 	.short	0x0000


	//----- nvinfo : EIATTR_MAXREG_COUNT
	.align		4
        /*005c*/ 	.byte	0x03, 0x1b
        /*005e*/ 	.short	0x00ff


	//----- nvinfo : EIATTR_MERCURY_ISA_VERSION
	.align		4
        /*0060*/ 	.byte	0x03, 0x5f
        /*0062*/ 	.short	0x0101


	//----- nvinfo : EIATTR_EXIT_INSTR_OFFSETS
	.align		4
        /*0064*/ 	.byte	0x04, 0x1c
        /*0066*/ 	.short	(.L_1461 - .L_1460)


	//   ....[0]....
.L_1460:
        /*0068*/ 	.word	0x000000a0


	//   ....[1]....
        /*006c*/ 	.word	0x00000370


	//----- nvinfo : EIATTR_CRS_STACK_SIZE
	.align		4
.L_1461:
        /*0070*/ 	.byte	0x04, 0x1e
        /*0072*/ 	.short	(.L_1463 - .L_1462)
.L_1462:
        /*0074*/ 	.word	0x00000000


	//----- nvinfo : EIATTR_CBANK_PARAM_SIZE
	.align		4
.L_1463:
        /*0078*/ 	.byte	0x03, 0x19
        /*007a*/ 	.short	0x0d70


	//----- nvinfo : EIATTR_PARAM_CBANK
	.align		4
        /*007c*/ 	.byte	0x04, 0x0a
        /*007e*/ 	.short	(.L_1465 - .L_1464)
	.align		4
.L_1464:
        /*0080*/ 	.word	index@(.nv.constant0._ZN2at6native40_GLOBAL__N__2351210d_8_Shape_cu_49f7391c26CatArrayBatchedCopy_contigINS1_10OpaqueTypeILj16EEEjLi2ELi64ELi64EEEvPT_NS1_25CatArrInputTensorMetadataIS5_T0_XT2_EXT3_EEENS1_16TensorSizeStrideIS8_Lj4EEEiS8_)
        /*0084*/ 	.short	0x0210
        /*0086*/ 	.short	0x0d70


	//----- nvinfo : EIATTR_SW_WAR
	.align		4
.L_1465:
        /*0088*/ 	.byte	0x04, 0x36
        /*008a*/ 	.short	(.L_1467 - .L_1466)
.L_1466:
        /*008c*/ 	.word	0x00000008
.L_1467:


//--------------------- .nv.info._ZN2at6native40_GLOBAL__N__2351210d_8_Shape_cu_49f7391c35CatArrayBatchedCopy_alignedK_contigINS1_10OpaqueTypeILj16EEEjLi2ELi64ELi64ELi8EEEvPT_NS1_25CatArrInputTensorMetadataIS5_T0_XT2_EXT3_EEENS1_16TensorSizeStrideIS8_Lj4EEEiS8_ --------------------------
	.section	.nv.info._ZN2at6native40_GLOBAL__N__2351210d_8_Shape_cu_49f7391c35CatArrayBatchedCopy_alignedK_contigINS1_10OpaqueTypeILj16EEEjLi2ELi64ELi64ELi8EEEvPT_NS1_25CatArrInputTensorMetadataIS5_T0_XT2_EXT3_EEENS1_16TensorSizeStrideIS8_Lj4EEEiS8_,"",@"SHT_CUDA_INFO"
	.sectionflags	@""
	.align	4


	//----- nvinfo : EIATTR_CUDA_API_VERSION
	.align		4
        /*0000*/ 	.byte	0x04, 0x37
        /*0002*/ 	.short	(.L_1469 - .L_1468)
.L_1468:
        /*0004*/ 	.word	0x00000082


	//----- nvinfo : EIATTR_KPARAM_INFO
	.align		4
.L_1469:
        /*0008*/ 	.byte	0x04, 0x17
        /*000a*/ 	.short	(.L_1471 - .L_1470)
.L_1470:
        /*000c*/ 	.word	0x00000000
        /*0010*/ 	.short	0x0004
        /*0012*/ 	.short	0x0d6c
        /*0014*/ 	.byte	0x00, 0xf0, 0x11, 0x00


	//----- nvinfo : EIATTR_KPARAM_INFO
	.align		4
.L_1471:
        /*0018*/ 	.byte	0x04, 0x17
        /*001a*/ 	.short	(.L_1473 - .L_1472)
.L_1472:
        /*001c*/ 	.word	0x00000000
        /*0020*/ 	.short	0x0003
        /*0022*/ 	.short	0x0d68
        /*0024*/ 	.byte	0x00, 0xf0, 0x11, 0x00


	//----- nvinfo : EIATTR_KPARAM_INFO
	.align		4
.L_1473:
        /*0028*/ 	.byte	0x04, 0x17
        /*002a*/ 	.short	(.L_1475 - .L_1474)
.L_1474:
        /*002c*/ 	.word	0x00000000
        /*0030*/ 	.short	0x0002
        /*0032*/ 	.short	0x0d48
        /*0034*/ 	.byte	0x00, 0xf0, 0x81, 0x00


	//----- nvinfo : EIATTR_KPARAM_INFO
	.align		4
.L_1475:
        /*0038*/ 	.byte	0x04, 0x17
        /*003a*/ 	.short	(.L_1477 - .L_1476)
.L_1476:
        /*003c*/ 	.word	0x00000000
        /*0040*/ 	.short	0x0001
        /*0042*/ 	.short	0x0008
        /*0044*/ 	.byte	0x00, 0xf0, 0x01, 0x35


	//----- nvinfo : EIATTR_KPARAM_INFO
	.align		4
.L_1477:
        /*0048*/ 	.byte	0x04, 0x17
        /*004a*/ 	.short	(.L_1479 - .L_1478)
.L_1478:
        /*004c*/ 	.word	0x00000000
        /*0050*/ 	.short	0x0000
        /*0052*/ 	.short	0x0000
        /*0054*/ 	.byte	0x00, 0xf0, 0x21, 0x00


	//----- nvinfo : EIATTR_SPARSE_MMA_MASK
	.align		4
.L_1479:
        /*0058*/ 	.byte	0x03, 0x50
        /*005a*/ 	.short	0x0000


	//----- nvinfo : EIATTR_MAXREG_COUNT
	.align		4
        /*005c*/ 	.byte	0x03, 0x1b
        /*005e*/ 	.short	0x00ff


	//----- nvinfo : EIATTR_MERCURY_ISA_VERSION
	.align		4
        /*0060*/ 	.byte	0x03, 0x5f
        /*0062*/ 	.short	0x0101


	//----- nvinfo : EIATTR_EXIT_INSTR_OFFSETS
	.align		4
        /*0064*/ 	.byte	0x04, 0x1c
        /*0066*/ 	.short	(.L_1481 - .L_1480)


	//   ....[0]....
.L_1480:
        /*0068*/ 	.word	0x000000a0


	//   ....[1]....
        /*006c*/ 	.word	0x00000400


	//   ....[2]....
        /*0070*/ 	.word	0x00000710


	//   ....[3]....
        /*0074*/ 	.word	0x00000cb0


	//----- nvinfo : EIATTR_CRS_STACK_SIZE
	.align		4
.L_1481:
        /*0078*/ 	.byte	0x04, 0x1e
        /*007a*/ 	.short	(.L_1483 - .L_1482)
.L_1482:
        /*007c*/ 	.word	0x00000000


	//----- nvinfo : EIATTR_CBANK_PARAM_SIZE
	.align		4
.L_1483:
        /*0080*/ 	.byte	0x03, 0x19
        /*0082*/ 	.short	0x0d70


	//----- nvinfo : EIATTR_PARAM_CBANK
	.align		4
        /*0084*/ 	.byte	0x04, 0x0a
        /*0086*/ 	.short	(.L_1485 - .L_1484)
	.align		4
.L_1484:
        /*0088*/ 	.word	index@(.nv.constant0._ZN2at6native40_GLOBAL__N__2351210d_8_Shape_cu_49f7391c35CatArrayBatchedCopy_alignedK_contigINS1_10OpaqueTypeILj16EEEjLi2ELi64ELi64ELi8EEEvPT_NS1_25CatArrInputTensorMetadataIS5_T0_XT2_EXT3_EEENS1_16TensorSizeStrideIS8_Lj4EEEiS8_)
        /*008c*/ 	.short	0x0210
        /*008e*/ 	.short	0x0d70


	//----- nvinfo : EIATTR_SW_WAR
	.align		4
.L_1485:
        /*0090*/ 	.byte	0x04, 0x36
        /*0092*/ 	.short	(.L_1487 - .L_1486)
.L_1486:
        /*0094*/ 	.word	0x00000008
.L_1487:


//--------------------- .nv.info._ZN2at6native40_GLOBAL__N__2351210d_8_Shape_cu_49f7391c35CatArrayBatchedCopy_alignedK_contigINS1_10OpaqueTypeILj16EEEjLi2ELi64ELi64ELi16EEEvPT_NS1_25CatArrInputTensorMetadataIS5_T0_XT2_EXT3_EEENS1_16TensorSizeStrideIS8_Lj4EEEiS8_ --------------------------
	.section	.nv.info._ZN2at6native40_GLOBAL__N__2351210d_8_Shape_cu_49f7391c35CatArrayBatchedCopy_alignedK_contigINS1_10OpaqueTypeILj16EEEjLi2ELi64ELi64ELi16EEEvPT_NS1_25CatArrInputTensorMetadataIS5_T0_XT2_EXT3_EEENS1_16TensorSizeStrideIS8_Lj4EEEiS8_,"",@"SHT_CUDA_INFO"
	.sectionflags	@""
	.align	4


	//----- nvinfo : EIATTR_CUDA_API_VERSION
	.align		4
        /*0000*/ 	.byte	0x04, 0x37
        /*0002*/ 	.short	(.L_1489 - .L_1488)
.L_1488:
        /*0004*/ 	.word	0x00000082


	//----- nvinfo : EIATTR_KPARAM_INFO
	.align		4
.L_1489:
        /*0008*/ 	.byte	0x04, 0x17
        /*000a*/ 	.short	(.L_1491 - .L_1490)
.L_1490:
        /*000c*/ 	.word	0x00000000
        /*0010*/ 	.short	0x0004
        /*0012*/ 	.short	0x0d6c
        /*0014*/ 	.byte	0x00, 0xf0, 0x11, 0x00


	//----- nvinfo : EIATTR_KPARAM_INFO
	.align		4
.L_1491:
        /*0018*/ 	.byte	0x04, 0x17
        /*001a*/ 	.short	(.L_1493 - .L_1492)
.L_1492:
        /*001c*/ 	.word	0x00000000
        /*0020*/ 	.short	0x0003
        /*0022*/ 	.short	0x0d68
        /*0024*/ 	.byte	0x00, 0xf0, 0x11, 0x00


	//----- nvinfo : EIATTR_KPARAM_INFO
	.align		4
.L_1493:
        /*0028*/ 	.byte	0x04, 0x17
        /*002a*/ 	.short	(.L_1495 - .L_1494)
.L_1494:
        /*002c*/ 	.word	0x00000000
        /*0030*/ 	.short	0x0002
        /*0032*/ 	.short	0x0d48
        /*0034*/ 	.byte	0x00, 0xf0, 0x81, 0x00


	//----- nvinfo : EIATTR_KPARAM_INFO
	.align		4
.L_1495:
        /*0038*/ 	.byte	0x04, 0x17
        /*003a*/ 	.short	(.L_1497 - .L_1496)
.L_1496:
        /*003c*/ 	.word	0x00000000
        /*0040*/ 	.short	0x0001
        /*0042*/ 	.short	0x0008
        /*0044*/ 	.byte	0x00, 0xf0, 0x01, 0x35


	//----- nvinfo : EIATTR_KPARAM_INFO
	.align		4
.L_1497:
        /*0048*/ 	.byte	0x04, 0x17
        /*004a*/ 	.short	(.L_1499 - .L_1498)
.L_1498:
        /*004c*/ 	.word	0x00000000
        /*0050*/ 	.short	0x0000
        /*0052*/ 	.short	0x0000
        /*0054*/ 	.byte	0x00, 0xf0, 0x21, 0x00


	//----- nvinfo : EIATTR_SPARSE_MMA_MASK
	.align		4
.L_1499:
        /*0058*/ 	.byte	0x03, 0x50
        /*005a*/ 	.short	0x0000


	//----- nvinfo : EIATTR_MAXREG_COUNT
	.align		4
        /*005c*/ 	.byte	0x03, 0x1b
        /*005e*/ 	.short	0x00ff


	//----- nvinfo : EIATTR_MERCURY_ISA_VERSION
	.align		4
        /*0060*/ 	.byte	0x03, 0x5f
        /*0062*/ 	.short	0x0101


	//----- nvinfo : EIATTR_EXIT_INSTR_OFFSETS
	.align		4
        /*0064*/ 	.byte	0x04, 0x1c
        /*0066*/ 	.short	(.L_1501 - .L_1500)


	//   ....[0]....
.L_1500:
        /*0068*/ 	.word	0x000000a0


	//   ....[1]....
        /*006c*/ 	.word	0x00000400


	//   ....[2]....
        /*0070*/ 	.word	0x00000710


	//   ....[3]....
        /*0074*/ 	.word	0x00000cb0


	//----- nvinfo : EIATTR_CRS_STACK_SIZE
	.align		4
.L_1501:
        /*0078*/ 	.byte	0x04, 0x1e
        /*007a*/ 	.short	(.L_1503 - .L_1502)
.L_1502:
        /*007c*/ 	.word	0x00000000


	//----- nvinfo : EIATTR_CBANK_PARAM_SIZE
	.align		4
.L_1503:
        /*0080*/ 	.byte	0x03, 0x19
        /*0082*/ 	.short	0x0d70


	//----- nvinfo : EIATTR_PARAM_CBANK
	.align		4
        /*0084*/ 	.byte	0x04, 0x0a
        /*0086*/ 	.short	(.L_1505 - .L_1504)
	.align		4
.L_1504:
        /*0088*/ 	.word	index@(.nv.constant0._ZN2at6native40_GLOBAL__N__2351210d_8_Shape_cu_49f7391c35CatArrayBatchedCopy_alignedK_contigINS1_10OpaqueTypeILj16EEEjLi2ELi64ELi64ELi16EEEvPT_NS1_25CatArrInputTensorMetadataIS5_T0_XT2_EXT3_EEENS1_16TensorSizeStrideIS8_Lj4EEEiS8_)
        /*008c*/ 	.short	0x0210
        /*008e*/ 	.short	0x0d70


	//----- nvinfo : EIATTR_SW_WAR
	.align		4
.L_1505:
        /*0090*/ 	.byte	0x04, 0x36
        /*0092*/ 	.short	(.L_1507 - .L_1506)
.L_1506:
        /*0094*/ 	.word	0x00000008
.L_1507:


//--------------------- .nv.info._ZN2at6native40_GLOBAL__N__2351210d_8_Shape_cu_49f7391c30CatArrayBatchedCopy_vectorizedINS1_10OpaqueTypeILj16EEEjLi2ELi64ELi64ELi16ELi1EEEvPcNS1_25CatArrInputTensorMetadataIT_T0_XT2_EXT3_EEENS1_16TensorSizeStrideIS8_Lj4EEEiS8_ --------------------------
	.section	.nv.info._ZN2at6native40_GLOBAL__N__2351210d_8_Shape_cu_49f7391c30CatArrayBatchedCopy_vectorizedINS1_10OpaqueTypeILj16EEEjLi2ELi64ELi64ELi16ELi1EEEvPcNS1_25CatArrInputTensorMetadataIT_T0_XT2_EXT3_EEENS1_16TensorSizeStrideIS8_Lj4EEEiS8_,"",@"SHT_CUDA_INFO"
	.sectionflags	@""
	.align	4


	//----- nvinfo : EIATTR_CUDA_API_VERSION
	.align		4
        /*0000*/ 	.byte	0x04, 0x37
        /*0002*/ 	.short	(.L_1509 - .L_1508)
.L_1508:
        /*0004*/ 	.word	0x00000082


	//----- nvinfo : EIATTR_KPARAM_INFO
	.align		4
.L_1509:
        /*0008*/ 	.byte	0x04, 0x17
        /*000a*/ 	.short	(.L_1511 - .L_1510)
.L_1510:
        /*000c*/ 	.word	0x00000000
        /*0010*/ 	.short	0x0004
        /*0012*/ 	.short	0x0d6c
        /*0014*/ 	.byte	0x00, 0xf0, 0x11, 0x00


	//----- nvinfo : EIATTR_KPARAM_INFO
	.align		4
.L_1511:
        /*0018*/ 	.byte	0x04, 0x17
        /*001a*/ 	.short	(.L_1513 - .L_1512)
.L_1512:
        /*001c*/ 	.word	0x00000000
        /*0020*/ 	.short	0x0003
        /*0022*/ 	.short	0x0d68
        /*0024*/ 	.byte	0x00, 0xf0, 0x11, 0x00


	//----- nvinfo : EIATTR_KPARAM_INFO
	.align		4
.L_1513:
        /*0028*/ 	.byte	0x04, 0x17
        /*002a*/ 	.short	(.L_1515 - .L_1514)
.L_1514:
        /*002c*/ 	.word	0x00000000
        /*0030*/ 	.short	0x0002
        /*0032*/ 	.short	0x0d48
        /*0034*/ 	.byte	0x00, 0xf0, 0x81, 0x00


	//----- nvinfo : EIATTR_KPARAM_INFO
	.align		4
.L_1515:
        /*0038*/ 	.byte	0x04, 0x17
        /*003a*/ 	.short	(.L_1517 - .L_1516)
.L_1516:
        /*003c*/ 	.word	0x00000000
        /*0040*/ 	.short	0x0001
        /*0042*/ 	.short	0x0008
        /*0044*/ 	.byte	0x00, 0xf0, 0x01, 0x35


	//----- nvinfo : EIATTR_KPARAM_INFO
	.align		4
.L_1517:
        /*0048*/ 	.byte	0x04, 0x17
        /*004a*/ 	.short	(.L_1519 - .L_1518)
.L_1518:
        /*004c*/ 	.word	0x00000000
        /*0050*/ 	.short	0x0000
        /*0052*/ 	.short	0x0000
        /*0054*/ 	.byte	0x00, 0xf0, 0x21, 0x00


	//----- nvinfo : EIATTR_SPARSE_MMA_MASK
	.align		4
.L_1519:
        /*0058*/ 	.byte	0x03, 0x50
        /*005a*/ 	.short	0x0000


	//----- nvinfo : EIATTR_MAXREG_COUNT
	.align		4
        /*005c*/ 	.byte	0x03, 0x1b
        /*005e*/ 	.short	0x00ff


	//----- nvinfo : EIATTR_MERCURY_ISA_VERSION
	.align		4
        /*0060*/ 	.byte	0x03, 0x5f
        /*0062*/ 	.short	0x0101


	//----- nvinfo : EIATTR_EXIT_INSTR_OFFSETS
	.align		4
        /*0064*/ 	.byte	0x04, 0x1c
        /*0066*/ 	.short	(.L_1521 - .L_1520)


	//   ....[0]....
.L_1520:
        /*0068*/ 	.word	0x000000a0


	//   ....[1]....
        /*006c*/ 	.word	0x000003b0


	//----- nvinfo : EIATTR_CRS_STACK_SIZE
	.align		4
.L_1521:
        /*0070*/ 	.byte	0x04, 0x1e
        /*0072*/ 	.short	(.L_1523 - .L_1522)
.L_1522:
        /*0074*/ 	.word	0x00000000


	//----- nvinfo : EIATTR_CBANK_PARAM_SIZE
	.align		4
.L_1523:
        /*0078*/ 	.byte	0x03, 0x19
        /*007a*/ 	.short	0x0d70


	//----- nvinfo : EIATTR_PARAM_CBANK
	.align		4
        /*007c*/ 	.byte	0x04, 0x0a
        /*007e*/ 	.short	(.L_1525 - .L_1524)
	.align		4
.L_1524:
        /*0080*/ 	.word	index@(.nv.constant0._ZN2at6native40_GLOBAL__N__2351210d_8_Shape_cu_49f7391c30CatArrayBatchedCopy_vectorizedINS1_10OpaqueTypeILj16EEEjLi2ELi64ELi64ELi16ELi1EEEvPcNS1_25CatArrInputTensorMetadataIT_T0_XT2_EXT3_EEENS1_16TensorSizeStrideIS8_Lj4EEEiS8_)
        /*0084*/ 	.short	0x0210
        /*0086*/ 	.short	0x0d70


	//----- nvinfo : EIATTR_SW_WAR
	.align		4
.L_1525:
        /*0088*/ 	.byte	0x04, 0x36
        /*008a*/ 	.short	(.L_1527 - .L_1526)
.L_1526:
        /*008c*/ 	.word	0x00000008
.L_1527:


//--------------------- .nv.info._ZN2at6native40_GLOBAL__N__2351210d_8_Shape_cu_49f7391c19CatArrayBatchedCopyINS1_10OpaqueTypeILj16EEEjLi1ELi64ELi64EEEvPT_NS1_25CatArrInputTensorMetadataIS5_T0_XT2_EXT3_EEENS1_16TensorSizeStrideIS8_Lj4EEEiS8_ --------------------------
	.section	.nv.info._ZN2at6native40_GLOBAL__N__2351210d_8_Shape_cu_49f7391c19CatArrayBatchedCopyINS1_10OpaqueTypeILj16EEEjLi1ELi64ELi64EEEvPT_NS1_25CatArrInputTensorMetadataIS5_T0_XT2_EXT3_EEENS1_16TensorSizeStrideIS8_Lj4EEEiS8_,"",@"SHT_CUDA_INFO"
	.sectionflags	@""
	.align	4


	//----- nvinfo : EIATTR_CUDA_API_VERSION
	.align		4
        /*0000*/ 	.byte	0x04, 0x37
        /*0002*/ 	.short	(.L_1529 - .L_1528)
.L_1528:
        /*0004*/ 	.word	0x00000082


	//----- nvinfo : EIATTR_KPARAM_INFO
	.align		4
.L_1529:
        /*0008*/ 	.byte	0x04, 0x17
        /*000a*/ 	.short	(.L_1531 - .L_1530)
.L_1530:
        /*000c*/ 	.word	0x00000000
        /*0010*/ 	.short	0x0004
        /*0012*/ 	.short	0x0d6c
        /*0014*/ 	.byte	0x00, 0xf0, 0x11, 0x00


	//----- nvinfo : EIATTR_KPARAM_INFO
	.align		4
.L_1531:
        /*0018*/ 	.byte	0x04, 0x17
        /*001a*/ 	.short	(.L_1533 - .L_1532)
.L_1532:
        /*001c*/ 	.word	0x00000000
        /*0020*/ 	.short	0x0003
        /*0022*/ 	.short	0x0d68
        /*0024*/ 	.byte	0x00, 0xf0, 0x11, 0x00


	//----- nvinfo : EIATTR_KPARAM_INFO
	.align		4
.L_1533:
        /*0028*/ 	.byte	0x04, 0x17
        /*002a*/ 	.short	(.L_1535 - .L_1534)
.L_1534:
        /*002c*/ 	.word	0x00000000
        /*0030*/ 	.short	0x0002
        /*0032*/ 	.short	0x0d48
        /*0034*/ 	.byte	0x00, 0xf0, 0x81, 0x00


	//----- nvinfo : EIATTR_KPARAM_INFO
	.align		4
.L_1535:
        /*0038*/ 	.byte	0x04, 0x17
        /*003a*/ 	.short	(.L_1537 - .L_1536)
.L_1536:
        /*003c*/ 	.word	0x00000000
        /*0040*/ 	.short	0x0001
        /*0042*/ 	.short	0x0008
        /*0044*/ 	.byte	0x00, 0xf0, 0x01, 0x35


	//----- nvinfo : EIATTR_KPARAM_INFO
	.align		4
.L_1537:
        /*0048*/ 	.byte	0x04, 0x17
        /*004a*/ 	.short	(.L_1539 - .L_1538)
.L_1538:
        /*004c*/ 	.word	0x00000000
        /*0050*/ 	.short	0x0000
        /*0052*/ 	.short	0x0000
        /*0054*/ 	.byte	0x00, 0xf0, 0x21, 0x00


	//----- nvinfo : EIATTR_SPARSE_MMA_MASK
	.align		4
.L_1539:
        /*0058*/ 	.byte	0x03, 0x50
        /*005a*/ 	.short	0x0000


	//----- nvinfo : EIATTR_MAXREG_COUNT
	.align		4
        /*005c*/ 	.byte	0x03, 0x1b
        /*005e*/ 	.short	0x00ff


	//----- nvinfo : EIATTR_MERCURY_ISA_VERSION
	.align		4
        /*0060*/ 	.byte	0x03, 0x5f
        /*0062*/ 	.short	0x0101


	//----- nvinfo : EIATTR_EXIT_INSTR_OFFSETS
	.align		4
        /*0064*/ 	.byte	0x04, 0x1c
        /*0066*/ 	.short	(.L_1541 - .L_1540)


	//   ....[0]....
.L_1540:
        /*0068*/ 	.word	0x000000a0


	//   ....[1]....
        /*006c*/ 	.word	0x00000240


	//   ....[2]....
        /*0070*/ 	.word	0x000002e0


	//----- nvinfo : EIATTR_CRS_STACK_SIZE
	.align		4
.L_1541:
        /*0074*/ 	.byte	0x04, 0x1e
        /*0076*/ 	.short	(.L_1543 - .L_1542)
.L_1542:
        /*0078*/ 	.word	0x00000000


	//----- nvinfo : EIATTR_CBANK_PARAM_SIZE
	.align		4
.L_1543:
        /*007c*/ 	.byte	0x03, 0x19
        /*007e*/ 	.short	0x0d70


	//----- nvinfo : EIATTR_PARAM_CBANK
	.align		4
        /*0080*/ 	.byte	0x04, 0x0a
        /*0082*/ 	.short	(.L_1545 - .L_1544)
	.align		4
.L_1544:
        /*0084*/ 	.word	index@(.nv.constant0._ZN2at6native40_GLOBAL__N__2351210d_8_Shape_cu_49f7391c19CatArrayBatchedCopyINS1_10OpaqueTypeILj16EEEjLi1ELi64ELi64EEEvPT_NS1_25CatArrInputTensorMetadataIS5_T0_XT2_EXT3_EEENS1_16TensorSizeStrideIS8_Lj4EEEiS8_)
        /*0088*/ 	.short	0x0210
        /*008a*/ 	.short	0x0d70


	//----- nvinfo : EIATTR_SW_WAR
	.align		4
.L_1545:
        /*008c*/ 	.byte	0x04, 0x36
        /*008e*/ 	.short	(.L_1547 - .L_1546)
.L_1546:
        /*0090*/ 	.word	0x00000008
.L_1547:


//--------------------- .nv.info._ZN2at6native40_GLOBAL__N__2351210d_8_Shape_cu_49f7391c26CatArrayBatchedCopy_contigINS1_10OpaqueTypeILj16EEEjLi1ELi64ELi64EEEvPT_NS1_25CatArrInputTensorMetadataIS5_T0_XT2_EXT3_EEENS1_16TensorSizeStrideIS8_Lj4EEEiS8_ --------------------------
	.section	.nv.info._ZN2at6native40_GLOBAL__N__2351210d_8_Shape_cu_49f7391c26CatArrayBatchedCopy_contigINS1_10OpaqueTypeILj16EEEjLi1ELi64ELi64EEEvPT_NS1_25CatArrInputTensorMetadataIS5_T0_XT2_EXT3_EEENS1_16TensorSizeStrideIS8_Lj4EEEiS8_,"",@"SHT_CUDA_INFO"
	.sectionflags	@""
	.align	4


	//----- nvinfo : EIATTR_CUDA_API_VERSION
	.align		4
        /*0000*/ 	.byte	0x04, 0x37
        /*0002*/ 	.short	(.L_1549 - .L_1548)
.L_1548:
        /*0004*/ 	.word	0x00000082


	//----- nvinfo : EIATTR_KPARAM_INFO
	.align		4
.L_1549:
        /*0008*/ 	.byte	0x04, 0x17
        /*000a*/ 	.short	(.L_1551 - .L_1550)
.L_1550:
        /*000c*/ 	.word	0x00000000
        /*0010*/ 	.short	0x0004
        /*0012*/ 	.short	0x0d6c
        /*0014*/ 	.byte	0x00, 0xf0, 0x11, 0x00


	//----- nvinfo : EIATTR_KPARAM_INFO
	.align		4
.L_1551:
        /*0018*/ 	.byte	0x04, 0x17
        /*001a*/ 	.short	(.L_1553 - .L_1552)
.L_1552:
        /*001c*/ 	.word	0x00000000
        /*0020*/ 	.short	0x0003
        /*0022*/ 	.short	0x0d68
        /*0024*/ 	.byte	0x00, 0xf0, 0x11, 0x00


	//----- nvinfo : EIATTR_KPARAM_INFO
	.align		4
.L_1553:
        /*0028*/ 	.byte	0x04, 0x17
        /*002a*/ 	.short	(.L_1555 - .L_1554)
.L_1554:
        /*002c*/ 	.word	0x00000000
        /*0030*/ 	.short	0x0002
        /*0032*/ 	.short	0x0d48
        /*0034*/ 	.byte	0x00, 0xf0, 0x81, 0x00


	//----- nvinfo : EIATTR_KPARAM_INFO
	.align		4
.L_1555:
        /*0038*/ 	.byte	0x04, 0x17
        /*003a*/ 	.short	(.L_1557 - .L_1556)
.L_1556:
        /*003c*/ 	.word	0x00000000
        /*0040*/ 	.short	0x0001
        /*0042*/ 	.short	0x0008
        /*0044*/ 	.byte	0x00, 0xf0, 0x01, 0x35


	//----- nvinfo : EIATTR_KPARAM_INFO
	.align		4
.L_1557:
        /*0048*/ 	.byte	0x04, 0x17
        /*004a*/ 	.short	(.L_1559 - .L_1558)
.L_1558:
        /*004c*/ 	.word	0x00000000
        /*0050*/ 	.short	0x0000
        /*0052*/ 	.short	0x0000
        /*0054*/ 	.byte	0x00, 0xf0, 0x21, 0x00


	//----- nvinfo : EIATTR_SPARSE_MMA_MASK
	.align		4
.L_1559:
        /*0058*/ 	.byte	0x03, 0x50
        /*005a*/ 	.short	0x0000


	//----- nvinfo : EIATTR_MAXREG_COUNT
	.align		4
        /*005c*/ 	.byte	0x03, 0x1b
        /*005e*/ 	.short	0x00ff


	//----- nvinfo : EIATTR_MERCURY_ISA_VERSION
	.align		4
        /*0060*/ 	.byte	0x03, 0x5f
        /*0062*/ 	.short	0x0101


	//----- nvinfo : EIATTR_EXIT_INSTR_OFFSETS
	.align		4
        /*0064*/ 	.byte	0x04, 0x1c
        /*0066*/ 	.short	(.L_1561 - .L_1560)


	//   ....[0]....
.L_1560:
        /*0068*/ 	.word	0x000000a0


	//   ....[1]....
        /*006c*/ 	.word	0x000001d0


	//----- nvinfo : EIATTR_CRS_STACK_SIZE
	.align		4
.L_1561:
        /*0070*/ 	.byte	0x04, 0x1e
        /*0072*/ 	.short	(.L_1563 - .L_1562)
.L_1562:
        /*0074*/ 	.word	0x00000000


	//----- nvinfo : EIATTR_CBANK_PARAM_SIZE
	.align		4
.L_1563:
        /*0078*/ 	.byte	0x03, 0x19
        /*007a*/ 	.short	0x0d70


	//----- nvinfo : EIATTR_PARAM_CBANK
	.align		4
        /*007c*/ 	.byte	0x04, 0x0a
        /*007e*/ 	.short	(.L_1565 - .L_1564)
	.align		4
.L_1564:
        /*0080*/ 	.word	index@(.nv.constant0._ZN2at6native40_GLOBAL__N__2351210d_8_Shape_cu_49f7391c26CatArrayBatchedCopy_contigINS1_10OpaqueTypeILj16EEEjLi1ELi64ELi64EEEvPT_NS1_25CatArrInputTensorMetadataIS5_T0_XT2_EXT3_EEENS1_16TensorSizeStrideIS8_Lj4EEEiS8_)
        /*0084*/ 	.short	0x0210
        /*0086*/ 	.short	0x0d70


	//----- nvinfo : EIATTR_SW_WAR
	.align		4
.L_1565:
        /*0088*/ 	.byte	0x04, 0x36
        /*008a*/ 	.short	(.L_1567 - .L_1566)
.L_1566:
        /*008c*/ 	.word	0x00000008
.L_1567:


//--------------------- .nv.info._ZN2at6native40_GLOBAL__N__2351210d_8_Shape_cu_49f7391c35CatArrayBatchedCopy_alignedK_contigINS1_10OpaqueTypeILj16EEEjLi1ELi64ELi64ELi8EEEvPT_NS1_25CatArrInputTensorMetadataIS5_T0_XT2_EXT3_EEENS1_16TensorSizeStrideIS8_Lj4EEEiS8_ --------------------------
	.section	.nv.info._ZN2at6native40_GLOBAL__N__2351210d_8_Shape_cu_49f7391c35CatArrayBatchedCopy_alignedK_contigINS1_10OpaqueTypeILj16EEEjLi1ELi64ELi64ELi8EEEvPT_NS1_25CatArrInputTensorMetadataIS5_T0_XT2_EXT3_EEENS1_16TensorSizeStrideIS8_Lj4EEEiS8_,"",@"SHT_CUDA_INFO"
	.sectionflags	@""
	.align	4


	//----- nvinfo : EIATTR_CUDA_API_VERSION
	.align		4
        /*0000*/ 	.byte	0x04, 0x37
        /*0002*/ 	.short	(.L_1569 - .L_1568)
.L_1568:
        /*0004*/ 	.word	0x00000082


	//----- nvinfo : EIATTR_KPARAM_INFO
	.align		4
.L_1569:
        /*0008*/ 	.byte	0x04, 0x17
        /*000a*/ 	.short	(.L_1571 - .L_1570)
.L_1570:
        /*000c*/ 	.word	0x00000000
        /*0010*/ 	.short	0x0004
        /*0012*/ 	.short	0x0d6c
        /*0014*/ 	.byte	0x00, 0xf0, 0x11, 0x00


	//----- nvinfo : EIATTR_KPARAM_INFO
	.align		4
.L_1571:
        /*0018*/ 	.byte	0x04, 0x17
        /*001a*/ 	.short	(.L_1573 - .L_1572)
.L_1572:
        /*001c*/ 	.word	0x00000000
        /*0020*/ 	.short	0x0003
        /*0022*/ 	.short	0x0d68
        /*0024*/ 	.byte	0x00, 0xf0, 0x11, 0x00


	//----- nvinfo : EIATTR_KPARAM_INFO
	.align		4
.L_1573:
        /*0028*/ 	.byte	0x04, 0x17
        /*002a*/ 	.short	(.L_1575 - .L_1574)
.L_1574:
        /*002c*/ 	.word	0x00000000
        /*0030*/ 	.short	0x0002
        /*0032*/ 	.short	0x0d48
        /*0034*/ 	.byte	0x00, 0xf0, 0x81, 0x00


	//----- nvinfo : EIATTR_KPARAM_INFO
	.align		4
.L_1575:
        /*0038*/ 	.byte	0x04, 0x17
        /*003a*/ 	.short	(.L_1577 - .L_1576)
.L_1576:
        /*003c*/ 	.word	0x00000000
        /*0040*/ 	.short	0x0001
        /*0042*/ 	.short	0x0008
        /*0044*/ 	.byte	0x00, 0xf0, 0x01, 0x35


	//----- nvinfo : EIATTR_KPARAM_INFO
	.align		4
.L_1577:
        /*0048*/ 	.byte	0x04, 0x17
        /*004a*/ 	.short	(.L_1579 - .L_1578)
.L_1578:
        /*004c*/ 	.word	0x00000000
        /*0050*/ 	.short	0x0000
        /*0052*/ 	.short	0x0000
        /*0054*/ 	.byte	0x00, 0xf0, 0x21, 0x00


	//----- nvinfo : EIATTR_SPARSE_MMA_MASK
	.align		4
.L_1579:
        /*0058*/ 	.byte	0x03, 0x50
        /*005a*/ 	.short	0x0000


	//----- nvinfo : EIATTR_MAXREG_COUNT
	.align		4
        /*005c*/ 	.byte	0x03, 0x1b
        /*005e*/ 	.short	0x00ff


	//----- nvinfo : EIATTR_MERCURY_ISA_VERSION
	.align		4
        /*0060*/ 	.byte	0x03, 0x5f
        /*0062*/ 	.short	0x0101


	//----- nvinfo : EIATTR_EXIT_INSTR_OFFSETS
	.align		4
        /*0064*/ 	.byte	0x04, 0x1c
        /*0066*/ 	.short	(.L_1581 - .L_1580)


	//   ....[0]....
.L_1580:
        /*0068*/ 	.word	0x000000a0


	//   ....[1]....
        /*006c*/ 	.word	0x00000240


	//   ....[2]....
        /*0070*/ 	.word	0x000003c0


	//   ....[3]....
        /*0074*/ 	.word	0x00000600


	//----- nvinfo : EIATTR_CRS_STACK_SIZE
	.align		4
.L_1581:
        /*0078*/ 	.byte	0x04, 0x1e
        /*007a*/ 	.short	(.L_1583 - .L_1582)
.L_1582:
        /*007c*/ 	.word	0x00000000


	//----- nvinfo : EIATTR_CBANK_PARAM_SIZE
	.align		4
.L_1583:
        /*0080*/ 	.byte	0x03, 0x19
        /*0082*/ 	.short	0x0d70


	//----- nvinfo : EIATTR_PARAM_CBANK
	.align		4
        /*0084*/ 	.byte	0x04, 0x0a
        /*0086*/ 	.short	(.L_1585 - .L_1584)
	.align		4
.L_1584:
        /*0088*/ 	.word	index@(.nv.constant0._ZN2at6native40_GLOBAL__N__2351210d_8_Shape_cu_49f7391c35CatArrayBatchedCopy_alignedK_contigINS1_10OpaqueTypeILj16EEEjLi1ELi64ELi64ELi8EEEvPT_NS1_25CatArrInputTensorMetadataIS5_T0_XT2_EXT3_EEENS1_16TensorSizeStrideIS8_Lj4EEEiS8_)
        /*008c*/ 	.short	0x0210
        /*008e*/ 	.short	0x0d70


	//----- nvinfo : EIATTR_SW_WAR
	.align		4
.L_1585:
        /*0090*/ 	.byte	0x04, 0x36
        /*0092*/ 	.short	(.L_1587 - .L_1586)
.L_1586:
        /*0094*/ 	.word	0x00000008
.L_1587:


//--------------------- .nv.info._ZN2at6native40_GLOBAL__N__2351210d_8_Shape_cu_49f7391c35CatArrayBatchedCopy_alignedK_contigINS1_10OpaqueTypeILj16EEEjLi1ELi64ELi64ELi16EEEvPT_NS1_25CatArrInputTensorMetadataIS5_T0_XT2_EXT3_EEENS1_16TensorSizeStrideIS8_Lj4EEEiS8_ --------------------------
	.section	.nv.info._ZN2at6native40_GLOBAL__N__2351210d_8_Shape_cu_49f7391c35CatArrayBatchedCopy_alignedK_contigINS1_10OpaqueTypeILj16EEEjLi1ELi64ELi64ELi16EEEvPT_NS1_25CatArrInputTensorMetadataIS5_T0_XT2_EXT3_EEENS1_16TensorSizeStrideIS8_Lj4EEEiS8_,"",@"SHT_CUDA_INFO"
	.sectionflags	@""
	.align	4


	//----- nvinfo : EIATTR_CUDA_API_VERSION
	.align		4
        /*0000*/ 	.byte	0x04, 0x37
        /*0002*/ 	.short	(.L_1589 - .L_1588)
.L_1588:
        /*0004*/ 	.word	0x00000082


	//----- nvinfo : EIATTR_KPARAM_INFO
	.align		4
.L_1589:
        /*0008*/ 	.byte	0x04, 0x17
        /*000a*/ 	.short	(.L_1591 - .L_1590)
.L_1590:
        /*000c*/ 	.word	0x00000000
        /*0010*/ 	.short	0x0004
        /*0012*/ 	.short	0x0d6c
        /*0014*/ 	.byte	0x00, 0xf0, 0x11, 0x00


	//----- nvinfo : EIATTR_KPARAM_INFO
	.align		4
.L_1591:
        /*0018*/ 	.byte	0x04, 0x17
        /*001a*/ 	.short	(.L_1593 - .L_1592)
.L_1592:
        /*001c*/ 	.word	0x00000000
        /*0020*/ 	.short	0x0003
        /*0022*/ 	.short	0x0d68
        /*0024*/ 	.byte	0x00, 0xf0, 0x11, 0x00


	//----- nvinfo : EIATTR_KPARAM_INFO
	.align		4
.L_1593:
        /*0028*/ 	.byte	0x04, 0x17
        /*002a*/ 	.short	(.L_1595 - .L_1594)
.L_1594:
        /*002c*/ 	.word	0x00000000
        /*0030*/ 	.short	0x0002
        /*0032*/ 	.short	0x0d48
        /*0034*/ 	.byte	0x00, 0xf0, 0x81, 0x00


	//----- nvinfo : EIATTR_KPARAM_INFO
	.align		4
.L_1595:
        /*0038*/ 	.byte	0x04, 0x17
        /*003a*/ 	.short	(.L_1597 - .L_1596)
.L_1596:
        /*003c*/ 	.word	0x00000000
        /*0040*/ 	.short	0x0001
        /*0042*/ 	.short	0x0008
        /*0044*/ 	.byte	0x00, 0xf0, 0x01, 0x35


	//----- nvinfo : EIATTR_KPARAM_INFO
	.align		4
.L_1597:
        /*0048*/ 	.byte	0x04, 0x17
        /*004a*/ 	.short	(.L_1599 - .L_1598)
.L_1598:
        /*004c*/ 	.word	0x00000000
        /*0050*/ 	.short	0x0000
        /*0052*/ 	.short	0x0000
        /*0054*/ 	.byte	0x00, 0xf0, 0x21, 0x00


	//----- nvinfo : EIATTR_SPARSE_MMA_MASK
	.align		4
.L_1599:
        /*0058*/ 	.byte	0x03, 0x50
        /*005a*/ 	.short	0x0000


	//----- nvinfo : EIATTR_MAXREG_COUNT
	.align		4
        /*005c*/ 	.byte	0x03, 0x1b
        /*005e*/ 	.short	0x00ff


	//----- nvinfo : EIATTR_MERCURY_ISA_VERSION
	.align		4
        /*0060*/ 	.byte	0x03, 0x5f
        /*0062*/ 	.short	0x0101


	//----- nvinfo : EIATTR_EXIT_INSTR_OFFSETS
	.align		4
        /*0064*/ 	.byte	0x04, 0x1c
        /*0066*/ 	.short	(.L_1601 - .L_1600)


	//   ....[0]....
.L_1600:
        /*0068*/ 	.word	0x000000a0


	//   ....[1]....
        /*006c*/ 	.word	0x00000240


	//   ....[2]....
        /*0070*/ 	.word	0x000003c0


	//   ....[3]....
        /*0074*/ 	.word	0x00000600


	//----- nvinfo : EIATTR_CRS_STACK_SIZE
	.align		4
.L_1601:
        /*0078*/ 	.byte	0x04, 0x1e
        /*007a*/ 	.short	(.L_1603 - .L_1602)
.L_1602:
        /*007c*/ 	.word	0x00000000


	//----- nvinfo : EIATTR_CBANK_PARAM_SIZE
	.align		4
.L_1603:
        /*0080*/ 	.byte	0x03, 0x19
        /*0082*/ 	.short	0x0d70


	//----- nvinfo : EIATTR_PARAM_CBANK
	.align		4
        /*0084*/ 	.byte	0x04, 0x0a
        /*0086*/ 	.short	(.L_1605 - .L_1604)
	.align		4
.L_1604:
        /*0088*/ 	.word	index@(.nv.constant0._ZN2at6native40_GLOBAL__N__2351210d_8_Shape_cu_49f7391c35CatArrayBatchedCopy_alignedK_contigINS1_10OpaqueTypeILj16EEEjLi1ELi64ELi64ELi16EEEvPT_NS1_25CatArrInputTensorMetadataIS5_T0_XT2_EXT3_EEENS1_16TensorSizeStrideIS8_Lj4EEEiS8_)
        /*008c*/ 	.short	0x0210
        /*008e*/ 	.short	0x0d70


	//----- nvinfo : EIATTR_SW_WAR
	.align		4
.L_1605:
        /*0090*/ 	.byte	0x04, 0x36
        /*0092*/ 	.short	(.L_1607 - .L_1606)
.L_1606:
        /*0094*/ 	.word	0x00000008
.L_1607:


//--------------------- .nv.info._ZN2at6native40_GLOBAL__N__2351210d_8_Shape_cu_49f7391c30CatArrayBatchedCopy_vectorizedINS1_10OpaqueTypeILj16EEEjLi1ELi64ELi64ELi16ELi1EEEvPcNS1_25CatArrInputTensorMetadataIT_T0_XT2_EXT3_EEENS1_16TensorSizeStrideIS8_Lj4EEEiS8_ --------------------------
	.section	.nv.info._ZN2at6native40_GLOBAL__N__2351210d_8_Shape_cu_49f7391c30CatArrayBatchedCopy_vectorizedINS1_10OpaqueTypeILj16EEEjLi1ELi64ELi64ELi16ELi1EEEvPcNS1_25CatArrInputTensorMetadataIT_T0_XT2_EXT3_EEENS1_16TensorSizeStrideIS8_Lj4EEEiS8_,"",@"SHT_CUDA_INFO"
	.sectionflags	@""
	.align	4


	//----- nvinfo : EIATTR_CUDA_API_VERSION
	.align		4
        /*0000*/ 	.byte	0x04, 0x37
        /*0002*/ 	.short	(.L_1609 - .L_1608)
.L_1608:
        /*0004*/ 	.word	0x00000082


	//----- nvinfo : EIATTR_KPARAM_INFO
	.align		4
.L_1609:
        /*0008*/ 	.byte	0x04, 0x17
        /*000a*/ 	.short	(.L_1611 - .L_1610)
.L_1610:
        /*000c*/ 	.word	0x00000000
        /*0010*/ 	.short	0x0004
        /*0012*/ 	.short	0x0d6c
        /*0014*/ 	.byte	0x00, 0xf0, 0x11, 0x00


	//----- nvinfo : EIATTR_KPARAM_INFO
	.align		4
.L_1611:
        /*0018*/ 	.byte	0x04, 0x17
        /*001a*/ 	.short	(.L_1613 - .L_1612)
.L_1612:
        /*001c*/ 	.word	0x00000000
        /*0020*/ 	.short	0x0003
        /*0022*/ 	.short	0x0d68
        /*0024*/ 	.byte	0x00, 0xf0, 0x11, 0x00


	//----- nvinfo : EIATTR_KPARAM_INFO
	.align		4
.L_1613:
        /*0028*/ 	.byte	0x04, 0x17
        /*002a*/ 	.short	(.L_1615 - .L_1614)
.L_1614:
        /*002c*/ 	.word	0x00000000
        /*0030*/ 	.short	0x0002
        /*0032*/ 	.short	0x0d48
        /*0034*/ 	.byte	0x00, 0xf0, 0x81, 0x00


	//----- nvinfo : EIATTR_KPARAM_INFO
	.align		4
.L_1615:
        /*0038*/ 	.byte	0x04, 0x17
        /*003a*/ 	.short	(.L_1617 - .L_1616)
.L_1616:
        /*003c*/ 	.word	0x00000000
        /*0040*/ 	.short	0x0001
        /*0042*/ 	.short	0x0008
        /*0044*/ 	.byte	0x00, 0xf0, 0x01, 0x35


	//----- nvinfo : EIATTR_KPARAM_INFO
	.align		4
.L_1617:
        /*0048*/ 	.byte	0x04, 0x17
        /*004a*/ 	.short	(.L_1619 - .L_1618)
.L_1618:
        /*004c*/ 	.word	0x00000000
        /*0050*/ 	.short	0x0000
        /*0052*/ 	.short	0x0000
        /*0054*/ 	.byte	0x00, 0xf0, 0x21, 0x00


	//----- nvinfo : EIATTR_SPARSE_MMA_MASK
	.align		4
.L_1619:
        /*0058*/ 	.byte	0x03, 0x50
        /*005a*/ 	.short	0x0000


	//----- nvinfo : EIATTR_MAXREG_COUNT
	.align		4
        /*005c*/ 	.byte	0x03, 0x1b
        /*005e*/ 	.short	0x00ff


	//----- nvinfo : EIATTR_MERCURY_ISA_VERSION
	.align		4
        /*0060*/ 	.byte	0x03, 0x5f
        /*0062*/ 	.short	0x0101


	//----- nvinfo : EIATTR_EXIT_INSTR_OFFSETS
	.align		4
        /*0064*/ 	.byte	0x04, 0x1c
        /*0066*/ 	.short	(.L_1621 - .L_1620)


	//   ....[0]....
.L_1620:
        /*0068*/ 	.word	0x000000a0


	//   ....[1]....
        /*006c*/ 	.word	0x00000200


	//----- nvinfo : EIATTR_CRS_STACK_SIZE
	.align		4
.L_1621:
        /*0070*/ 	.byte	0x04, 0x1e
        /*0072*/ 	.short	(.L_1623 - .L_1622)
.L_1622:
        /*0074*/ 	.word	0x00000000


	//----- nvinfo : EIATTR_CBANK_PARAM_SIZE
	.align		4
.L_1623:
        /*0078*/ 	.byte	0x03, 0x19
        /*007a*/ 	.short	0x0d70


	//----- nvinfo : EIATTR_PARAM_CBANK
	.align		4
        /*007c*/ 	.byte	0x04, 0x0a
        /*007e*/ 	.short	(.L_1625 - .L_1624)
	.align		4
.L_1624:
        /*0080*/ 	.word	index@(.nv.constant0._ZN2at6native40_GLOBAL__N__2351210d_8_Shape_cu_49f7391c30CatArrayBatchedCopy_vectorizedINS1_10OpaqueTypeILj16EEEjLi1ELi64ELi64ELi16ELi1EEEvPcNS1_25CatArrInputTensorMetadataIT_T0_XT2_EXT3_EEENS1_16TensorSizeStrideIS8_Lj4EEEiS8_)
        /*0084*/ 	.short	0x0210
        /*0086*/ 	.short	0x0d70


	//----- nvinfo : EIATTR_SW_WAR
	.align		4
.L_1625:
        /*0088*/ 	.byte	0x04, 0x36
        /*008a*/ 	.short	(.L_1627 - .L_1626)
.L_1626:
        /*008c*/ 	.word	0x00000008
.L_1627:


//--------------------- .nv.info._ZN2at6native40_GLOBAL__N__2351210d_8_Shape_cu_49f7391c19CatArrayBatchedCopyINS1_10OpaqueTypeILj8EEEjLi4ELi64ELi64EEEvPT_NS1_25CatArrInputTensorMetadataIS5_T0_XT2_EXT3_EEENS1_16TensorSizeStrideIS8_Lj4EEEiS8_ --------------------------
	.section	.nv.info._ZN2at6native40_GLOBAL__N__2351210d_8_Shape_cu_49f7391c19CatArrayBatchedCopyINS1_10OpaqueTypeILj8EEEjLi4ELi64ELi64EEEvPT_NS1_25CatArrInputTensorMetadataIS5_T0_XT2_EXT3_EEENS1_16TensorSizeStrideIS8_Lj4EEEiS8_,"",@"SHT_CUDA_INFO"
	.sectionflags	@""
	.align	4


	//----- nvinfo : EIATTR_CUDA_API_VERSION
	.align		4
        /*0000*/ 	.byte	0x04, 0x37
        /*0002*/ 	.short	(.L_1629 - .L_1628)
.L_1628:
        /*0004*/ 	.word	0x00000082


	//----- nvinfo : EIATTR_KPARAM_INFO
	.align		4
.L_1629:
        /*0008*/ 	.byte	0x04, 0x17
        /*000a*/ 	.short	(.L_1631 - .L_1630)
.L_1630:
        /*000c*/ 	.word	0x00000000
        /*0010*/ 	.short	0x0004
        /*0012*/ 	.short	0x0d6c
        /*0014*/ 	.byte	0x00, 0xf0, 0x11, 0x00


	//----- nvinfo : EIATTR_KPARAM_INFO
	.align		4
.L_1631:
        /*0018*/ 	.byte	0x04, 0x17
        /*001a*/ 	.short	(.L_1633 - .L_1632)
.L_1632:
        /*001c*/ 	.word	0x00000000
        /*0020*/ 	.short	0x0003
        /*0022*/ 	.short	0x0d68
        /*0024*/ 	.byte	0x00, 0xf0, 0x11, 0x00


	//----- nvinfo : EIATTR_KPARAM_INFO
	.align		4
.L_1633:
        /*0028*/ 	.byte	0x04, 0x17
        /*002a*/ 	.short	(.L_1635 - .L_1634)
.L_1634:
        /*002c*/ 	.word	0x00000000
        /*0030*/ 	.short	0x0002
        /*0032*/ 	.short	0x0d48
        /*0034*/ 	.byte	0x00, 0xf0, 0x81, 0x00


	//----- nvinfo : EIATTR_KPARAM_INFO
	.align		4
.L_1635:
        /*0038*/ 	.byte	0x04, 0x17
        /*003a*/ 	.short	(.L_1637 - .L_1636)
.L_1636:
        /*003c*/ 	.word	0x00000000
        /*0040*/ 	.short	0x0001
        /*0042*/ 	.short	0x0008
        /*0044*/ 	.byte	0x00, 0xf0, 0x01, 0x35


	//----- nvinfo : EIATTR_KPARAM_INFO
	.align		4
.L_1637:
        /*0048*/ 	.byte	0x04, 0x17
        /*004a*/ 	.short	(.L_1639 - .L_1638)
.L_1638:
        /*004c*/ 	.word	0x00000000
        /*0050*/ 	.short	0x0000
        /*0052*/ 	.short	0x0000
        /*0054*/ 	.byte	0x00, 0xf0, 0x21, 0x00


	//----- nvinfo : EIATTR_SPARSE_MMA_MASK
	.align		4
.L_1639:
        /*0058*/ 	.byte	0x03, 0x50
        /*005a*/ 	.short	0x0000


	//----- nvinfo : EIATTR_MAXREG_COUNT
	.align		4
        /*005c*/ 	.byte	0x03, 0x1b
        /*005e*/ 	.short	0x00ff


	//----- nvinfo : EIATTR_MERCURY_ISA_VERSION
	.align		4
        /*0060*/ 	.byte	0x03, 0x5f
        /*0062*/ 	.short	0x0101


	//----- nvinfo : EIATTR_EXIT_INSTR_OFFSETS
	.align		4
        /*0064*/ 	.byte	0x04, 0x1c
        /*0066*/ 	.short	(.L_1641 - .L_1640)


	//   ....[0]....
.L_1640:
        /*0068*/ 	.word	0x000000a0


	//   ....[1]....
        /*006c*/ 	.word	0x00000720


	//   ....[2]....
        /*0070*/ 	.word	0x000010f0


	//----- nvinfo : EIATTR_CRS_STACK_SIZE
	.align		4
.L_1641:
        /*0074*/ 	.byte	0x04, 0x1e
        /*0076*/ 	.short	(.L_1643 - .L_1642)
.L_1642:
        /*0078*/ 	.word	0x00000000


	//----- nvinfo : EIATTR_CBANK_PARAM_SIZE
	.align		4
.L_1643:
        /*007c*/ 	.byte	0x03, 0x19
        /*007e*/ 	.short	0x0d70


	//----- nvinfo : EIATTR_PARAM_CBANK
	.align		4
        /*0080*/ 	.byte	0x04, 0x0a
        /*0082*/ 	.short	(.L_1645 - .L_1644)
	.align		4
.L_1644:
        /*0084*/ 	.word	index@(.nv.constant0._ZN2at6native40_GLOBAL__N__2351210d_8_Shape_cu_49f7391c19CatArrayBatchedCopyINS1_10OpaqueTypeILj8EEEjLi4ELi64ELi64EEEvPT_NS1_25CatArrInputTensorMetadataIS5_T0_XT2_EXT3_EEENS1_16TensorSizeStrideIS8_Lj4EEEiS8_)
        /*0088*/ 	.short	0x0210
        /*008a*/ 	.short	0x0d70


	//----- nvinfo : EIATTR_SW_WAR
	.align		4
.L_1645:
        /*008c*/ 	.byte	0x04, 0x36
        /*008e*/ 	.short	(.L_1647 - .L_1646)
.L_1646:
        /*0090*/ 	.word	0x00000008
.L_1647:


//--------------------- .nv.info._ZN2at6native40_GLOBAL__N__2351210d_8_Shape_cu_49f7391c26CatArrayBatchedCopy_contigINS1_10OpaqueTypeILj8EEEjLi4ELi64ELi64EEEvPT_NS1_25CatArrInputTensorMetadataIS5_T0_XT2_EXT3_EEENS1_16TensorSizeStrideIS8_Lj4EEEiS8_ --------------------------
	.section	.nv.info._ZN2at6native40_GLOBAL__N__2351210d_8_Shape_cu_49f7391c26CatArrayBatchedCopy_contigINS1_10OpaqueTypeILj8EEEjLi4ELi64ELi64EEEvPT_NS1_25CatArrInputTensorMetadataIS5_T0_XT2_EXT3_EEENS1_16TensorSizeStrideIS8_Lj4EEEiS8_,"",@"SHT_CUDA_INFO"
	.sectionflags	@""
	.align	4


	//----- nvinfo : EIATTR_CUDA_API_VERSION
	.align		4
        /*0000*/ 	.byte	0x04, 0x37
        /*0002*/ 	.short	(.L_1649 - .L_1648)
.L_1648:
        /*0004*/ 	.word	0x00000082


	//----- nvinfo : EIATTR_KPARAM_INFO
	.align		4
.L_1649:
        /*0008*/ 	.byte	0x04, 0x17
        /*000a*/ 	.short	(.L_1651 - .L_1650)
.L_1650:
        /*000c*/ 	.word	0x00000000
        /*0010*/ 	.short	0x0004
        /*0012*/ 	.short	0x0d6c
        /*0014*/ 	.byte	0x00, 0xf0, 0x11, 0x00


	//----- nvinfo : EIATTR_KPARAM_INFO
	.align		4
.L_1651:
        /*0018*/ 	.byte	0x04, 0x17
        /*001a*/ 	.short	(.L_1653 - .L_1652)
.L_1652:
        /*001c*/ 	.word	0x00000000
        /*0020*/ 	.short	0x0003
        /*0022*/ 	.short	0x0d68
        /*0024*/ 	.byte	0x00, 0xf0, 0x11, 0x00


	//----- nvinfo : EIATTR_KPARAM_INFO
	.align		4
.L_1653:
        /*0028*/ 	.byte	0x04, 0x17
        /*002a*/ 	.short	(.L_1655 - .L_1654)
.L_1654:
        /*002c*/ 	.word	0x00000000
        /*0030*/ 	.short	0x0002
        /*0032*/ 	.short	0x0d48
        /*0034*/ 	.byte	0x00, 0xf0, 0x81, 0x00


	//----- nvinfo : EIATTR_KPARAM_INFO
	.align		4
.L_1655:
        /*0038*/ 	.byte	0x04, 0x17
        /*003a*/ 	.short	(.L_1657 - .L_1656)
.L_1656:
        /*003c*/ 	.word	0x00000000
        /*0040*/ 	.short	0x0001
        /*0042*/ 	.short	0x0008
        /*0044*/ 	.byte	0x00, 0xf0, 0x01, 0x35


	//----- nvinfo : EIATTR_KPARAM_INFO
	.align		4
.L_1657:
        /*0048*/ 	.byte	0x04, 0x17
        /*004a*/ 	.short	(.L_1659 - .L_1658)
.L_1658:
        /*004c*/ 	.word	0x00000000
        /*0050*/ 	.short	0x0000
        /*0052*/ 	.short	0x0000
        /*0054*/ 	.byte	0x00, 0xf0, 0x21, 0x00


	//----- nvinfo : EIATTR_SPARSE_MMA_MASK
	.align		4
.L_1659:
        /*0058*/ 	.byte	0x03, 0x50
        /*005a*/ 	.short	0x0000


	//----- nvinfo : EIATTR_MAXREG_COUNT
	.align		4
        /*005c*/ 	.byte	0x03, 0x1b
        /*005e*/ 	.short	0x00ff


	//----- nvinfo : EIATTR_MERCURY_ISA_VERSION
	.align		4
        /*0060*/ 	.byte	0x03, 0x5f
        /*0062*/ 	.short	0x0101


	//----- nvinfo : EIATTR_EXIT_INSTR_OFFSETS
	.align		4
        /*0064*/ 	.byte	0x04, 0x1c
        /*0066*/ 	.short	(.L_1661 - .L_1660)


	//   ....[0]....
.L_1660:
        /*0068*/ 	.word	0x000000a0


	//   ....[1]....
        /*006c*/ 	.word	0x00000690


	//----- nvinfo : EIATTR_CRS_STACK_SIZE
	.align		4
.L_1661:
        /*0070*/ 	.byte	0x04, 0x1e
        /*0072*/ 	.short	(.L_1663 - .L_1662)
.L_1662:
        /*0074*/ 	.word	0x00000000


	//----- nvinfo : EIATTR_CBANK_PARAM_SIZE
	.align		4
.L_1663:
        /*0078*/ 	.byte	0x03, 0x19
        /*007a*/ 	.short	0x0d70


	//----- nvinfo : EIATTR_PARAM_CBANK
	.align		4
        /*007c*/ 	.byte	0x04, 0x0a
        /*007e*/ 	.short	(.L_1665 - .L_1664)
	.align		4
.L_1664:
        /*0080*/ 	.word	index@(.nv.constant0._ZN2at6native40_GLOBAL__N__2351210d_8_Shape_cu_49f7391c26CatArrayBatchedCopy_contigINS1_10OpaqueTypeILj8EEEjLi4ELi64ELi64EEEvPT_NS1_25CatArrInputTensorMetadataIS5_T0_XT2_EXT3_EEENS1_16TensorSizeStrideIS8_Lj4EEEiS8_)
        /*0084*/ 	.short	0x0210
        /*0086*/ 	.short	0x0d70


	//----- nvinfo : EIATTR_SW_WAR
	.align		4
.L_1665:
        /*0088*/ 	.byte	0x04, 0x36
        /*008a*/ 	.short	(.L_1667 - .L_1666)
.L_1666:
        /*008c*/ 	.word	0x00000008
.L_1667:


//--------------------- .nv.info._ZN2at6native40_GLOBAL__N__2351210d_8_Shape_cu_49f7391c35CatArrayBatchedCopy_alignedK_contigINS1_10OpaqueTypeILj8EEEjLi4ELi64ELi64ELi8EEEvPT_NS1_25CatArrInputTensorMetadataIS5_T0_XT2_EXT3_EEENS1_16TensorSizeStrideIS8_Lj4EEEiS8_ --------------------------
	.section	.nv.info._ZN2at6native40_GLOBAL__N__2351210d_8_Shape_cu_49f7391c35CatArrayBatchedCopy_alignedK_contigINS1_10OpaqueTypeILj8EEEjLi4ELi64ELi64ELi8EEEvPT_NS1_25CatArrInputTensorMetadataIS5_T0_XT2_EXT3_EEENS1_16TensorSizeStrideIS8_Lj4EEEiS8_,"",@"SHT_CUDA_INFO"
	.sectionflags	@""
	.align	4


	//----- nvinfo : EIATTR_CUDA_API_VERSION
	.align		4
        /*0000*/ 	.byte	0x04, 0x37
        /*0002*/ 	.short	(.L_1669 - .L_1668)
.L_1668:
        /*0004*/ 	.word	0x00000082


	//----- nvinfo : EIATTR_KPARAM_INFO
	.align		4
.L_1669:
        /*0008*/ 	.byte	0x04, 0x17
        /*000a*/ 	.short	(.L_1671 - .L_1670)
.L_1670:
        /*000c*/ 	.word	0x00000000
        /*0010*/ 	.short	0x0004
        /*0012*/ 	.short	0x0d6c
        /*0014*/ 	.byte	0x00, 0xf0, 0x11, 0x00


	//----- nvinfo : EIATTR_KPARAM_INFO
	.align		4
.L_1671:
        /*0018*/ 	.byte	0x04, 0x17
        /*001a*/ 	.short	(.L_1673 - .L_1672)
.L_1672:
        /*001c*/ 	.word	0x00000000
        /*0020*/ 	.short	0x0003
        /*0022*/ 	.short	0x0d68
        /*0024*/ 	.byte	0x00, 0xf0, 0x11, 0x00


	//----- nvinfo : EIATTR_KPARAM_INFO
	.align		4
.L_1673:
        /*0028*/ 	.byte	0x04, 0x17
        /*002a*/ 	.short	(.L_1675 - .L_1674)
.L_1674:
        /*002c*/ 	.word	0x00000000
        /*0030*/ 	.short	0x0002
        /*0032*/ 	.short	0x0d48
        /*0034*/ 	.byte	0x00, 0xf0, 0x81, 0x00


	//----- nvinfo : EIATTR_KPARAM_INFO
	.align		4
.L_1675:
        /*0038*/ 	.byte	0x04, 0x17
        /*003a*/ 	.short	(.L_1677 - .L_1676)
.L_1676:
        /*003c*/ 	.word	0x00000000
        /*0040*/ 	.short	0x0001
        /*0042*/ 	.short	0x0008
        /*0044*/ 	.byte	0x00, 0xf0, 0x01, 0x35


	//----- nvinfo : EIATTR_KPARAM_INFO
	.align		4
.L_1677:
        /*0048*/ 	.byte	0x04, 0x17
        /*004a*/ 	.short	(.L_1679 - .L_1678)
.L_1678:
        /*004c*/ 	.word	0x00000000
        /*0050*/ 	.short	0x0000
        /*0052*/ 	.short	0x0000
        /*0054*/ 	.byte	0x00, 0xf0, 0x21, 0x00


	//----- nvinfo : EIATTR_SPARSE_MMA_MASK
	.align		4
.L_1679:
        /*0058*/ 	.byte	0x03, 0x50
        /*005a*/ 	.short	0x0000


	//----- nvinfo : EIATTR_MAXREG_COUNT
	.align		4
        /*005c*/ 	.byte	0x03, 0x1b
        /*005e*/ 	.short	0x00ff


	//----- nvinfo : EIATTR_MERCURY_ISA_VERSION
	.align		4
        /*0060*/ 	.byte	0x03, 0x5f
        /*0062*/ 	.short	0x0101


	//----- nvinfo : EIATTR_EXIT_INSTR_OFFSETS
	.align		4
        /*0064*/ 	.byte	0x04, 0x1c
        /*0066*/ 	.short	(.L_1681 - .L_1680)


	//   ....[0]....
.L_1680:
        /*0068*/ 	.word	0x000000a0


	//   ....[1]....
        /*006c*/ 	.word	0x00000710


	//   ....[2]....
        /*0070*/ 	.word	0x00000d50


	//   ....[3]....
        /*0074*/ 	.word	0x00001ae0


	//----- nvinfo : EIATTR_CRS_STACK_SIZE
	.align		4
.L_1681:
        /*0078*/ 	.byte	0x04, 0x1e
        /*007a*/ 	.short	(.L_1683 - .L_1682)
.L_1682:
        /*007c*/ 	.word	0x00000000


	//----- nvinfo : EIATTR_CBANK_PARAM_SIZE
	.align		4
.L_1683:
        /*0080*/ 	.byte	0x03, 0x19
        /*0082*/ 	.short	0x0d70


	//----- nvinfo : EIATTR_PARAM_CBANK
	.align		4
        /*0084*/ 	.byte	0x04, 0x0a
        /*0086*/ 	.short	(.L_1685 - .L_1684)
	.align		4
.L_1684:
        /*0088*/ 	.word	index@(.nv.constant0._ZN2at6native40_GLOBAL__N__2351210d_8_Shape_cu_49f7391c35CatArrayBatchedCopy_alignedK_contigINS1_10OpaqueTypeILj8EEEjLi4ELi64ELi64ELi8EEEvPT_NS1_25CatArrInputTensorMetadataIS5_T0_XT2_EXT3_EEENS1_16TensorSizeStrideIS8_Lj4EEEiS8_)
        /*008c*/ 	.short	0x0210
        /*008e*/ 	.short	0x0d70


	//----- nvinfo : EIATTR_SW_WAR
	.align		4
.L_1685:
        /*0090*/ 	.byte	0x04, 0x36
        /*0092*/ 	.short	(.L_1687 - .L_1686)
.L_1686:
        /*0094*/ 	.word	0x00000008
.L_1687:


//--------------------- .nv.info._ZN2at6native40_GLOBAL__N__2351210d_8_Shape_cu_49f7391c35CatArrayBatchedCopy_alignedK_contigINS1_10OpaqueTypeILj8EEEjLi4ELi64ELi64ELi16EEEvPT_NS1_25CatArrInputTensorMetadataIS5_T0_XT2_EXT3_EEENS1_16TensorSizeStrideIS8_Lj4EEEiS8_ --------------------------
	.section	.nv.info._ZN2at6native40_GLOBAL__N__2351210d_8_Shape_cu_49f7391c35CatArrayBatchedCopy_alignedK_contigINS1_10OpaqueTypeILj8EEEjLi4ELi64ELi64ELi16EEEvPT_NS1_25CatArrInputTensorMetadataIS5_T0_XT2_EXT3_EEENS1_16TensorSizeStrideIS8_Lj4EEEiS8_,"",@"SHT_CUDA_INFO"
	.sectionflags	@""
	.align	4


	//----- nvinfo : EIATTR_CUDA_API_VERSION
	.align		4
        /*0000*/ 	.byte	0x04, 0x37
        /*0002*/ 	.short	(.L_1689 - .L_1688)
.L_1688:
        /*0004*/ 	.word	0x00000082


	//----- nvinfo : EIATTR_KPARAM_INFO
	.align		4
.L_1689:
        /*0008*/ 	.byte	0x04, 0x17
        /*000a*/ 	.short	(.L_1691 - .L_1690)
.L_1690:
        /*000c*/ 	.word	0x00000000
        /*0010*/ 	.short	0x0004
        /*0012*/ 	.short	0x0d6c
        /*0014*/ 	.byte	0x00, 0xf0, 0x11, 0x00


	//----- nvinfo : EIATTR_KPARAM_INFO
	.align		4
.L_1691:
        /*0018*/ 	.byte	0x04, 0x17
        /*001a*/ 	.short	(.L_1693 - .L_1692)
.L_1692:
        /*001c*/ 	.word	0x00000000
        /*0020*/ 	.short	0x0003
        /*0022*/ 	.short	0x0d68
        /*0024*/ 	.byte	0x00, 0xf0, 0x11, 0x00


	//----- nvinfo : EIATTR_KPARAM_INFO
	.align		4
.L_1693:
        /*0028*/ 	.byte	0x04, 0x17
        /*002a*/ 	.short	(.L_1695 - .L_1694)
.L_1694:
        /*002c*/ 	.word	0x00000000
        /*0030*/ 	.short	0x0002
        /*0032*/ 	.short	0x0d48
        /*0034*/ 	.byte	0x00, 0xf0, 0x81, 0x00


	//----- nvinfo : EIATTR_KPARAM_INFO
	.align		4
.L_1695:
        /*0038*/ 	.byte	0x04, 0x17
        /*003a*/ 	.short	(.L_1697 - .L_1696)
.L_1696:
        /*003c*/ 	.word	0x00000000
        /*0040*/ 	.short	0x0001
        /*0042*/ 	.short	0x0008
        /*0044*/ 	.byte	0x00, 0xf0, 0x01, 0x35


	//----- nvinfo : EIATTR_KPARAM_INFO
	.align		4
.L_1697:
        /*0048*/ 	.byte	0x04, 0x17
        /*004a*/ 	.short	(.L_1699 - .L_1698)
.L_1698:
        /*004c*/ 	.word	0x00000000
        /*0050*/ 	.short	0x0000
        /*0052*/ 	.short	0x0000
        /*0054*/ 	.byte	0x00, 0xf0, 0x21, 0x00


	//----- nvinfo : EIATTR_SPARSE_MMA_MASK
	.align		4
.L_1699:
        /*0058*/ 	.byte	0x03, 0x50
        /*005a*/ 	.short	0x0000


	//----- nvinfo : EIATTR_MAXREG_COUNT
	.align		4
        /*005c*/ 	.byte	0x03, 0x1b
        /*005e*/ 	.short	0x00ff


	//----- nvinfo : EIATTR_MERCURY_ISA_VERSION
	.align		4
        /*0060*/ 	.byte	0x03, 0x5f
        /*0062*/ 	.short	0x0101


	//----- nvinfo : EIATTR_EXIT_INSTR_OFFSETS
	.align		4
        /*0064*/ 	.byte	0x04, 0x1c
        /*0066*/ 	.short	(.L_1701 - .L_1700)


	//   ....[0]....
.L_1700:
        /*0068*/ 	.word	0x000000b0


	//   ....[1]....
        /*006c*/ 	.word	0x000009d0


	//   ....[2]....
        /*0070*/ 	.word	0x00001010


	//   ....[3]....
        /*0074*/ 	.word	0x00001da0


	//----- nvinfo : EIATTR_CRS_STACK_SIZE
	.align		4
.L_1701:
        /*0078*/ 	.byte	0x04, 0x1e
        /*007a*/ 	.short	(.L_1703 - .L_1702)
.L_1702:
        /*007c*/ 	.word	0x00000000


	//----- nvinfo : EIATTR_CBANK_PARAM_SIZE
	.align		4
.L_1703:
        /*0080*/ 	.byte	0x03, 0x19
        /*0082*/ 	.short	0x0d70


	//----- nvinfo : EIATTR_PARAM_CBANK
	.align		4
        /*0084*/ 	.byte	0x04, 0x0a
        /*0086*/ 	.short	(.L_1705 - .L_1704)
	.align		4
.L_1704:
        /*0088*/ 	.word	index@(.nv.constant0._ZN2at6native40_GLOBAL__N__2351210d_8_Shape_cu_49f7391c35CatArrayBatchedCopy_alignedK_contigINS1_10OpaqueTypeILj8EEEjLi4ELi64ELi64ELi16EEEvPT_NS1_25CatArrInputTensorMetadataIS5_T0_XT2_EXT3_EEENS1_16TensorSizeStrideIS8_Lj4EEEiS8_)
        /*008c*/ 	.short	0x0210
        /*008e*/ 	.short	0x0d70


	//----- nvinfo : EIATTR_SW_WAR
	.align		4
.L_1705:
        /*0090*/ 	.byte	0x04, 0x36
        /*0092*/ 	.short	(.L_1707 - .L_1706)
.L_1706:
        /*0094*/ 	.word	0x00000008
.L_1707:


//--------------------- .nv.info._ZN2at6native40_GLOBAL__N__2351210d_8_Shape_cu_49f7391c30CatArrayBatchedCopy_vectorizedINS1_10OpaqueTypeILj8EEEjLi4ELi64ELi64ELi16ELi2EEEvPcNS1_25CatArrInputTensorMetadataIT_T0_XT2_EXT3_EEENS1_16TensorSizeStrideIS8_Lj4EEEiS8_ --------------------------
	.section	.nv.info._ZN2at6native40_GLOBAL__N__2351210d_8_Shape_cu_49f7391c30CatArrayBatchedCopy_vectorizedINS1_10OpaqueTypeILj8EEEjLi4ELi64ELi64ELi16ELi2EEEvPcNS1_25CatArrInputTensorMetadataIT_T0_XT2_EXT3_EEENS1_16TensorSizeStrideIS8_Lj4EEEiS8_,"",@"SHT_CUDA_INFO"
	.sectionflags	@""
	.align	4


	//----- nvinfo : EIATTR_CUDA_API_VERSION
	.align		4
        /*0000*/ 	.byte	0x04, 0x37
        /*0002*/ 	.short	(.L_1709 - .L_1708)
.L_1708:
        /*0004*/ 	.word	0x00000082


	//----- nvinfo : EIATTR_KPARAM_INFO
	.align		4
.L_1709:
        /*0008*/ 	.byte	0x04, 0x17
        /*000a*/ 	.short	(.L_1711 - .L_1710)
.L_1710:
        /*000c*/ 	.word	0x00000000
        /*0010*/ 	.short	0x0004
        /*0012*/ 	.short	0x0d6c
        /*0014*/ 	.byte	0x00, 0xf0, 0x11, 0x00


	//----- nvinfo : EIATTR_KPARAM_INFO
	.align		4
.L_1711:
        /*0018*/ 	.byte	0x04, 0x17
        /*001a*/ 	.short	(.L_1713 - .L_1712)
.L_1712:
        /*001c*/ 	.word	0x00000000
        /*0020*/ 	.short	0x0003
        /*0022*/ 	.short	0x0d68
        /*0024*/ 	.byte	0x00, 0xf0, 0x11, 0x00


	//----- nvinfo : EIATTR_KPARAM_INFO
	.align		4
.L_1713:
        /*0028*/ 	.byte	0x04, 0x17
        /*002a*/ 	.short	(.L_1715 - .L_1714)
.L_1714:
        /*002c*/ 	.word	0x00000000
        /*0030*/ 	.short	0x0002
        /*0032*/ 	.short	0x0d48
        /*0034*/ 	.byte	0x00, 0xf0, 0x81, 0x00


	//----- nvinfo : EIATTR_KPARAM_INFO
	.align		4
.L_1715:
        /*0038*/ 	.byte	0x04, 0x17
        /*003a*/ 	.short	(.L_1717 - .L_1716)
.L_1716:
        /*003c*/ 	.word	0x00000000
        /*0040*/ 	.short	0x0001
        /*0042*/ 	.short	0x0008
        /*0044*/ 	.byte	0x00, 0xf0, 0x01, 0x35


	//----- nvinfo : EIATTR_KPARAM_INFO
	.align		4
.L_1717:
        /*0048*/ 	.byte	0x04, 0x17
        /*004a*/ 	.short	(.L_1719 - .L_1718)
.L_1718:
        /*004c*/ 	.word	0x00000000
        /*0050*/ 	.short	0x0000
        /*0052*/ 	.short	0x0000
        /*0054*/ 	.byte	0x00, 0xf0, 0x21, 0x00


	//----- nvinfo : EIATTR_SPARSE_MMA_MASK
	.align		4
.L_1719:
        /*0058*/ 	.byte	0x03, 0x50
        /*005a*/ 	.short	0x0000


	//----- nvinfo : EIATTR_MAXREG_COUNT
	.align		4
        /*005c*/ 	.byte	0x03, 0x1b
        /*005e*/ 	.short	0x00ff


	//----- nvinfo : EIATTR_MERCURY_ISA_VERSION
	.align		4
        /*0060*/ 	.byte	0x03, 0x5f
        /*0062*/ 	.short	0x0101


	//----- nvinfo : EIATTR_EXIT_INSTR_OFFSETS
	.align		4
        /*0064*/ 	.byte	0x04, 0x1c
        /*0066*/ 	.short	(.L_1721 - .L_1720)


	//   ....[0]....
.L_1720:
        /*0068*/ 	.word	0x000000b0


	//   ....[1]....
        /*006c*/ 	.word	0x00000700


	//----- nvinfo : EIATTR_CRS_STACK_SIZE
	.align		4
.L_1721:
        /*0070*/ 	.byte	0x04, 0x1e
        /*0072*/ 	.short	(.L_1723 - .L_1722)
.L_1722:
        /*0074*/ 	.word	0x00000000


	//----- nvinfo : EIATTR_CBANK_PARAM_SIZE
	.align		4
.L_1723:
        /*0078*/ 	.byte	0x03, 0x19
        /*007a*/ 	.short	0x0d70


	//----- nvinfo : EIATTR_PARAM_CBANK
	.align		4
        /*007c*/ 	.byte	0x04, 0x0a
        /*007e*/ 	.short	(.L_1725 - .L_1724)
	.align		4
.L_1724:
        /*0080*/ 	.word	index@(.nv.constant0._ZN2at6native40_GLOBAL__N__2351210d_8_Shape_cu_49f7391c30CatArrayBatchedCopy_vectorizedINS1_10OpaqueTypeILj8EEEjLi4ELi64ELi64ELi16ELi2EEEvPcNS1_25CatArrInputTensorMetadataIT_T0_XT2_EXT3_EEENS1_16TensorSizeStrideIS8_Lj4EEEiS8_)
        /*0084*/ 	.short	0x0210
        /*0086*/ 	.short	0x0d70


	//----- nvinfo : EIATTR_SW_WAR
	.align		4
.L_1725:
        /*0088*/ 	.byte	0x04, 0x36
        /*008a*/ 	.short	(.L_1727 - .L_1726)
.L_1726:
        /*008c*/ 	.word	0x00000008
.L_1727:


//--------------------- .nv.info._ZN2at6native40_GLOBAL__N__2351210d_8_Shape_cu_49f7391c19CatArrayBatchedCopyINS1_10OpaqueTypeILj8EEEjLi3ELi64ELi64EEEvPT_NS1_25CatArrInputTensorMetadataIS5_T0_XT2_EXT3_EEENS1_16TensorSizeStrideIS8_Lj4EEEiS8_ --------------------------
	.section	.nv.info._ZN2at6native40_GLOBAL__N__2351210d_8_Shape_cu_49f7391c19CatArrayBatchedCopyINS1_10OpaqueTypeILj8EEEjLi3ELi64ELi64EEEvPT_NS1_25CatArrInputTensorMetadataIS5_T0_XT2_EXT3_EEENS1_16TensorSizeStrideIS8_Lj4EEEiS8_,"",@"SHT_CUDA_INFO"
	.sectionflags	@""
	.align	4


	//----- nvinfo : EIATTR_CUDA_API_VERSION
	.align		4
        /*0000*/ 	.byte	0x04, 0x37
        /*0002*/ 	.short	(.L_1729 - .L_1728)
.L_1728:
        /*0004*/ 	.word	0x00000082


	//----- nvinfo : EIATTR_KPARAM_INFO
	.align		4
.L_1729:
        /*0008*/ 	.byte	0x04, 0x17
        /*000a*/ 	.short	(.L_1731 - .L_1730)
.L_1730:
        /*000c*/ 	.word	0x00000000
        /*0010*/ 	.short	0x0004
        /*0012*/ 	.short	0x0d6c
        /*0014*/ 	.byte	0x00, 0xf0, 0x11, 0x00


	//----- nvinfo : EIATTR_KPARAM_INFO
	.align		4
.L_1731:
        /*0018*/ 	.byte	0x04, 0x17
        /*001a*/ 	.short	(.L_1733 - .L_1732)
.L_1732:
        /*001c*/ 	.word	0x00000000
        /*0020*/ 	.short	0x0003
        /*0022*/ 	.short	0x0d68
        /*0024*/ 	.byte	0x00, 0xf0, 0x11, 0x00


	//----- nvinfo : EIATTR_KPARAM_INFO
	.align		4
.L_1733:
        /*0028*/ 	.byte	0x04, 0x17
        /*002a*/ 	.short	(.L_1735 - .L_1734)
.L_1734:
        /*002c*/ 	.word	0x00000000
        /*0030*/ 	.short	0x0002
        /*0032*/ 	.short	0x0d48
        /*0034*/ 	.byte	0x00, 0xf0, 0x81, 0x00


	//----- nvinfo : EIATTR_KPARAM_INFO
	.align		4
.L_1735:
        /*0038*/ 	.byte	0x04, 0x17
        /*003a*/ 	.short	(.L_1737 - .L_1736)
.L_1736:
        /*003c*/ 	.word	0x00000000
        /*0040*/ 	.short	0x0001
        /*0042*/ 	.short	0x0008
        /*0044*/ 	.byte	0x00, 0xf0, 0x01, 0x35


	//----- nvinfo : EIATTR_KPARAM_INFO
	.align		4
.L_1737:
        /*0048*/ 	.byte	0x04, 0x17
        /*004a*/ 	.short	(.L_1739 - .L_1738)
.L_1738:
        /*004c*/ 	.word	0x00000000
        /*0050*/ 	.short	0x0000
        /*0052*/ 	.short	0x0000
        /*0054*/ 	.byte	0x00, 0xf0, 0x21, 0x00


	//----- nvinfo : EIATTR_SPARSE_MMA_MASK
	.align		4
.L_1739:
        /*0058*/ 	.byte	0x03, 0x50
        /*005a*/ 	.short	0x0000


	//----- nvinfo : EIATTR_MAXREG_COUNT
	.align		4
        /*005c*/ 	.byte	0x03, 0x1b
        /*005e*/ 	.short	0x00ff


	//----- nvinfo : EIATTR_MERCURY_ISA_VERSION
	.align		4
        /*0060*/ 	.byte	0x03, 0x5f
        /*0062*/ 	.short	0x0101


	//----- nvinfo : EIATTR_EXIT_INSTR_OFFSETS
	.align		4
        /*0064*/ 	.byte	0x04, 0x1c
        /*0066*/ 	.short	(.L_1741 - .L_1740)


	//   ....[0]....
.L_1740:
        /*0068*/ 	.word	0x000000a0


	//   ....[1]....
        /*006c*/ 	.word	0x00000560


	//   ....[2]....
        /*0070*/ 	.word	0x00000c20


	//----- nvinfo : EIATTR_CRS_STACK_SIZE
	.align		4
.L_1741:
        /*0074*/ 	.byte	0x04, 0x1e
        /*0076*/ 	.short	(.L_1743 - .L_1742)
.L_1742:
        /*0078*/ 	.word	0x00000000


	//----- nvinfo : EIATTR_CBANK_PARAM_SIZE
	.align		4
.L_1743:
        /*007c*/ 	.byte	0x03, 0x19
        /*007e*/ 	.short	0x0d70


	//----- nvinfo : EIATTR_PARAM_CBANK
	.align		4
        /*0080*/ 	.byte	0x04, 0x0a
        /*0082*/ 	.short	(.L_1745 - .L_1744)
	.align		4
.L_1744:
        /*0084*/ 	.word	index@(.nv.constant0._ZN2at6native40_GLOBAL__N__2351210d_8_Shape_cu_49f7391c19CatArrayBatchedCopyINS1_10OpaqueTypeILj8EEEjLi3ELi64ELi64EEEvPT_NS1_25CatArrInputTensorMetadataIS5_T0_XT2_EXT3_EEENS1_16TensorSizeStrideIS8_Lj4EEEiS8_)
        /*0088*/ 	.short	0x0210
        /*008a*/ 	.short	0x0d70


	//----- nvinfo : EIATTR_SW_WAR
	.align		4
.L_1745:
        /*008c*/ 	.byte	0x04, 0x36
        /*008e*/ 	.short	(.L_1747 - .L_1746)
.L_1746:
        /*0090*/ 	.word	0x00000008
.L_1747:


//--------------------- .nv.info._ZN2at6native40_GLOBAL__N__2351210d_8_Shape_cu_49f7391c26CatArrayBatchedCopy_contigINS1_10OpaqueTypeILj8EEEjLi3ELi64ELi64EEEvPT_NS1_25CatArrInputTensorMetadataIS5_T0_XT2_EXT3_EEENS1_16TensorSizeStrideIS8_Lj4EEEiS8_ --------------------------
	.section	.nv.info._ZN2at6native40_GLOBAL__N__2351210d_8_Shape_cu_49f7391c26CatArrayBatchedCopy_contigINS1_10OpaqueTypeILj8EEEjLi3ELi64ELi64EEEvPT_NS1_25CatArrInputTensorMetadataIS5_T0_XT2_EXT3_EEENS1_16TensorSizeStrideIS8_Lj4EEEiS8_,"",@"SHT_CUDA_INFO"
	.sectionflags	@""
	.align	4


	//----- nvinfo : EIATTR_CUDA_API_VERSION
	.align		4
        /*0000*/ 	.byte	0x04, 0x37
        /*0002*/ 	.short	(.L_1749 - .L_1748)
.L_1748:
        /*0004*/ 	.word	0x00000082


	//----- nvinfo : EIATTR_KPARAM_INFO
	.align		4
.L_1749:
        /*0008*/ 	.byte	0x04, 0x17
        /*000a*/ 	.short	(.L_1751 - .L_1750)
.L_1750:
        /*000c*/ 	.word	0x00000000
        /*0010*/ 	.short	0x0004
        /*0012*/ 	.short	0x0d6c
        /*0014*/ 	.byte	0x00, 0xf0, 0x11, 0x00


	//----- nvinfo : EIATTR_KPARAM_INFO
	.align		4
.L_1751:
        /*0018*/ 	.byte	0x04, 0x17
        /*001a*/ 	.short	(.L_1753 - .L_1752)
.L_1752:
        /*001c*/ 	.word	0x00000000
        /*0020*/ 	.short	0x0003
        /*0022*/ 	.short	0x0d68
        /*0024*/ 	.byte	0x00, 0xf0, 0x11, 0x00


	//----- nvinfo : EIATTR_KPARAM_INFO
	.align		4
.L_1753:
        /*0028*/ 	.byte	0x04, 0x17
        /*002a*/ 	.short	(.L_1755 - .L_1754)
.L_1754:
        /*002c*/ 	.word	0x00000000
        /*0030*/ 	.short	0x0002
        /*0032*/ 	.short	0x0d48
        /*0034*/ 	.byte	0x00, 0xf0, 0x81, 0x00


	//----- nvinfo : EIATTR_KPARAM_INFO
	.align		4
.L_1755:
        /*0038*/ 	.byte	0x04, 0x17
        /*003a*/ 	.short	(.L_1757 - .L_1756)
.L_1756:
        /*003c*/ 	.word	0x00000000
        /*0040*/ 	.short	0x0001
        /*0042*/ 	.short	0x0008
        /*0044*/ 	.byte	0x00, 0xf0, 0x01, 0x35


	//----- nvinfo : EIATTR_KPARAM_INFO
	.align		4
.L_1757:
        /*0048*/ 	.byte	0x04, 0x17
        /*004a*/ 	.short	(.L_1759 - .L_1758)
.L_1758:
        /*004c*/ 	.word	0x00000000
        /*0050*/ 	.short	0x0000
        /*0052*/ 	.short	0x0000
        /*0054*/ 	.byte	0x00, 0xf0, 0x21, 0x00


	//----- nvinfo : EIATTR_SPARSE_MMA_MASK
	.align		4
.L_1759:
        /*0058*/ 	.byte	0x03, 0x50
        /*005a*/ 	.short	0x0000


	//----- nvinfo : EIATTR_MAXREG_COUNT
	.align		4
        /*005c*/ 	.byte	0x03, 0x1b
        /*005e*/ 	.short	0x00ff


	//----- nvinfo : EIATTR_MERCURY_ISA_VERSION
	.align		4
        /*0060*/ 	.byte	0x03, 0x5f
        /*0062*/ 	.short	0x0101


	//----- nvinfo : EIATTR_EXIT_INSTR_OFFSETS
	.align		4
        /*0064*/ 	.byte	0x04, 0x1c
        /*0066*/ 	.short	(.L_1761 - .L_1760)


	//   ....[0]....
.L_1760:
        /*0068*/ 	.word	0x000000a0


	//   ....[1]....
        /*006c*/ 	.word	0x00000510


	//----- nvinfo : EIATTR_CRS_STACK_SIZE
	.align		4
.L_1761:
        /*0070*/ 	.byte	0x04, 0x1e
        /*0072*/ 	.short	(.L_1763 - .L_1762)
.L_1762:
        /*0074*/ 	.word	0x00000000


	//----- nvinfo : EIATTR_CBANK_PARAM_SIZE
	.align		4
.L_1763:
        /*0078*/ 	.byte	0x03, 0x19
        /*007a*/ 	.short	0x0d70


	//----- nvinfo : EIATTR_PARAM_CBANK
	.align		4
        /*007c*/ 	.byte	0x04, 0x0a
        /*007e*/ 	.short	(.L_1765 - .L_1764)
	.align		4
.L_1764:
        /*0080*/ 	.word	index@(.nv.constant0._ZN2at6native40_GLOBAL__N__2351210d_8_Shape_cu_49f7391c26CatArrayBatchedCopy_contigINS1_10OpaqueTypeILj8EEEjLi3ELi64ELi64EEEvPT_NS1_25CatArrInputTensorMetadataIS5_T0_XT2_EXT3_EEENS1_16TensorSizeStrideIS8_Lj4EEEiS8_)
        /*0084*/ 	.short	0x0210
        /*0086*/ 	.short	0x0d70


	//----- nvinfo : EIATTR_SW_WAR
	.align		4
.L_1765:
        /*0088*/ 	.byte	0x04, 0x36
        /*008a*/ 	.short	(.L_1767 - .L_1766)
.L_1766:
        /*008c*/ 	.word	0x00000008
.L_1767:


//--------------------- .nv.info._ZN2at6native40_GLOBAL__N__2351210d_8_Shape_cu_49f7391c35CatArrayBatchedCopy_alignedK_contigINS1_10OpaqueTypeILj8EEEjLi3ELi64ELi64ELi8EEEvPT_NS1_25CatArrInputTensorMetadataIS5_T0_XT2_EXT3_EEENS1_16TensorSizeStrideIS8_Lj4EEEiS8_ --------------------------
	.section	.nv.info._ZN2at6native40_GLOBAL__N__2351210d_8_Shape_cu_49f7391c35CatArrayBatchedCopy_alignedK_contigINS1_10OpaqueTypeILj8EEEjLi3ELi64ELi64ELi8EEEvPT_NS1_25CatArrInputTensorMetadataIS5_T0_XT2_EXT3_EEENS1_16TensorSizeStrideIS8_Lj4EEEiS8_,"",@"SHT_CUDA_INFO"
	.sectionflags	@""
	.align	4


	//----- nvinfo : EIATTR_CUDA_API_VERSION
	.align		4
        /*0000*/ 	.byte	0x04, 0x37
        /*0002*/ 	.short	(.L_1769 - .L_1768)
.L_1768:
        /*0004*/ 	.word	0x00000082


	//----- nvinfo : EIATTR_KPARAM_INFO
	.align		4
.L_1769:
        /*0008*/ 	.byte	0x04, 0x17
        /*000a*/ 	.short	(.L_1771 - .L_1770)
.L_1770:
        /*000c*/ 	.word	0x00000000
        /*0010*/ 	.short	0x0004
        /*0012*/ 	.short	0x0d6c
        /*0014*/ 	.byte	0x00, 0xf0, 0x11, 0x00


	//----- nvinfo : EIATTR_KPARAM_INFO
	.align		4
.L_1771:
        /*0018*/ 	.byte	0x04, 0x17
        /*001a*/ 	.short	(.L_1773 - .L_1772)
.L_1772:
        /*001c*/ 	.word	0x00000000
        /*0020*/ 	.short	0x0003
        /*0022*/ 	.short	0x0d68
        /*0024*/ 	.byte	0x00, 0xf0, 0x11, 0x00


	//----- nvinfo : EIATTR_KPARAM_INFO
	.align		4
.L_1773:
        /*0028*/ 	.byte	0x04, 0x17
        /*002a*/ 	.short	(.L_1775 - .L_1774)
.L_1774:
        /*002c*/ 	.word	0x00000000
        /*0030*/ 	.short	0x0002
        /*0032*/ 	.short	0x0d48
        /*0034*/ 	.byte	0x00, 0xf0, 0x81, 0x00


	//----- nvinfo : EIATTR_KPARAM_INFO
	.align		4
.L_1775:
        /*0038*/ 	.byte	0x04, 0x17
        /*003a*/ 	.short	(.L_1777 - .L_1776)
.L_1776:
        /*003c*/ 	.word	0x00000000
        /*0040*/ 	.short	0x0001
        /*0042*/ 	.short	0x0008
        /*0044*/ 	.byte	0x00, 0xf0, 0x01, 0x35


	//----- nvinfo : EIATTR_KPARAM_INFO
	.align		4
.L_1777:
        /*0048*/ 	.byte	0x04, 0x17
        /*004a*/ 	.short	(.L_1779 - .L_1778)
.L_1778:
        /*004c*/ 	.word	0x00000000
        /*0050*/ 	.short	0x0000
        /*0052*/ 	.short	0x0000
        /*0054*/ 	.byte	0x00, 0xf0, 0x21, 0x00


	//----- nvinfo : EIATTR_SPARSE_MMA_MASK
	.align		4
.L_1779:
        /*0058*/ 	.byte	0x03, 0x50
        /*005a*/ 	.short	0x0000


	//----- nvinfo : EIATTR_MAXREG_COUNT
	.align		4
        /*005c*/ 	.byte	0x03, 0x1b
        /*005e*/ 	.short	0x00ff


	//----- nvinfo : EIATTR_MERCURY_ISA_VERSION
	.align		4
        /*0060*/ 	.byte	0x03, 0x5f
        /*0062*/ 	.short	0x0101


	//----- nvinfo : EIATTR_EXIT_INSTR_OFFSETS
	.align		4
        /*0064*/ 	.byte	0x04, 0x1c
        /*0066*/ 	.short	(.L_1781 - .L_1780)


	//   ....[0]....
.L_1780:
        /*0068*/ 	.word	0x000000a0


	//   ....[1]....
        /*006c*/ 	.word	0x00000590


	//   ....[2]....
        /*0070*/ 	.word	0x00000a50


	//   ....[3]....
        /*0074*/ 	.word	0x00001420


	//----- nvinfo : EIATTR_CRS_STACK_SIZE
	.align		4
.L_1781:
        /*0078*/ 	.byte	0x04, 0x1e
        /*007a*/ 	.short	(.L_1783 - .L_1782)
.L_1782:
        /*007c*/ 	.word	0x00000000


	//----- nvinfo : EIATTR_CBANK_PARAM_SIZE
	.align		4
.L_1783:
        /*0080*/ 	.byte	0x03, 0x19
        /*0082*/ 	.short	0x0d70


	//----- nvinfo : EIATTR_PARAM_CBANK
	.align		4
        /*0084*/ 	.byte	0x04, 0x0a
        /*0086*/ 	.short	(.L_1785 - .L_1784)
	.align		4
.L_1784:
        /*0088*/ 	.word	index@(.nv.constant0._ZN2at6native40_GLOBAL__N__2351210d_8_Shape_cu_49f7391c35CatArrayBatchedCopy_alignedK_contigINS1_10OpaqueTypeILj8EEEjLi3ELi64ELi64ELi8EEEvPT_NS1_25CatArrInputTensorMetadataIS5_T0_XT2_EXT3_EEENS1_16TensorSizeStrideIS8_Lj4EEEiS8_)
        /*008c*/ 	.short	0x0210
        /*008e*/ 	.short	0x0d70


	//----- nvinfo : EIATTR_SW_WAR
	.align		4
.L_1785:
        /*0090*/ 	.byte	0x04, 0x36
        /*0092*/ 	.short	(.L_1787 - .L_1786)
.L_1786:
        /*0094*/ 	.word	0x00000008
.L_1787:


//--------------------- .nv.info._ZN2at6native40_GLOBAL__N__2351210d_8_Shape_cu_49f7391c35CatArrayBatchedCopy_alignedK_contigINS1_10OpaqueTypeILj8EEEjLi3ELi64ELi64ELi16EEEvPT_NS1_25CatArrInputTensorMetadataIS5_T0_XT2_EXT3_EEENS1_16TensorSizeStrideIS8_Lj4EEEiS8_ --------------------------
	.section	.nv.info._ZN2at6native40_GLOBAL__N__2351210d_8_Shape_cu_49f7391c35CatArrayBatchedCopy_alignedK_contigINS1_10OpaqueTypeILj8EEEjLi3ELi64ELi64ELi16EEEvPT_NS1_25CatArrInputTensorMetadataIS5_T0_XT2_EXT3_EEENS1_16TensorSizeStrideIS8_Lj4EEEiS8_,"",@"SHT_CUDA_INFO"
	.sectionflags	@""
	.align	4


	//----- nvinfo : EIATTR_CUDA_API_VERSION
	.align		4
        /*0000*/ 	.byte	0x04, 0x37
        /*0002*/ 	.short	(.L_1789 - .L_1788)
.L_1788:
        /*0004*/ 	.word	0x00000082


	//----- nvinfo : EIATTR_KPARAM_INFO
	.align		4
.L_1789:
        /*0008*/ 	.byte	0x04, 0x17
        /*000a*/ 	.short	(.L_1791 - .L_1790)
.L_1790:
        /*000c*/ 	.word	0x00000000
        /*0010*/ 	.short	0x0004
        /*0012*/ 	.short	0x0d6c
        /*0014*/ 	.byte	0x00, 0xf0, 0x11, 0x00


	//----- nvinfo : EIATTR_KPARAM_INFO
	.align		4
.L_1791:
        /*0018*/ 	.byte	0x04, 0x17
        /*001a*/ 	.short	(.L_1793 - .L_1792)
.L_1792:
        /*001c*/ 	.word	0x00000000
        /*0020*/ 	.short	0x0003
        /*0022*/ 	.short	0x0d68
        /*0024*/ 	.byte	0x00, 0xf0, 0x11, 0x00


	//----- nvinfo : EIATTR_KPARAM_INFO
	.align		4
.L_1793:
        /*0028*/ 	.byte	0x04, 0x17
        /*002a*/ 	.short	(.L_1795 - .L_1794)
.L_1794:
        /*002c*/ 	.word	0x00000000
        /*0030*/ 	.short	0x0002
        /*0032*/ 	.short	0x0d48
        /*0034*/ 	.byte	0x00, 0xf0, 0x81, 0x00


	//----- nvinfo : EIATTR_KPARAM_INFO
	.align		4
.L_1795:
        /*0038*/ 	.byte	0x04, 0x17
        /*003a*/ 	.short	(.L_1797 - .L_1796)
.L_1796:
        /*003c*/ 	.word	0x00000000
        /*0040*/ 	.short	0x0001
        /*0042*/ 	.short	0x0008
        /*0044*/ 	.byte	0x00, 0xf0, 0x01, 0x35


	//----- nvinfo : EIATTR_KPARAM_INFO
	.align		4
.L_1797:
        /*0048*/ 	.byte	0x04, 0x17
        /*004a*/ 	.short	(.L_1799 - .L_1798)
.L_1798:
        /*004c*/ 	.word	0x00000000
        /*0050*/ 	.short	0x0000
        /*0052*/ 	.short	0x0000
        /*0054*/ 	.byte	0x00, 0xf0, 0x21, 0x00


	//----- nvinfo : EIATTR_SPARSE_MMA_MASK
	.align		4
.L_1799:
        /*0058*/ 	.byte	0x03, 0x50
        /*005a*/ 	.short	0x0000


	//----- nvinfo : EIATTR_MAXREG_COUNT
	.align		4
        /*005c*/ 	.byte	0x03, 0x1b
        /*005e*/ 	.short	0x00ff


	//----- nvinfo : EIATTR_MERCURY_ISA_VERSION
	.align		4
        /*0060*/ 	.byte	0x03, 0x5f
        /*0062*/ 	.short	0x0101


	//----- nvinfo : EIATTR_EXIT_INSTR_OFFSETS
	.align		4
        /*0064*/ 	.byte	0x04, 0x1c
        /*0066*/ 	.short	(.L_1801 - .L_1800)


	//   ....[0]....
.L_1800:
        /*0068*/ 	.word	0x000000b0


	//   ....[1]....
        /*006c*/ 	.word	0x00000770


	//   ....[2]....
        /*0070*/ 	.word	0x00000c30


	//   ....[3]....
        /*0074*/ 	.word	0x00001600


	//----- nvinfo : EIATTR_CRS_STACK_SIZE
	.align		4
.L_1801:
        /*0078*/ 	.byte	0x04, 0x1e
        /*007a*/ 	.short	(.L_1803 - .L_1802)
.L_1802:
        /*007c*/ 	.word	0x00000000


	//----- nvinfo : EIATTR_CBANK_PARAM_SIZE
	.align		4
.L_1803:
        /*0080*/ 	.byte	0x03, 0x19
        /*0082*/ 	.short	0x0d70


	//----- nvinfo : EIATTR_PARAM_CBANK
	.align		4
        /*0084*/ 	.byte	0x04, 0x0a
        /*0086*/ 	.short	(.L_1805 - .L_1804)
	.align		4
.L_1804:
        /*0088*/ 	.word	index@(.nv.constant0._ZN2at6native40_GLOBAL__N__2351210d_8_Shape_cu_49f7391c35CatArrayBatchedCopy_alignedK_contigINS1_10OpaqueTypeILj8EEEjLi3ELi64ELi64ELi16EEEvPT_NS1_25CatArrInputTensorMetadataIS5_T0_XT2_EXT3_EEENS1_16TensorSizeStrideIS8_Lj4EEEiS8_)
        /*008c*/ 	.short	0x0210
        /*008e*/ 	.short	0x0d70


	//----- nvinfo : EIATTR_SW_WAR
	.align		4
.L_1805:
        /*0090*/ 	.byte	0x04, 0x36
        /*0092*/ 	.short	(.L_1807 - .L_1806)
.L_1806:
        /*0094*/ 	.word	0x00000008
.L_1807:


//--------------------- .nv.info._ZN2at6native40_GLOBAL__N__2351210d_8_Shape_cu_49f7391c30CatArrayBatchedCopy_vectorizedINS1_10OpaqueTypeILj8EEEjLi3ELi64ELi64ELi16ELi2EEEvPcNS1_25CatArrInputTensorMetadataIT_T0_XT2_EXT3_EEENS1_16TensorSizeStrideIS8_Lj4EEEiS8_ --------------------------
	.section	.nv.info._ZN2at6native40_GLOBAL__N__2351210d_8_Shape_cu_49f7391c30CatArrayBatchedCopy_vectorizedINS1_10OpaqueTypeILj8EEEjLi3ELi64ELi64ELi16ELi2EEEvPcNS1_25CatArrInputTensorMetadataIT_T0_XT2_EXT3_EEENS1_16TensorSizeStrideIS8_Lj4EEEiS8_,"",@"SHT_CUDA_INFO"
	.sectionflags	@""
	.align	4


	//----- nvinfo : EIATTR_CUDA_API_VERSION
	.align		4
        /*0000*/ 	.byte	0x04, 0x37
        /*0002*/ 	.short	(.L_1809 - .L_1808)
.L_1808:
        /*0004*/ 	.word	0x00000082


	//----- nvinfo : EIATTR_KPARAM_INFO
	.align		4
.L_1809:
        /*0008*/ 	.byte	0x04, 0x17
        /*000a*/ 	.short	(.L_1811 - .L_1810)
.L_1810:
        /*000c*/ 	.word	0x00000000
        /*0010*/ 	.short	0x0004
        /*0012*/ 	.short	0x0d6c
        /*0014*/ 	.byte	0x00, 0xf0, 0x11, 0x00


	//----- nvinfo : EIATTR_KPARAM_INFO
	.align		4
.L_1811:
        /*0018*/ 	.byte	0x04, 0x17
        /*001a*/ 	.short	(.L_1813 - .L_1812)
.L_1812:
        /*001c*/ 	.word	0x00000000
        /*0020*/ 	.short	0x0003
        /*0022*/ 	.short	0x0d68
        /*0024*/ 	.byte	0x00, 0xf0, 0x11, 0x00


	//----- nvinfo : EIATTR_KPARAM_INFO
	.align		4
.L_1813:
        /*0028*/ 	.byte	0x04, 0x17
        /*002a*/ 	.short	(.L_1815 - .L_1814)
.L_1814:
        /*002c*/ 	.word	0x00000000
        /*0030*/ 	.short	0x0002
        /*0032*/ 	.short	0x0d48
        /*0034*/ 	.byte	0x00, 0xf0, 0x81, 0x00


	//----- nvinfo : EIATTR_KPARAM_INFO
	.align		4
.L_1815:
        /*0038*/ 	.byte	0x04, 0x17
        /*003a*/ 	.short	(.L_1817 - .L_1816)
.L_1816:
        /*003c*/ 	.word	0x00000000
        /*0040*/ 	.short	0x0001
        /*0042*/ 	.short	0x0008
        /*0044*/ 	.byte	0x00, 0xf0, 0x01, 0x35


	//----- nvinfo : EIATTR_KPARAM_INFO
	.align		4
.L_1817:
        /*0048*/ 	.byte	0x04, 0x17
        /*004a*/ 	.short	(.L_1819 - .L_1818)
.L_1818:
        /*004c*/ 	.word	0x00000000
        /*0050*/ 	.short	0x0000
        /*0052*/ 	.short	0x0000
        /*0054*/ 	.byte	0x00, 0xf0, 0x21, 0x00


	//----- nvinfo : EIATTR_SPARSE_MMA_MASK
	.align		4
.L_1819:
        /*0058*/ 	.byte	0x03, 0x50
        /*005a*/ 	.short	0x0000


	//----- nvinfo : EIATTR_MAXREG_COUNT
	.align		4
        /*005c*/ 	.byte	0x03, 0x1b
        /*005e*/ 	.short	0x00ff


	//----- nvinfo : EIATTR_MERCURY_ISA_VERSION
	.align		4
        /*0060*/ 	.byte	0x03, 0x5f
        /*0062*/ 	.short	0x0101


	//----- nvinfo : EIATTR_EXIT_INSTR_OFFSETS
	.align		4
        /*0064*/ 	.byte	0x04, 0x1c
        /*0066*/ 	.short	(.L_1821 - .L_1820)


	//   ....[0]....
.L_1820:
        /*0068*/ 	.word	0x000000b0


	//   ....[1]....
        /*006c*/ 	.word	0x00000570


	//----- nvinfo : EIATTR_CRS_STACK_SIZE
	.align		4
.L_1821:
        /*0070*/ 	.byte	0x04, 0x1e
        /*0072*/ 	.short	(.L_1823 - .L_1822)
.L_1822:
        /*0074*/ 	.word	0x00000000


	//----- nvinfo : EIATTR_CBANK_PARAM_SIZE
	.align		4
.L_1823:
        /*0078*/ 	.byte	0x03, 0x19
        /*007a*/ 	.short	0x0d70


	//----- nvinfo : EIATTR_PARAM_CBANK
	.align		4
        /*007c*/ 	.byte	0x04, 0x0a
        /*007e*/ 	.short	(.L_1825 - .L_1824)
	.align		4
.L_1824:
        /*0080*/ 	.word	index@(.nv.constant0._ZN2at6native40_GLOBAL__N__2351210d_8_Shape_cu_49f7391c30CatArrayBatchedCopy_vectorizedINS1_10OpaqueTypeILj8EEEjLi3ELi64ELi64ELi16ELi2EEEvPcNS1_25CatArrInputTensorMetadataIT_T0_XT2_EXT3_EEENS1_16TensorSizeStrideIS8_Lj4EEEiS8_)
        /*0084*/ 	.short	0x0210
        /*0086*/ 	.short	0x0d70


	//----- nvinfo : EIATTR_SW_WAR
	.align		4
.L_1825:
        /*0088*/ 	.byte	0x04, 0x36
        /*008a*/ 	.short	(.L_1827 - .L_1826)
.L_1826:
        /*008c*/ 	.word	0x00000008
.L_1827:


//--------------------- .nv.info._ZN2at6native40_GLOBAL__N__2351210d_8_Shape_cu_49f7391c19CatArrayBatchedCopyINS1_10OpaqueTypeILj8EEEjLi2ELi64ELi64EEEvPT_NS1_25CatArrInputTensorMetadataIS5_T0_XT2_EXT3_EEENS1_16TensorSizeStrideIS8_Lj4EEEiS8_ --------------------------
	.section	.nv.info._ZN2at6native40_GLOBAL__N__2351210d_8_Shape_cu_49f7391c19CatArrayBatchedCopyINS1_10OpaqueTypeILj8EEEjLi2ELi64ELi64EEEvPT_NS1_25CatArrInputTensorMetadataIS5_T0_XT2_EXT3_EEENS1_16TensorSizeStrideIS8_Lj4EEEiS8_,"",@"SHT_CUDA_INFO"
	.sectionflags	@""
	.align	4


	//----- nvinfo : EIATTR_CUDA_API_VERSION
	.align		4
        /*0000*/ 	.byte	0x04, 0x37
        /*0002*/ 	.short	(.L_1829 - .L_1828)
.L_1828:
        /*0004*/ 	.word	0x00000082


	//----- nvinfo : EIATTR_KPARAM_INFO
	.align		4
.L_1829:
        /*0008*/ 	.byte	0x04, 0x17
        /*000a*/ 	.short	(.L_1831 - .L_1830)
.L_1830:
        /*000c*/ 	.word	0x00000000
        /*0010*/ 	.short	0x0004
        /*0012*/ 	.short	0x0d6c
        /*0014*/ 	.byte	0x00, 0xf0, 0x11, 0x00


	//----- nvinfo : EIATTR_KPARAM_INFO
	.align		4
.L_1831:
        /*0018*/ 	.byte	0x04, 0x17
        /*001a*/ 	.short	(.L_1833 - .L_1832)
.L_1832:
        /*001c*/ 	.word	0x00000000
        /*0020*/ 	.short	0x0003
        /*0022*/ 	.short	0x0d68
        /*0024*/ 	.byte	0x00, 0xf0, 0x11, 0x00


	//----- nvinfo : EIATTR_KPARAM_INFO
	.align		4
.L_1833:
        /*0028*/ 	.byte	0x04, 0x17
        /*002a*/ 	.short	(.L_1835 - .L_1834)
.L_1834:
        /*002c*/ 	.word	0x00000000
        /*0030*/ 	.short	0x0002
        /*0032*/ 	.short	0x0d48
        /*0034*/ 	.byte	0x00, 0xf0, 0x81, 0x00


	//----- nvinfo : EIATTR_KPARAM_INFO
	.align		4
.L_1835:
        /*0038*/ 	.byte	0x04, 0x17
        /*003a*/ 	.short	(.L_1837 - .L_1836)
.L_1836:
        /*003c*/ 	.word	0x00000000
        /*0040*/ 	.short	0x0001
        /*0042*/ 	.short	0x0008
        /*0044*/ 	.byte	0x00, 0xf0, 0x01, 0x35


	//----- nvinfo : EIATTR_KPARAM_INFO
	.align		4
.L_1837:
        /*0048*/ 	.byte	0x04, 0x17
        /*004a*/ 	.short	(.L_1839 - .L_1838)
.L_1838:
        /*004c*/ 	.word	0x00000000
        /*0050*/ 	.short	0x0000
        /*0052*/ 	.short	0x0000
        /*0054*/ 	.byte	0x00, 0xf0, 0x21, 0x00


	//----- nvinfo : EIATTR_SPARSE_MMA_MASK
	.align		4
.L_1839:
        /*0058*/ 	.byte	0x03, 0x50
        /*005a*/ 	.short	0x0000


	//----- nvinfo : EIATTR_MAXREG_COUNT
	.align		4
        /*005c*/ 	.byte	0x03, 0x1b
        /*005e*/ 	.short	0x00ff


	//----- nvinfo : EIATTR_MERCURY_ISA_VERSION
	.align		4
        /*0060*/ 	.byte	0x03, 0x5f
        /*0062*/ 	.short	0x0101


	//----- nvinfo : EIATTR_EXIT_INSTR_OFFSETS
	.align		4
        /*0064*/ 	.byte	0x04, 0x1c
        /*0066*/ 	.short	(.L_1841 - .L_1840)


	//   ....[0]....
.L_1840:
        /*0068*/ 	.word	0x000000a0


	//   ....[1]....
        /*006c*/ 	.word	0x000003c0


	//   ....[2]....
        /*0070*/ 	.word	0x00000780


	//----- nvinfo : EIATTR_CRS_STACK_SIZE
	.align		4
.L_1841:
        /*0074*/ 	.byte	0x04, 0x1e
        /*0076*/ 	.short	(.L_1843 - .L_1842)
.L_1842:
        /*0078*/ 	.word	0x00000000


	//----- nvinfo : EIATTR_CBANK_PARAM_SIZE
	.align		4
.L_1843:
        /*007c*/ 	.byte	0x03, 0x19
        /*007e*/ 	.short	0x0d70


	//----- nvinfo : EIATTR_PARAM_CBANK
	.align		4
        /*0080*/ 	.byte	0x04, 0x0a
        /*0082*/ 	.short	(.L_1845 - .L_1844)
	.align		4
.L_1844:
        /*0084*/ 	.word	index@(.nv.constant0._ZN2at6native40_GLOBAL__N__2351210d_8_Shape_cu_49f7391c19CatArrayBatchedCopyINS1_10OpaqueTypeILj8EEEjLi2ELi64ELi64EEEvPT_NS1_25CatArrInputTensorMetadataIS5_T0_XT2_EXT3_EEENS1_16TensorSizeStrideIS8_Lj4EEEiS8_)
        /*0088*/ 	.short	0x0210
        /*008a*/ 	.short	0x0d70


	//----- nvinfo : EIATTR_SW_WAR
	.align		4
.L_1845:
        /*008c*/ 	.byte	0x04, 0x36
        /*008e*/ 	.short	(.L_1847 - .L_1846)
.L_1846:
        /*0090*/ 	.word	0x00000008
.L_1847:


//--------------------- .nv.info._ZN2at6native40_GLOBAL__N__2351210d_8_Shape_cu_49f7391c26CatArrayBatchedCopy_contigINS1_10OpaqueTypeILj8EEEjLi2ELi64ELi64EEEvPT_NS1_25CatArrInputTensorMetadataIS5_T0_XT2_EXT3_EEENS1_16TensorSizeStrideIS8_Lj4EEEiS8_ --------------------------
	.section	.nv.info._ZN2at6native40_GLOBAL__N__2351210d_8_Shape_cu_49f7391c26CatArrayBatchedCopy_contigINS1_10OpaqueTypeILj8EEEjLi2ELi64ELi64EEEvPT_NS1_25CatArrInputTensorMetadataIS5_T0_XT2_EXT3_EEENS1_16TensorSizeStrideIS8_Lj4EEEiS8_,"",@"SHT_CUDA_INFO"
	.sectionflags	@""
	.align	4


	//----- nvinfo : EIATTR_CUDA_API_VERSION
	.align		4
        /*0000*/ 	.byte	0x04, 0x37
        /*0002*/ 	.short	(.L_1849 - .L_1848)
.L_1848:
        /*0004*/ 	.word	0x00000082


	//----- nvinfo : EIATTR_KPARAM_INFO
	.align		4
.L_1849:
        /*0008*/ 	.byte	0x04, 0x17
        /*000a*/ 	.short	(.L_1851 - .L_1850)
.L_1850:
        /*000c*/ 	.word	0x00000000
        /*0010*/ 	.short	0x0004
        /*0012*/ 	.short	0x0d6c
        /*0014*/ 	.byte	0x00, 0xf0, 0x11, 0x00


	//----- nvinfo : EIATTR_KPARAM_INFO
	.align		4
.L_1851:
        /*0018*/ 	.byte	0x04, 0x17
        /*001a*/ 	.short	(.L_1853 - .L_1852)
.L_1852:
        /*001c*/ 	.word	0x00000000
        /*0020*/ 	.short	0x0003
        /*0022*/ 	.short	0x0d68
        /*0024*/ 	.byte	0x00, 0xf0, 0x11, 0x00


	//----- nvinfo : EIATTR_KPARAM_INFO
	.align		4
.L_1853:
        /*0028*/ 	.byte	0x04, 0x17
        /*002a*/ 	.short	(.L_1855 - .L_1854)
.L_1854:
        /*002c*/ 	.word	0x00000000
        /*0030*/ 	.short	0x0002
        /*0032*/ 	.short	0x0d48
        /*0034*/ 	.byte	0x00, 0xf0, 0x81, 0x00


	//----- nvinfo : EIATTR_KPARAM_INFO
	.align		4
.L_1855:
        /*0038*/ 	.byte	0x04, 0x17
        /*003a*/ 	.short	(.L_1857 - .L_1856)
.L_1856:
        /*003c*/ 	.word	0x00000000
        /*0040*/ 	.short	0x0001
        /*0042*/ 	.short	0x0008
        /*0044*/ 	.byte	0x00, 0xf0, 0x01, 0x35


	//----- nvinfo : EIATTR_KPARAM_INFO
	.align		4
.L_1857:
        /*0048*/ 	.byte	0x04, 0x17
        /*004a*/ 	.short	(.L_1859 - .L_1858)
.L_1858:
        /*004c*/ 	.word	0x00000000
        /*0050*/ 	.short	0x0000
        /*0052*/ 	.short	0x0000
        /*0054*/ 	.byte	0x00, 0xf0, 0x21, 0x00


	//----- nvinfo : EIATTR_SPARSE_MMA_MASK
	.align		4
.L_1859:
        /*0058*/ 	.byte	0x03, 0x50
        /*005a*/ 	.short	0x0000


	//----- nvinfo : EIATTR_MAXREG_COUNT
	.align		4
        /*005c*/ 	.byte	0x03, 0x1b
        /*005e*/ 	.short	0x00ff


	//----- nvinfo : EIATTR_MERCURY_ISA_VERSION
	.align		4
        /*0060*/ 	.byte	0x03, 0x5f
        /*0062*/ 	.short	0x0101


	//----- nvinfo : EIATTR_EXIT_INSTR_OFFSETS
	.align		4
        /*0064*/ 	.byte	0x04, 0x1c
        /*0066*/ 	.short	(.L_1861 - .L_1860)


	//   ....[0]....
.L_1860:
        /*0068*/ 	.word	0x000000a0


	//   ....[1]....
        /*006c*/ 	.word	0x00000370


	//----- nvinfo : EIATTR_CRS_STACK_SIZE
	.align		4
.L_1861:
        /*0070*/ 	.byte	0x04, 0x1e
        /*0072*/ 	.short	(.L_1863 - .L_1862)
.L_1862:
        /*0074*/ 	.word	0x00000000


	//----- nvinfo : EIATTR_CBANK_PARAM_SIZE
	.align		4
.L_1863:
        /*0078*/ 	.byte	0x03, 0x19
        /*007a*/ 	.short	0x0d70


	//----- nvinfo : EIATTR_PARAM_CBANK
	.align		4
        /*007c*/ 	.byte	0x04, 0x0a
        /*007e*/ 	.short	(.L_1865 - .L_1864)
	.align		4
.L_1864:
        /*0080*/ 	.word	index@(.nv.constant0._ZN2at6native40_GLOBAL__N__2351210d_8_Shape_cu_49f7391c26CatArrayBatchedCopy_contigINS1_10OpaqueTypeILj8EEEjLi2ELi64ELi64EEEvPT_NS1_25CatArrInputTensorMetadataIS5_T0_XT2_EXT3_EEENS1_16TensorSizeStrideIS8_Lj4EEEiS8_)
        /*0084*/ 	.short	0x0210
        /*0086*/ 	.short	0x0d70


	//----- nvinfo : EIATTR_SW_WAR
	.align		4
.L_1865:
        /*0088*/ 	.byte	0x04, 0x36
        /*008a*/ 	.short	(.L_1867 - .L_1866)
.L_1866:
        /*008c*/ 	.word	0x00000008
.L_1867:


//--------------------- .nv.info._ZN2at6native40_GLOBAL__N__2351210d_8_Shape_cu_49f7391c35CatArrayBatchedCopy_alignedK_contigINS1_10OpaqueTypeILj8EEEjLi2ELi64ELi64ELi8EEEvPT_NS1_25CatArrInputTensorMetadataIS5_T0_XT2_EXT3_EEENS1_16TensorSizeStrideIS8_Lj4EEEiS8_ --------------------------
	.section	.nv.info._ZN2at6native40_GLOBAL__N__2351210d_8_Shape_cu_49f7391c35CatArrayBatchedCopy_alignedK_contigINS1_10OpaqueTypeILj8EEEjLi2ELi64ELi64ELi8EEEvPT_NS1_25CatArrInputTensorMetadataIS5_T0_XT2_EXT3_EEENS1_16TensorSizeStrideIS8_Lj4EEEiS8_,"",@"SHT_CUDA_INFO"
	.sectionflags	@""
	.align	4


	//----- nvinfo : EIATTR_CUDA_API_VERSION
	.align		4
        /*0000*/ 	.byte	0x04, 0x37
        /*0002*/ 	.short	(.L_1869 - .L_1868)
.L_1868:
        /*0004*/ 	.word	0x00000082


	//----- nvinfo : EIATTR_KPARAM_INFO
	.align		4
.L_1869:
        /*0008*/ 	.byte	0x04, 0x17
        /*000a*/ 	.short	(.L_1871 - .L_1870)
.L_1870:
        /*000c*/ 	.word	0x00000000
        /*0010*/ 	.short	0x0004
        /*0012*/ 	.short	0x0d6c
        /*0014*/ 	.byte	0x00, 0xf0, 0x11, 0x00


	//----- nvinfo : EIATTR_KPARAM_INFO
	.align		4
.L_1871:
        /*0018*/ 	.byte	0x04, 0x17
        /*001a*/ 	.short	(.L_1873 - .L_1872)
.L_1872:
        /*001c*/ 	.word	0x00000000
        /*0020*/ 	.short	0x0003
        /*0022*/ 	.short	0x0d68
        /*0024*/ 	.byte	0x00, 0xf0, 0x11, 0x00


	//----- nvinfo : EIATTR_KPARAM_INFO
	.align		4
.L_1873:
        /*0028*/ 	.byte	0x04, 0x17
        /*002a*/ 	.short	(.L_1875 - .L_1874)
.L_1874:
        /*002c*/ 	.word	0x00000000
        /*0030*/ 	.short	0x0002
        /*0032*/ 	.short	0x0d48
        /*0034*/ 	.byte	0x00, 0xf0, 0x81, 0x00


	//----- nvinfo : EIATTR_KPARAM_INFO
	.align		4
.L_1875:
        /*0038*/ 	.byte	0x04, 0x17
        /*003a*/ 	.short	(.L_1877 - .L_1876)
.L_1876:
        /*003c*/ 	.word	0x00000000
        /*0040*/ 	.short	0x0001
        /*0042*/ 	.short	0x0008
        /*0044*/ 	.byte	0x00, 0xf0, 0x01, 0x35


	//----- nvinfo : EIATTR_KPARAM_INFO
	.align		4
.L_1877:
        /*0048*/ 	.byte	0x04, 0x17
        /*004a*/ 	.short	(.L_1879 - .L_1878)
.L_1878:
        /*004c*/ 	.word	0x00000000
        /*0050*/ 	.short	0x0000
        /*0052*/ 	.short	0x0000
        /*0054*/ 	.byte	0x00, 0xf0, 0x21, 0x00


	//----- nvinfo : EIATTR_SPARSE_MMA_MASK
	.align		4
.L_1879:
        /*0058*/ 	.byte	0x03, 0x50
        /*005a*/ 	.short	0x0000


	//----- nvinfo : EIATTR_MAXREG_COUNT
	.align		4
        /*005c*/ 	.byte	0x03, 0x1b
        /*005e*/ 	.short	0x00ff


	//----- nvinfo : EIATTR_MERCURY_ISA_VERSION
	.align		4
        /*0060*/ 	.byte	0x03, 0x5f
        /*0062*/ 	.short	0x0101


	//----- nvinfo : EIATTR_EXIT_INSTR_OFFSETS
	.align		4
        /*0064*/ 	.byte	0x04, 0x1c
        /*0066*/ 	.short	(.L_1881 - .L_1880)


	//   ....[0]....
.L_1880:
        /*0068*/ 	.word	0x000000a0


	//   ....[1]....
        /*006c*/ 	.word	0x00000420


	//   ....[2]....
        /*0070*/ 	.word	0x00000730


	//   ....[3]....
        /*0074*/ 	.word	0x00000d30


	//----- nvinfo : EIATTR_CRS_STACK_SIZE
	.align		4
.L_1881:
        /*0078*/ 	.byte	0x04, 0x1e
        /*007a*/ 	.short	(.L_1883 - .L_1882)
.L_1882:
        /*007c*/ 	.word	0x00000000


	//----- nvinfo : EIATTR_CBANK_PARAM_SIZE
	.align		4
.L_1883:
        /*0080*/ 	.byte	0x03, 0x19
        /*0082*/ 	.short	0x0d70


	//----- nvinfo : EIATTR_PARAM_CBANK
	.align		4
        /*0084*/ 	.byte	0x04, 0x0a
        /*0086*/ 	.short	(.L_1885 - .L_1884)
	.align		4
.L_1884:
        /*0088*/ 	.word	index@(.nv.constant0._ZN2at6native40_GLOBAL__N__2351210d_8_Shape_cu_49f7391c35CatArrayBatchedCopy_alignedK_contigINS1_10OpaqueTypeILj8EEEjLi2ELi64ELi64ELi8EEEvPT_NS1_25CatArrInputTensorMetadataIS5_T0_XT2_EXT3_EEENS1_16TensorSizeStrideIS8_Lj4EEEiS8_)
        /*008c*/ 	.short	0x0210
        /*008e*/ 	.short	0x0d70


	//----- nvinfo : EIATTR_SW_WAR
	.align		4
.L_1885:
        /*0090*/ 	.byte	0x04, 0x36
        /*0092*/ 	.short	(.L_1887 - .L_1886)
.L_1886:
        /*0094*/ 	.word	0x00000008
.L_1887:


//--------------------- .nv.info._ZN2at6native40_GLOBAL__N__2351210d_8_Shape_cu_49f7391c35CatArrayBatchedCopy_alignedK_contigINS1_10OpaqueTypeILj8EEEjLi2ELi64ELi64ELi16EEEvPT_NS1_25CatArrInputTensorMetadataIS5_T0_XT2_EXT3_EEENS1_16TensorSizeStrideIS8_Lj4EEEiS8_ --------------------------
	.section	.nv.info._ZN2at6native40_GLOBAL__N__2351210d_8_Shape_cu_49f7391c35CatArrayBatchedCopy_alignedK_contigINS1_10OpaqueTypeILj8EEEjLi2ELi64ELi64ELi16EEEvPT_NS1_25CatArrInputTensorMetadataIS5_T0_XT2_EXT3_EEENS1_16TensorSizeStrideIS8_Lj4EEEiS8_,"",@"SHT_CUDA_INFO"
	.sectionflags	@""
	.align	4


	//----- nvinfo : EIATTR_CUDA_API_VERSION
	.align		4
        /*0000*/ 	.byte	0x04, 0x37
        /*0002*/ 	.short	(.L_1889 - .L_1888)
.L_1888:
        /*0004*/ 	.word	0x00000082


	//----- nvinfo : EIATTR_KPARAM_INFO
	.align		4
.L_1889:
        /*0008*/ 	.byte	0x04, 0x17
        /*000a*/ 	.short	(.L_1891 - .L_1890)
.L_1890:
        /*000c*/ 	.word	0x00000000
        /*0010*/ 	.short	0x0004
        /*0012*/ 	.short	0x0d6c
        /*0014*/ 	.byte	0x00, 0xf0, 0x11, 0x00


	//----- nvinfo : EIATTR_KPARAM_INFO
	.align		4
.L_1891:
        /*0018*/ 	.byte	0x04, 0x17
        /*001a*/ 	.short	(.L_1893 - .L_1892)
.L_1892:
        /*001c*/ 	.word	0x00000000
        /*0020*/ 	.short	0x0003
        /*0022*/ 	.short	0x0d68
        /*0024*/ 	.byte	0x00, 0xf0, 0x11, 0x00


	//----- nvinfo : EIATTR_KPARAM_INFO
	.align		4
.L_1893:
        /*0028*/ 	.byte	0x04, 0x17
        /*002a*/ 	.short	(.L_1895 - .L_1894)
.L_1894:
        /*002c*/ 	.word	0x00000000
        /*0030*/ 	.short	0x0002
        /*0032*/ 	.short	0x0d48
        /*0034*/ 	.byte	0x00, 0xf0, 0x81, 0x00


	//----- nvinfo : EIATTR_KPARAM_INFO
	.align		4
.L_1895:
        /*0038*/ 	.byte	0x04, 0x17
        /*003a*/ 	.short	(.L_1897 - .L_1896)
.L_1896:
        /*003c*/ 	.word	0x00000000
        /*0040*/ 	.short	0x0001
        /*0042*/ 	.short	0x0008
        /*0044*/ 	.byte	0x00, 0xf0, 0x01, 0x35


	//----- nvinfo : EIATTR_KPARAM_INFO
	.align		4
.L_1897:
        /*0048*/ 	.byte	0x04, 0x17
        /*004a*/ 	.short	(.L_1899 - .L_1898)
.L_1898:
        /*004c*/ 	.word	0x00000000
        /*0050*/ 	.short	0x0000
        /*0052*/ 	.short	0x0000
        /*0054*/ 	.byte	0x00, 0xf0, 0x21, 0x00


	//----- nvinfo : EIATTR_SPARSE_MMA_MASK
	.align		4
.L_1899:
        /*0058*/ 	.byte	0x03, 0x50
        /*005a*/ 	.short	0x0000


	//----- nvinfo : EIATTR_MAXREG_COUNT
	.align		4
        /*005c*/ 	.byte	0x03, 0x1b
        /*005e*/ 	.short	0x00ff


	//----- nvinfo : EIATTR_MERCURY_ISA_VERSION
	.align		4
        /*0060*/ 	.byte	0x03, 0x5f
        /*0062*/ 	.short	0x0101


	//----- nvinfo : EIATTR_EXIT_INSTR_OFFSETS
	.align		4
        /*0064*/ 	.byte	0x04, 0x1c
        /*0066*/ 	.short	(.L_1901 - .L_1900)


	//   ....[0]....
.L_1900:
        /*0068*/ 	.word	0x000000b0


	//   ....[1]....
        /*006c*/ 	.word	0x00000530


	//   ....[2]....
        /*0070*/ 	.word	0x00000850


	//   ....[3]....
        /*0074*/ 	.word	0x00000ea0


	//----- nvinfo : EIATTR_CRS_STACK_SIZE
	.align		4
.L_1901:
        /*0078*/ 	.byte	0x04, 0x1e
        /*007a*/ 	.short	(.L_1903 - .L_1902)
.L_1902:
        /*007c*/ 	.word	0x00000000


	//----- nvinfo : EIATTR_CBANK_PARAM_SIZE
	.align		4
.L_1903:
        /*0080*/ 	.byte	0x03, 0x19
        /*0082*/ 	.short	0x0d70


	//----- nvinfo : EIATTR_PARAM_CBANK
	.align		4
        /*0084*/ 	.byte	0x04, 0x0a
        /*0086*/ 	.short	(.L_1905 - .L_1904)
	.align		4
.L_1904:
        /*0088*/ 	.word	index@(.nv.constant0._ZN2at6native40_GLOBAL__N__2351210d_8_Shape_cu_49f7391c35CatArrayBatchedCopy_alignedK_contigINS1_10OpaqueTypeILj8EEEjLi2ELi64ELi64ELi16EEEvPT_NS1_25CatArrInputTensorMetadataIS5_T0_XT2_EXT3_EEENS1_16TensorSizeStrideIS8_Lj4EEEiS8_)
        /*008c*/ 	.short	0x0210
        /*008e*/ 	.short	0x0d70


	//----- nvinfo : EIATTR_SW_WAR
	.align		4
.L_1905:
        /*0090*/ 	.byte	0x04, 0x36
        /*0092*/ 	.short	(.L_1907 - .L_1906)
.L_1906:
        /*0094*/ 	.word	0x00000008
.L_1907:


//--------------------- .nv.info._ZN2at6native40_GLOBAL__N__2351210d_8_Shape_cu_49f7391c30CatArrayBatchedCopy_vectorizedINS1_10OpaqueTypeILj8EEEjLi2ELi64ELi64ELi16ELi2EEEvPcNS1_25CatArrInputTensorMetadataIT_T0_XT2_EXT3_EEENS1_16TensorSizeStrideIS8_Lj4EEEiS8_ --------------------------
	.section	.nv.info._ZN2at6native40_GLOBAL__N__2351210d_8_Shape_cu_49f7391c30CatArrayBatchedCopy_vectorizedINS1_10OpaqueTypeILj8EEEjLi2ELi64ELi64ELi16ELi2EEEvPcNS1_25CatArrInputTensorMetadataIT_T0_XT2_EXT3_EEENS1_16TensorSizeStrideIS8_Lj4EEEiS8_,"",@"SHT_CUDA_INFO"
	.sectionflags	@""
	.align	4


	//----- nvinfo : EIATTR_CUDA_API_VERSION
	.align		4
        /*0000*/ 	.byte	0x04, 0x37
        /*0002*/ 	.short	(.L_1909 - .L_1908)
.L_1908:
        /*0004*/ 	.word	0x00000082


	//----- nvinfo : EIATTR_KPARAM_INFO
	.align		4
.L_1909:
        /*0008*/ 	.byte	0x04, 0x17
        /*000a*/ 	.short	(.L_1911 - .L_1910)
.L_1910:
        /*000c*/ 	.word	0x00000000
        /*0010*/ 	.short	0x0004
        /*0012*/ 	.short	0x0d6c
        /*0014*/ 	.byte	0x00, 0xf0, 0x11, 0x00


	//----- nvinfo : EIATTR_KPARAM_INFO
	.align		4
.L_1911:
        /*0018*/ 	.byte	0x04, 0x17
        /*001a*/ 	.short	(.L_1913 - .L_1912)
.L_1912:
        /*001c*/ 	.word	0x00000000
        /*0020*/ 	.short	0x0003
        /*0022*/ 	.short	0x0d68
        /*0024*/ 	.byte	0x00, 0xf0, 0x11, 0x00


	//----- nvinfo : EIATTR_KPARAM_INFO
	.align		4
.L_1913:
        /*0028*/ 	.byte	0x04, 0x17
        /*002a*/ 	.short	(.L_1915 - .L_1914)
.L_1914:
        /*002c*/ 	.word	0x00000000
        /*0030*/ 	.short	0x0002
        /*0032*/ 	.short	0x0d48
        /*0034*/ 	.byte	0x00, 0xf0, 0x81, 0x00


	//----- nvinfo : EIATTR_KPARAM_INFO
	.align		4
.L_1915:
        /*0038*/ 	.byte	0x04, 0x17
        /*003a*/ 	.short	(.L_1917 - .L_1916)
.L_1916:
        /*003c*/ 	.word	0x00000000
        /*0040*/ 	.short	0x0001
        /*0042*/ 	.short	0x0008
        /*0044*/ 	.byte	0x00, 0xf0, 0x01, 0x35


	//----- nvinfo : EIATTR_KPARAM_INFO
	.align		4
.L_1917:
        /*0048*/ 	.byte	0x04, 0x17
        /*004a*/ 	.short	(.L_1919 - .L_1918)
.L_1918:
        /*004c*/ 	.word	0x00000000
        /*0050*/ 	.short	0x0000
        /*0052*/ 	.short	0x0000
        /*0054*/ 	.byte	0x00, 0xf0, 0x21, 0x00


	//----- nvinfo : EIATTR_SPARSE_MMA_MASK
	.align		4
.L_1919:
        /*0058*/ 	.byte	0x03, 0x50
        /*005a*/ 	.short	0x0000


	//----- nvinfo : EIATTR_MAXREG_COUNT
	.align		4
        /*005c*/ 	.byte	0x03, 0x1b
        /*005e*/ 	.short	0x00ff


	//----- nvinfo : EIATTR_MERCURY_ISA_VERSION
	.align		4
        /*0060*/ 	.byte	0x03, 0x5f
        /*0062*/ 	.short	0x0101


	//----- nvinfo : EIATTR_EXIT_INSTR_OFFSETS
	.align		4
        /*0064*/ 	.byte	0x04, 0x1c
        /*0066*/ 	.short	(.L_1921 - .L_1920)


	//   ....[0]....
.L_1920:
        /*0068*/ 	.word	0x000000b0


	//   ....[1]....
        /*006c*/ 	.word	0x000003e0


	//----- nvinfo : EIATTR_CRS_STACK_SIZE
	.align		4
.L_1921:
        /*0070*/ 	.byte	0x04, 0x1e
        /*0072*/ 	.short	(.L_1923 - .L_1922)
.L_1922:
        /*0074*/ 	.word	0x00000000


	//----- nvinfo : EIATTR_CBANK_PARAM_SIZE
	.align		4
.L_1923:
        /*0078*/ 	.byte	0x03, 0x19
        /*007a*/ 	.short	0x0d70


	//----- nvinfo : EIATTR_PARAM_CBANK
	.align		4
        /*007c*/ 	.byte	0x04, 0x0a
        /*007e*/ 	.short	(.L_1925 - .L_1924)
	.align		4
.L_1924:
        /*0080*/ 	.word	index@(.nv.constant0._ZN2at6native40_GLOBAL__N__2351210d_8_Shape_cu_49f7391c30CatArrayBatchedCopy_vectorizedINS1_10OpaqueTypeILj8EEEjLi2ELi64ELi64ELi16ELi2EEEvPcNS1_25CatArrInputTensorMetadataIT_T0_XT2_EXT3_EEENS1_16TensorSizeStrideIS8_Lj4EEEiS8_)
        /*0084*/ 	.short	0x0210
        /*0086*/ 	.short	0x0d70


	//----- nvinfo : EIATTR_SW_WAR
	.align		4
.L_1925:
        /*0088*/ 	.byte	0x04, 0x36
        /*008a*/ 	.short	(.L_1927 - .L_1926)
.L_1926:
        /*008c*/ 	.word	0x00000008
.L_1927:


//--------------------- .nv.info._ZN2at6native40_GLOBAL__N__2351210d_8_Shape_cu_49f7391c19CatArrayBatchedCopyINS1_10OpaqueTypeILj8EEEjLi1ELi64ELi64EEEvPT_NS1_25CatArrInputTensorMetadataIS5_T0_XT2_EXT3_EEENS1_16TensorSizeStrideIS8_Lj4EEEiS8_ --------------------------
	.section	.nv.info._ZN2at6native40_GLOBAL__N__2351210d_8_Shape_cu_49f7391c19CatArrayBatchedCopyINS1_10OpaqueTypeILj8EEEjLi1ELi64ELi64EEEvPT_NS1_25CatArrInputTensorMetadataIS5_T0_XT2_EXT3_EEENS1_16TensorSizeStrideIS8_Lj4EEEiS8_,"",@"SHT_CUDA_INFO"
	.sectionflags	@""
	.align	4


	//----- nvinfo : EIATTR_CUDA_API_VERSION
	.align		4
        /*0000*/ 	.byte	0x04, 0x37
        /*0002*/ 	.short	(.L_1929 - .L_1928)
.L_1928:
        /*0004*/ 	.word	0x00000082


	//----- nvinfo : EIATTR_KPARAM_INFO
	.align		4
.L_1929:
        /*0008*/ 	.byte	0x04, 0x17
        /*000a*/ 	.short	(.L_1931 - .L_1930)
.L_1930:
        /*000c*/ 	.word	0x00000000
        /*0010*/ 	.short	0x0004
        /*0012*/ 	.short	0x0d6c
        /*0014*/ 	.byte	0x00, 0xf0, 0x11, 0x00


	//----- nvinfo : EIATTR_KPARAM_INFO
	.align		4
.L_1931:
        /*0018*/ 	.byte	0x04, 0x17
        /*001a*/ 	.short	(.L_1933 - .L_1932)
.L_1932:
        /*001c*/ 	.word	0x00000000
        /*0020*/ 	.short	0x0003
        /*0022*/ 	.short	0x0d68
        /*0024*/ 	.byte	0x00, 0xf0, 0x11, 0x00


	//----- nvinfo : EIATTR_KPARAM_INFO
	.align		4
.L_1933:
        /*0028*/ 	.byte	0x04, 0x17
        /*002a*/ 	.short	(.L_1935 - .L_1934)
.L_1934:
        /*002c*/ 	.word	0x00000000
        /*0030*/ 	.short	0x0002
        /*0032*/ 	.short	0x0d48
        /*0034*/ 	.byte	0x00, 0xf0, 0x81, 0x00


	//----- nvinfo : EIATTR_KPARAM_INFO
	.align		4
.L_1935:
        /*0038*/ 	.byte	0x04, 0x17
        /*003a*/ 	.short	(.L_1937 - .L_1936)
.L_1936:
        /*003c*/ 	.word	0x00000000
        /*0040*/ 	.short	0x0001
        /*0042*/ 	.short	0x0008
        /*0044*/ 	.byte	0x00, 0xf0, 0x01, 0x35


	//----- nvinfo : EIATTR_KPARAM_INFO
	.align		4
.L_1937:
        /*0048*/ 	.byte	0x04, 0x17
        /*004a*/ 	.short	(.L_1939 - .L_1938)
.L_1938:
        /*004c*/ 	.word	0x00000000
        /*0050*/ 	.short	0x0000
        /*0052*/ 	.short	0x0000
        /*0054*/ 	.byte	0x00, 0xf0, 0x21, 0x00


	//----- nvinfo : EIATTR_SPARSE_MMA_MASK
	.align		4
.L_1939:
        /*0058*/ 	.byte	0x03, 0x50
        /*005a*/ 	.short	0x0000


	//----- nvinfo : EIATTR_MAXREG_COUNT
	.align		4
        /*005c*/ 	.byte	0x03, 0x1b
        /*005e*/ 	.short	0x00ff


	//----- nvinfo : EIATTR_MERCURY_ISA_VERSION
	.align		4
        /*0060*/ 	.byte	0x03, 0x5f
        /*0062*/ 	.short	0x0101


	//----- nvinfo : EIATTR_EXIT_INSTR_OFFSETS
	.align		4
        /*0064*/ 	.byte	0x04, 0x1c
        /*0066*/ 	.short	(.L_1941 - .L_1940)


	//   ....[0]....
.L_1940:
        /*0068*/ 	.word	0x000000a0


	//   ....[1]....
        /*006c*/ 	.word	0x00000240


	//   ....[2]....
        /*0070*/ 	.word	0x000002e0


	//----- nvinfo : EIATTR_CRS_STACK_SIZE
	.align		4
.L_1941:
        /*0074*/ 	.byte	0x04, 0x1e
        /*0076*/ 	.short	(.L_1943 - .L_1942)
.L_1942:
        /*0078*/ 	.word	0x00000000


	//----- nvinfo : EIATTR_CBANK_PARAM_SIZE
	.align		4
.L_1943:
        /*007c*/ 	.byte	0x03, 0x19
        /*007e*/ 	.short	0x0d70


	//----- nvinfo : EIATTR_PARAM_CBANK
	.align		4
        /*0080*/ 	.byte	0x04, 0x0a
        /*0082*/ 	.short	(.L_1945 - .L_1944)
	.align		4
.L_1944:
        /*0084*/ 	.word	index@(.nv.constant0._ZN2at6native40_GLOBAL__N__2351210d_8_Shape_cu_49f7391c19CatArrayBatchedCopyINS1_10OpaqueTypeILj8EEEjLi1ELi64ELi64EEEvPT_NS1_25CatArrInputTensorMetadataIS5_T0_XT2_EXT3_EEENS1_16TensorSizeStrideIS8_Lj4EEEiS8_)
        /*0088*/ 	.short	0x0210
        /*008a*/ 	.short	0x0d70


	//----- nvinfo : EIATTR_SW_WAR
	.align		4
.L_1945:
        /*008c*/ 	.byte	0x04, 0x36
        /*008e*/ 	.short	(.L_1947 - .L_1946)
.L_1946:
        /*0090*/ 	.word	0x00000008
.L_1947:


//--------------------- .nv.info._ZN2at6native40_GLOBAL__N__2351210d_8_Shape_cu_49f7391c26CatArrayBatchedCopy_contigINS1_10OpaqueTypeILj8EEEjLi1ELi64ELi64EEEvPT_NS1_25CatArrInputTensorMetadataIS5_T0_XT2_EXT3_EEENS1_16TensorSizeStrideIS8_Lj4EEEiS8_ --------------------------
	.section	.nv.info._ZN2at6native40_GLOBAL__N__2351210d_8_Shape_cu_49f7391c26CatArrayBatchedCopy_contigINS1_10OpaqueTypeILj8EEEjLi1ELi64ELi64EEEvPT_NS1_25CatArrInputTensorMetadataIS5_T0_XT2_EXT3_EEENS1_16TensorSizeStrideIS8_Lj4EEEiS8_,"",@"SHT_CUDA_INFO"
	.sectionflags	@""
	.align	4


	//----- nvinfo : EIATTR_CUDA_API_VERSION
	.align		4
        /*0000*/ 	.byte	0x04, 0x37
        /*0002*/ 	.short	(.L_1949 - .L_1948)
.L_1948:
        /*0004*/ 	.word	0x00000082


	//----- nvinfo : EIATTR_KPARAM_INFO
	.align		4
.L_1949:
        /*0008*/ 	.byte	0x04, 0x17
        /*000a*/ 	.short	(.L_1951 - .L_1950)
.L_1950:
        /*000c*/ 	.word	0x00000000
        /*0010*/ 	.short	0x0004
        /*0012*/ 	.short	0x0d6c
        /*0014*/ 	.byte	0x00, 0xf0, 0x11, 0x00


	//----- nvinfo : EIATTR_KPARAM_INFO
	.align		4
.L_1951:
        /*0018*/ 	.byte	0x04, 0x17
        /*001a*/ 	.short	(.L_1953 - .L_1952)
.L_1952:
        /*001c*/ 	.word	0x00000000
        /*0020*/ 	.short	0x0003
        /*0022*/ 	.short	0x0d68
        /*0024*/ 	.byte	0x00, 0xf0, 0x11, 0x00


	//----- nvinfo : EIATTR_KPARAM_INFO
	.align		4
.L_1953:
        /*0028*/ 	.byte	0x04, 0x17
        /*002a*/ 	.short	(.L_1955 - .L_1954)
.L_1954:
        /*002c*/ 	.word	0x00000000
        /*0030*/ 	.short	0x0002
        /*0032*/ 	.short	0x0d48
        /*0034*/ 	.byte	0x00, 0xf0, 0x81, 0x00


	//----- nvinfo : EIATTR_KPARAM_INFO
	.align		4
.L_1955:
        /*0038*/ 	.byte	0x04, 0x17
        /*003a*/ 	.short	(.L_1957 - .L_1956)
.L_1956:
        /*003c*/ 	.word	0x00000000
        /*0040*/ 	.short	0x0001
        /*0042*/ 	.short	0x0008
        /*0044*/ 	.byte	0x00, 0xf0, 0x01, 0x35


	//----- nvinfo : EIATTR_KPARAM_INFO
	.align		4
.L_1957:
        /*0048*/ 	.byte	0x04, 0x17
        /*004a*/ 	.short	(.L_1959 - .L_1958)
.L_1958:
        /*004c*/ 	.word	0x00000000
        /*0050*/ 	.short	0x0000
        /*0052*/ 	.short	0x0000
        /*0054*/ 	.byte	0x00, 0xf0, 0x21, 0x00


	//----- nvinfo : EIATTR_SPARSE_MMA_MASK
	.align		4
.L_1959:
        /*0058*/ 	.byte	0x03, 0x50
        /*005a*/ 	.short	0x0000


	//----- nvinfo : EIATTR_MAXREG_COUNT
	.align		4
        /*005c*/ 	.byte	0x03, 0x1b
        /*005e*/ 	.short	0x00ff


	//----- nvinfo : EIATTR_MERCURY_ISA_VERSION
	.align		4
        /*0060*/ 	.byte	0x03, 0x5f
        /*0062*/ 	.short	0x0101


	//----- nvinfo : EIATTR_EXIT_INSTR_OFFSETS
	.align		4
        /*0064*/ 	.byte	0x04, 0x1c
        /*0066*/ 	.short	(.L_1961 - .L_1960)


	//   ....[0]....
.L_1960:
        /*0068*/ 	.word	0x000000a0


	//   ....[1]....
        /*006c*/ 	.word	0x000001d0


	//----- nvinfo : EIATTR_CRS_STACK_SIZE
	.align		4
.L_1961:
        /*0070*/ 	.byte	0x04, 0x1e
        /*0072*/ 	.short	(.L_1963 - .L_1962)
.L_1962:
        /*0074*/ 	.word	0x00000000


	//----- nvinfo : EIATTR_CBANK_PARAM_SIZE
	.align		4
.L_1963:
        /*0078*/ 	.byte	0x03, 0x19
        /*007a*/ 	.short	0x0d70


	//----- nvinfo : EIATTR_PARAM_CBANK
	.align		4
        /*007c*/ 	.byte	0x04, 0x0a
        /*007e*/ 	.short	(.L_1965 - .L_1964)
	.align		4
.L_1964:
        /*0080*/ 	.word	index@(.nv.constant0._ZN2at6native40_GLOBAL__N__2351210d_8_Shape_cu_49f7391c26CatArrayBatchedCopy_contigINS1_10OpaqueTypeILj8EEEjLi1ELi64ELi64EEEvPT_NS1_25CatArrInputTensorMetadataIS5_T0_XT2_EXT3_EEENS1_16TensorSizeStrideIS8_Lj4EEEiS8_)
        /*0084*/ 	.short	0x0210
        /*0086*/ 	.short	0x0d70


	//----- nvinfo : EIATTR_SW_WAR
	.align		4
.L_1965:
        /*0088*/ 	.byte	0x04, 0x36
        /*008a*/ 	.short	(.L_1967 - .L_1966)
.L_1966:
        /*008c*/ 	.word	0x00000008
.L_1967:


//--------------------- .nv.info._ZN2at6native40_GLOBAL__N__2351210d_8_Shape_cu_49f7391c35CatArrayBatchedCopy_alignedK_contigINS1_10OpaqueTypeILj8EEEjLi1ELi64ELi64ELi8EEEvPT_NS1_25CatArrInputTensorMetadataIS5_T0_XT2_EXT3_EEENS1_16TensorSizeStrideIS8_Lj4EEEiS8_ --------------------------
	.section	.nv.info._ZN2at6native40_GLOBAL__N__2351210d_8_Shape_cu_49f7391c35CatArrayBatchedCopy_alignedK_contigINS1_10OpaqueTypeILj8EEEjLi1ELi64ELi64ELi8EEEvPT_NS1_25CatArrInputTensorMetadataIS5_T0_XT2_EXT3_EEENS1_16TensorSizeStrideIS8_Lj4EEEiS8_,"",@"SHT_CUDA_INFO"
	.sectionflags	@""
	.align	4


	//----- nvinfo : EIATTR_CUDA_API_VERSION
	.align		4
        /*0000*/ 	.byte	0x04, 0x37
        /*0002*/ 	.short	(.L_1969 - .L_1968)
.L_1968:
        /*0004*/ 	.word	0x00000082


	//----- nvinfo : EIATTR_KPARAM_INFO
	.align		4
.L_1969:
        /*0008*/ 	.byte	0x04, 0x17
        /*000a*/ 	.short	(.L_1971 - .L_1970)
.L_1970:
        /*000c*/ 	.word	0x00000000
        /*0010*/ 	.short	0x0004
        /*0012*/ 	.short	0x0d6c
        /*0014*/ 	.byte	0x00, 0xf0, 0x11, 0x00


	//----- nvinfo : EIATTR_KPARAM_INFO
	.align		4
.L_1971:
        /*0018*/ 	.byte	0x04, 0x17
        /*001a*/ 	.short	(.L_1973 - .L_1972)
.L_1972:
        /*001c*/ 	.word	0x00000000
        /*0020*/ 	.short	0x0003
        /*0022*/ 	.short	0x0d68
        /*0024*/ 	.byte	0x00, 0xf0, 0x11, 0x00


	//----- nvinfo : EIATTR_KPARAM_INFO
	.align		4
.L_1973:
        /*0028*/ 	.byte	0x04, 0x17
        /*002a*/ 	.short	(.L_1975 - .L_1974)
.L_1974:
        /*002c*/ 	.word	0x00000000
        /*0030*/ 	.short	0x0002
        /*0032*/ 	.short	0x0d48
        /*0034*/ 	.byte	0x00, 0xf0, 0x81, 0x00


	//----- nvinfo : EIATTR_KPARAM_INFO
	.align		4
.L_1975:
        /*0038*/ 	.byte	0x04, 0x17
        /*003a*/ 	.short	(.L_1977 - .L_1976)
.L_1976:
        /*003c*/ 	.word	0x00000000
        /*0040*/ 	.short	0x0001
        /*0042*/ 	.short	0x0008
        /*0044*/ 	.byte	0x00, 0xf0, 0x01, 0x35


	//----- nvinfo : EIATTR_KPARAM_INFO
	.align		4
.L_1977:
        /*0048*/ 	.byte	0x04, 0x17
        /*004a*/ 	.short	(.L_1979 - .L_1978)
.L_1978:
        /*004c*/ 	.word	0x00000000
        /*0050*/ 	.short	0x0000
        /*0052*/ 	.short	0x0000
        /*0054*/ 	.byte	0x00, 0xf0, 0x21, 0x00


	//----- nvinfo : EIATTR_SPARSE_MMA_MASK
	.align		4
.L_1979:
        /*0058*/ 	.byte	0x03, 0x50
        /*005a*/ 	.short	0x0000


	//----- nvinfo : EIATTR_MAXREG_COUNT
	.align		4
        /*005c*/ 	.byte	0x03, 0x1b
        /*005e*/ 	.short	0x00ff


	//----- nvinfo : EIATTR_MERCURY_ISA_VERSION
	.align		4
        /*0060*/ 	.byte	0x03, 0x5f
        /*0062*/ 	.short	0x0101


	//----- nvinfo : EIATTR_EXIT_INSTR_OFFSETS
	.align		4
        /*0064*/ 	.byte	0x04, 0x1c
        /*0066*/ 	.short	(.L_1981 - .L_1980)


	//   ....[0]....
.L_1980:
        /*0068*/ 	.word	0x000000a0


	//   ....[1]....
        /*006c*/ 	.word	0x00000240


	//   ....[2]....
        /*0070*/ 	.word	0x000003b0


	//   ....[3]....
        /*0074*/ 	.word	0x00000650


	//----- nvinfo : EIATTR_CRS_STACK_SIZE
	.align		4
.L_1981:
        /*0078*/ 	.byte	0x04, 0x1e
        /*007a*/ 	.short	(.L_1983 - .L_1982)
.L_1982:
        /*007c*/ 	.word	0x00000000


	//----- nvinfo : EIATTR_CBANK_PARAM_SIZE
	.align		4
.L_1983:
        /*0080*/ 	.byte	0x03, 0x19
        /*0082*/ 	.short	0x0d70


	//----- nvinfo : EIATTR_PARAM_CBANK
	.align		4
        /*0084*/ 	.byte	0x04, 0x0a
        /*0086*/ 	.short	(.L_1985 - .L_1984)
	.align		4
.L_1984:
        /*0088*/ 	.word	index@(.nv.constant0._ZN2at6native40_GLOBAL__N__2351210d_8_Shape_cu_49f7391c35CatArrayBatchedCopy_alignedK_contigINS1_10OpaqueTypeILj8EEEjLi1ELi64ELi64ELi8EEEvPT_NS1_25CatArrInputTensorMetadataIS5_T0_XT2_EXT3_EEENS1_16TensorSizeStrideIS8_Lj4EEEiS8_)
        /*008c*/ 	.short	0x0210
        /*008e*/ 	.short	0x0d70


	//----- nvinfo : EIATTR_SW_WAR
	.align		4
.L_1985:
        /*0090*/ 	.byte	0x04, 0x36
        /*0092*/ 	.short	(.L_1987 - .L_1986)
.L_1986:
        /*0094*/ 	.word	0x00000008
.L_1987:


//--------------------- .nv.info._ZN2at6native40_GLOBAL__N__2351210d_8_Shape_cu_49f7391c35CatArrayBatchedCopy_alignedK_contigINS1_10OpaqueTypeILj8EEEjLi1ELi64ELi64ELi16EEEvPT_NS1_25CatArrInputTensorMetadataIS5_T0_XT2_EXT3_EEENS1_16TensorSizeStrideIS8_Lj4EEEiS8_ --------------------------
	.section	.nv.info._ZN2at6native40_GLOBAL__N__2351210d_8_Shape_cu_49f7391c35CatArrayBatchedCopy_alignedK_contigINS1_10OpaqueTypeILj8EEEjLi1ELi64ELi64ELi16EEEvPT_NS1_25CatArrInputTensorMetadataIS5_T0_XT2_EXT3_EEENS1_16TensorSizeStrideIS8_Lj4EEEiS8_,"",@"SHT_CUDA_INFO"
	.sectionflags	@""
	.align	4


	//----- nvinfo : EIATTR_CUDA_API_VERSION
	.align		4
        /*0000*/ 	.byte	0x04, 0x37
        /*0002*/ 	.short	(.L_1989 - .L_1988)
.L_1988:
        /*0004*/ 	.word	0x00000082


	//----- nvinfo : EIATTR_KPARAM_INFO
	.align		4
.L_1989:
        /*0008*/ 	.byte	0x04, 0x17
        /*000a*/ 	.short	(.L_1991 - .L_1990)
.L_1990:
        /*000c*/ 	.word	0x00000000
        /*0010*/ 	.short	0x0004
        /*0012*/ 	.short	0x0d6c
        /*0014*/ 	.byte	0x00, 0xf0, 0x11, 0x00


	//----- nvinfo : EIATTR_KPARAM_INFO
	.align		4
.L_1991:
        /*0018*/ 	.byte	0x04, 0x17
        /*001a*/ 	.short	(.L_1993 - .L_1992)
.L_1992:
        /*001c*/ 	.word	0x00000000
        /*0020*/ 	.short	0x0003
        /*0022*/ 	.short	0x0d68
        /*0024*/ 	.byte	0x00, 0xf0, 0x11, 0x00


	//----- nvinfo : EIATTR_KPARAM_INFO
	.align		4
.L_1993:
        /*0028*/ 	.byte	0x04, 0x17
        /*002a*/ 	.short	(.L_1995 - .L_1994)
.L_1994:
        /*002c*/ 	.word	0x00000000
        /*0030*/ 	.short	0x0002
        /*0032*/ 	.short	0x0d48
        /*0034*/ 	.byte	0x00, 0xf0, 0x81, 0x00


	//----- nvinfo : EIATTR_KPARAM_INFO
	.align		4
.L_1995:
        /*0038*/ 	.byte	0x04, 0x17
        /*003a*/ 	.short	(.L_1997 - .L_1996)
.L_1996:
        /*003c*/ 	.word	0x00000000
        /*0040*/ 	.short	0x0001
        /*0042*/ 	.short	0x0008
        /*0044*/ 	.byte	0x00, 0xf0, 0x01, 0x35


	//----- nvinfo : EIATTR_KPARAM_INFO
	.align		4
.L_1997:
        /*0048*/ 	.byte	0x04, 0x17
        /*004a*/ 	.short	(.L_1999 - .L_1998)
.L_1998:
        /*004c*/ 	.word	0x00000000
        /*0050*/ 	.short	0x0000
        /*0052*/ 	.short	0x0000
        /*0054*/ 	.byte	0x00, 0xf0, 0x21, 0x00


	//----- nvinfo : EIATTR_SPARSE_MMA_MASK
	.align		4
.L_1999:
        /*0058*/ 	.byte	0x03, 0x50
        /*005a*/ 	.short	0x0000


	//----- nvinfo : EIATTR_MAXREG_COUNT
	.align		4
        /*005c*/ 	.byte	0x03, 0x1b
        /*005e*/ 	.short	0x00ff


	//----- nvinfo : EIATTR_MERCURY_ISA_VERSION
	.align		4
        /*0060*/ 	.byte	0x03, 0x5f
        /*0062*/ 	.short	0x0101


	//----- nvinfo : EIATTR_EXIT_INSTR_OFFSETS
	.align		4
        /*0064*/ 	.byte	0x04, 0x1c
        /*0066*/ 	.short	(.L_2001 - .L_2000)


	//   ....[0]....
.L_2000:
        /*0068*/ 	.word	0x000000b0


	//   ....[1]....
        /*006c*/ 	.word	0x000002a0


	//   ....[2]....
        /*0070*/ 	.word	0x00000420


	//   ....[3]....
        /*0074*/ 	.word	0x000006c0


	//----- nvinfo : EIATTR_CRS_STACK_SIZE
	.align		4
.L_2001:
        /*0078*/ 	.byte	0x04, 0x1e
        /*007a*/ 	.short	(.L_2003 - .L_2002)
.L_2002:
        /*007c*/ 	.word	0x00000000


	//----- nvinfo : EIATTR_CBANK_PARAM_SIZE
	.align		4
.L_2003:
        /*0080*/ 	.byte	0x03, 0x19
        /*0082*/ 	.short	0x0d70


	//----- nvinfo : EIATTR_PARAM_CBANK
	.align		4
        /*0084*/ 	.byte	0x04, 0x0a
        /*0086*/ 	.short	(.L_2005 - .L_2004)
	.align		4
.L_2004:
        /*0088*/ 	.word	index@(.nv.constant0._ZN2at6native40_GLOBAL__N__2351210d_8_Shape_cu_49f7391c35CatArrayBatchedCopy_alignedK_contigINS1_10OpaqueTypeILj8EEEjLi1ELi64ELi64ELi16EEEvPT_NS1_25CatArrInputTensorMetadataIS5_T0_XT2_EXT3_EEENS1_16TensorSizeStrideIS8_Lj4EEEiS8_)
        /*008c*/ 	.short	0x0210
        /*008e*/ 	.short	0x0d70


	//----- nvinfo : EIATTR_SW_WAR
	.align		4
.L_2005:
        /*0090*/ 	.byte	0x04, 0x36
        /*0092*/ 	.short	(.L_2007 - .L_2006)
.L_2006:
        /*0094*/ 	.word	0x00000008
.L_2007:


//--------------------- .nv.info._ZN2at6native40_GLOBAL__N__2351210d_8_Shape_cu_49f7391c30CatArrayBatchedCopy_vectorizedINS1_10OpaqueTypeILj8EEEjLi1ELi64ELi64ELi16ELi2EEEvPcNS1_25CatArrInputTensorMetadataIT_T0_XT2_EXT3_EEENS1_16TensorSizeStrideIS8_Lj4EEEiS8_ --------------------------
	.section	.nv.info._ZN2at6native40_GLOBAL__N__2351210d_8_Shape_cu_49f7391c30CatArrayBatchedCopy_vectorizedINS1_10OpaqueTypeILj8EEEjLi1ELi64ELi64ELi16ELi2EEEvPcNS1_25CatArrInputTensorMetadataIT_T0_XT2_EXT3_EEENS1_16TensorSizeStrideIS8_Lj4EEEiS8_,"",@"SHT_CUDA_INFO"
	.sectionflags	@""
	.align	4


	//----- nvinfo : EIATTR_CUDA_API_VERSION
	.align		4
        /*0000*/ 	.byte	0x04, 0x37
        /*0002*/ 	.short	(.L_2009 - .L_2008)
.L_2008:
        /*0004*/ 	.word	0x00000082


	//----- nvinfo : EIATTR_KPARAM_INFO
	.align		4
.L_2009:
        /*0008*/ 	.byte	0x04, 0x17
        /*000a*/ 	.short	(.L_2011 - .L_2010)
.L_2010:
        /*000c*/ 	.word	0x00000000
        /*0010*/ 	.short	0x0004
        /*0012*/ 	.short	0x0d6c
        /*0014*/ 	.byte	0x00, 0xf0, 0x11, 0x00


	//----- nvinfo : EIATTR_KPARAM_INFO
	.align		4
.L_2011:
        /*0018*/ 	.byte	0x04, 0x17
        /*001a*/ 	.short	(.L_2013 - .L_2012)
.L_2012:
        /*001c*/ 	.word	0x00000000
        /*0020*/ 	.short	0x0003
        /*0022*/ 	.short	0x0d68
        /*0024*/ 	.byte	0x00, 0xf0, 0x11, 0x00


	//----- nvinfo : EIATTR_KPARAM_INFO
	.align		4
.L_2013:
        /*0028*/ 	.byte	0x04, 0x17
        /*002a*/ 	.short	(.L_2015 - .L_2014)
.L_2014:
        /*002c*/ 	.word	0x00000000
        /*0030*/ 	.short	0x0002
        /*0032*/ 	.short	0x0d48
        /*0034*/ 	.byte	0x00, 0xf0, 0x81, 0x00


	//----- nvinfo : EIATTR_KPARAM_INFO
	.align		4
.L_2015:
        /*0038*/ 	.byte	0x04, 0x17
        /*003a*/ 	.short	(.L_2017 - .L_2016)
.L_2016:
        /*003c*/ 	.word	0x00000000
        /*0040*/ 	.short	0x0001
        /*0042*/ 	.short	0x0008
        /*0044*/ 	.byte	0x00, 0xf0, 0x01, 0x35


	//----- nvinfo : EIATTR_KPARAM_INFO
	.align		4
.L_2017:
        /*0048*/ 	.byte	0x04, 0x17
        /*004a*/ 	.short	(.L_2019 - .L_2018)
.L_2018:
        /*004c*/ 	.word	0x00000000
        /*0050*/ 	.short	0x0000
        /*0052*/ 	.short	0x0000
        /*0054*/ 	.byte	0x00, 0xf0, 0x21, 0x00


	//----- nvinfo : EIATTR_SPARSE_MMA_MASK
	.align		4
.L_2019:
        /*0058*/ 	.byte	0x03, 0x50
        /*005a*/ 	.short	0x0000


	//----- nvinfo : EIATTR_MAXREG_COUNT
	.align		4
        /*005c*/ 	.byte	0x03, 0x1b
        /*005e*/ 	.short	0x00ff


	//----- nvinfo : EIATTR_MERCURY_ISA_VERSION
	.align		4
        /*0060*/ 	.byte	0x03, 0x5f
        /*0062*/ 	.short	0x0101


	//----- nvinfo : EIATTR_EXIT_INSTR_OFFSETS
	.align		4
        /*0064*/ 	.byte	0x04, 0x1c
        /*0066*/ 	.short	(.L_2021 - .L_2020)


	//   ....[0]....
.L_2020:
        /*0068*/ 	.word	0x000000b0


	//   ....[1]....
        /*006c*/ 	.word	0x00000220


	//----- nvinfo : EIATTR_CRS_STACK_SIZE
	.align		4
.L_2021:
        /*0070*/ 	.byte	0x04, 0x1e
        /*0072*/ 	.short	(.L_2023 - .L_2022)
.L_2022:
        /*0074*/ 	.word	0x00000000


	//----- nvinfo : EIATTR_CBANK_PARAM_SIZE
	.align		4
.L_2023:
        /*0078*/ 	.byte	0x03, 0x19
        /*007a*/ 	.short	0x0d70


	//----- nvinfo : EIATTR_PARAM_CBANK
	.align		4
        /*007c*/ 	.byte	0x04, 0x0a
        /*007e*/ 	.short	(.L_2025 - .L_2024)
	.align		4
.L_2024:
        /*0080*/ 	.word	index@(.nv.constant0._ZN2at6native40_GLOBAL__N__2351210d_8_Shape_cu_49f7391c30CatArrayBatchedCopy_vectorizedINS1_10OpaqueTypeILj8EEEjLi1ELi64ELi64ELi16ELi2EEEvPcNS1_25CatArrInputTensorMetadataIT_T0_XT2_EXT3_EEENS1_16TensorSizeStrideIS8_Lj4EEEiS8_)
        /*0084*/ 	.short	0x0210
        /*0086*/ 	.short	0x0d70


	//----- nvinfo : EIATTR_SW_WAR
	.align		4
.L_2025:
        /*0088*/ 	.byte	0x04, 0x36
        /*008a*/ 	.short	(.L_2027 - .L_2026)
.L_2026:
        /*008c*/ 	.word	0x00000008
.L_2027:


//--------------------- .nv.info._ZN2at6native40_GLOBAL__N__2351210d_8_Shape_cu_49f7391c19CatArrayBatchedCopyINS1_10OpaqueTypeILj4EEEjLi4ELi64ELi64EEEvPT_NS1_25CatArrInputTensorMetadataIS5_T0_XT2_EXT3_EEENS1_16TensorSizeStrideIS8_Lj4EEEiS8_ --------------------------
	.section	.nv.info._ZN2at6native40_GLOBAL__N__2351210d_8_Shape_cu_49f7391c19CatArrayBatchedCopyINS1_10OpaqueTypeILj4EEEjLi4ELi64ELi64EEEvPT_NS1_25CatArrInputTensorMetadataIS5_T0_XT2_EXT3_EEENS1_16TensorSizeStrideIS8_Lj4EEEiS8_,"",@"SHT_CUDA_INFO"
	.sectionflags	@""
	.align	4


	//----- nvinfo : EIATTR_CUDA_API_VERSION
	.align		4
        /*0000*/ 	.byte	0x04, 0x37
        /*0002*/ 	.short	(.L_2029 - .L_2028)
.L_2028:
        /*0004*/ 	.word	0x00000082


	//----- nvinfo : EIATTR_KPARAM_INFO
	.align		4
.L_2029:
        /*0008*/ 	.byte	0x04, 0x17
        /*000a*/ 	.short	(.L_2031 - .L_2030)
.L_2030:
        /*000c*/ 	.word	0x00000000
        /*0010*/ 	.short	0x0004
        /*0012*/ 	.short	0x0d6c
        /*0014*/ 	.byte	0x00, 0xf0, 0x11, 0x00


	//----- nvinfo : EIATTR_KPARAM_INFO
	.align		4
.L_2031:
        /*0018*/ 	.byte	0x04, 0x17
        /*001a*/ 	.short	(.L_2033 - .L_2032)
.L_2032:
        /*001c*/ 	.word	0x00000000
        /*0020*/ 	.short	0x0003
        /*0022*/ 	.short	0x0d68
        /*0024*/ 	.byte	0x00, 0xf0, 0x11, 0x00


	//----- nvinfo : EIATTR_KPARAM_INFO
	.align		4
.L_2033:
        /*0028*/ 	.byte	0x04, 0x17
        /*002a*/ 	.short	(.L_2035 - .L_2034)
.L_2034:
        /*002c*/ 	.word	0x00000000
        /*0030*/ 	.short	0x0002
        /*0032*/ 	.short	0x0d48
        /*0034*/ 	.byte	0x00, 0xf0, 0x81, 0x00


	//----- nvinfo : EIATTR_KPARAM_INFO
	.align		4
.L_2035:
        /*0038*/ 	.byte	0x04, 0x17
        /*003a*/ 	.short	(.L_2037 - .L_2036)
.L_2036:
        /*003c*/ 	.word	0x00000000
        /*0040*/ 	.short	0x0001
        /*0042*/ 	.short	0x0008
        /*0044*/ 	.byte	0x00, 0xf0, 0x01, 0x35


	//----- nvinfo : EIATTR_KPARAM_INFO
	.align		4
.L_2037:
        /*0048*/ 	.byte	0x04, 0x17
        /*004a*/ 	.short	(.L_2039 - .L_2038)
.L_2038:
        /*004c*/ 	.word	0x00000000
        /*0050*/ 	.short	0x0000
        /*0052*/ 	.short	0x0000
        /*0054*/ 	.byte	0x00, 0xf0, 0x21, 0x00


	//----- nvinfo : EIATTR_SPARSE_MMA_MASK
	.align		4
.L_2039:
        /*0058*/ 	.byte	0x03, 0x50
        /*005a*/ 	.short	0x0000


	//----- nvinfo : EIATTR_MAXREG_COUNT
	.align		4
        /*005c*/ 	.byte	0x03, 0x1b
        /*005e*/ 	.short	0x00ff


	//----- nvinfo : EIATTR_MERCURY_ISA_VERSION
	.align		4
        /*0060*/ 	.byte	0x03, 0x5f
        /*0062*/ 	.short	0x0101


	//----- nvinfo : EIATTR_EXIT_INSTR_OFFSETS
	.align		4
        /*0064*/ 	.byte	0x04, 0x1c
        /*0066*/ 	.short	(.L_2041 - .L_2040)


	//   ....[0]....
.L_2040:
        /*0068*/ 	.word	0x000000a0


	//   ....[1]....
        /*006c*/ 	.word	0x00000720


	//   ....[2]....
        /*0070*/ 	.word	0x000010f0


	//----- nvinfo : EIATTR_CRS_STACK_SIZE
	.align		4
.L_2041:
        /*0074*/ 	.byte	0x04, 0x1e
        /*0076*/ 	.short	(.L_2043 - .L_2042)
.L_2042:
        /*0078*/ 	.word	0x00000000


	//----- nvinfo : EIATTR_CBANK_PARAM_SIZE
	.align		4
.L_2043:
        /*007c*/ 	.byte	0x03, 0x19
        /*007e*/ 	.short	0x0d70


	//----- nvinfo : EIATTR_PARAM_CBANK
	.align		4
        /*0080*/ 	.byte	0x04, 0x0a
        /*0082*/ 	.short	(.L_2045 - .L_2044)
	.align		4
.L_2044:
        /*0084*/ 	.word	index@(.nv.constant0._ZN2at6native40_GLOBAL__N__2351210d_8_Shape_cu_49f7391c19CatArrayBatchedCopyINS1_10OpaqueTypeILj4EEEjLi4ELi64ELi64EEEvPT_NS1_25CatArrInputTensorMetadataIS5_T0_XT2_EXT3_EEENS1_16TensorSizeStrideIS8_Lj4EEEiS8_)
        /*0088*/ 	.short	0x0210
        /*008a*/ 	.short	0x0d70


	//----- nvinfo : EIATTR_SW_WAR
	.align		4
.L_2045:
        /*008c*/ 	.byte	0x04, 0x36
        /*008e*/ 	.short	(.L_2047 - .L_2046)
.L_2046:
        /*0090*/ 	.word	0x00000008
.L_2047:


//--------------------- .nv.info._ZN2at6native40_GLOBAL__N__2351210d_8_Shape_cu_49f7391c26CatArrayBatchedCopy_contigINS1_10OpaqueTypeILj4EEEjLi4ELi64ELi64EEEvPT_NS1_25CatArrInputTensorMetadataIS5_T0_XT2_EXT3_EEENS1_16TensorSizeStrideIS8_Lj4EEEiS8_ --------------------------
	.section	.nv.info._ZN2at6native40_GLOBAL__N__2351210d_8_Shape_cu_49f7391c26CatArrayBatchedCopy_contigINS1_10OpaqueTypeILj4EEEjLi4ELi64ELi64EEEvPT_NS1_25CatArrInputTensorMetadataIS5_T0_XT2_EXT3_EEENS1_16TensorSizeStrideIS8_Lj4EEEiS8_,"",@"SHT_CUDA_INFO"
	.sectionflags	@""
	.align	4


	//----- nvinfo : EIATTR_CUDA_API_VERSION
	.align		4
        /*0000*/ 	.byte	0x04, 0x37
        /*0002*/ 	.short	(.L_2049 - .L_2048)
.L_2048:
        /*0004*/ 	.word	0x00000082


	//----- nvinfo : EIATTR_KPARAM_INFO
	.align		4
.L_2049:
        /*0008*/ 	.byte	0x04, 0x17
        /*000a*/ 	.short	(.L_2051 - .L_2050)
.L_2050:
        /*000c*/ 	.word	0x00000000
        /*0010*/ 	.short	0x0004
        /*0012*/ 	.short	0x0d6c
        /*0014*/ 	.byte	0x00, 0xf0, 0x11, 0x00


	//----- nvinfo : EIATTR_KPARAM_INFO
	.align		4
.L_2051:
        /*0018*/ 	.byte	0x04, 0x17
        /*001a*/ 	.short	(.L_2053 - .L_2052)
.L_2052:
        /*001c*/ 	.word	0x00000000
        /*0020*/ 	.short	0x0003
        /*0022*/ 	.short	0x0d68
        /*0024*/ 	.byte	0x00, 0xf0, 0x11, 0x00


	//----- nvinfo : EIATTR_KPARAM_INFO
	.align		4
.L_2053:
        /*0028*/ 	.byte	0x04, 0x17
        /*002a*/ 	.short	(.L_2055 - .L_2054)
.L_2054:
        /*002c*/ 	.word	0x00000000
        /*0030*/ 	.short	0x0002
        /*0032*/ 	.short	0x0d48
        /*0034*/ 	.byte	0x00, 0xf0, 0x81, 0x00


	//----- nvinfo : EIATTR_KPARAM_INFO
	.align		4
.L_2055:
        /*0038*/ 	.byte	0x04, 0x17
        /*003a*/ 	.short	(.L_2057 - .L_2056)
.L_2056:
        /*003c*/ 	.word	0x00000000
        /*0040*/ 	.short	0x0001
        /*0042*/ 	.short	0x0008
        /*0044*/ 	.byte	0x00, 0xf0, 0x01, 0x35


	//----- nvinfo : EIATTR_KPARAM_INFO
	.align		4
.L_2057:
        /*0048*/ 	.byte	0x04, 0x17
        /*004a*/ 	.short	(.L_2059 - .L_2058)
.L_2058:
        /*004c*/ 	.word	0x00000000
        /*0050*/ 	.short	0x0000
        /*0052*/ 	.short	0x0000
        /*0054*/ 	.byte	0x00, 0xf0, 0x21, 0x00


	//----- nvinfo : EIATTR_SPARSE_MMA_MASK
	.align		4
.L_2059:
        /*0058*/ 	.byte	0x03, 0x50
        /*005a*/ 	.short	0x0000


	//----- nvinfo : EIATTR_MAXREG_COUNT
	.align		4
        /*005c*/ 	.byte	0x03, 0x1b
        /*005e*/ 	.short	0x00ff


	//----- nvinfo : EIATTR_MERCURY_ISA_VERSION
	.align		4
        /*0060*/ 	.byte	0x03, 0x5f
        /*0062*/ 	.short	0x0101


	//----- nvinfo : EIATTR_EXIT_INSTR_OFFSETS
	.align		4
        /*0064*/ 	.byte	0x04, 0x1c
        /*0066*/ 	.short	(.L_2061 - .L_2060)


	//   ....[0]....
.L_2060:
        /*0068*/ 	.word	0x000000a0


	//   ....[1]....
        /*006c*/ 	.word	0x00000690


	//----- nvinfo : EIATTR_CRS_STACK_SIZE
	.align		4
.L_2061:
        /*0070*/ 	.byte	0x04, 0x1e
        /*0072*/ 	.short	(.L_2063 - .L_2062)
.L_2062:
        /*0074*/ 	.word	0x00000000


	//----- nvinfo : EIATTR_CBANK_PARAM_SIZE
	.align		4
.L_2063:
        /*0078*/ 	.byte	0x03, 0x19
        /*007a*/ 	.short	0x0d70


	//----- nvinfo : EIATTR_PARAM_CBANK
	.align		4
        /*007c*/ 	.byte	0x04, 0x0a
        /*007e*/ 	.short	(.L_2065 - .L_2064)
	.align		4
.L_2064:
        /*0080*/ 	.word	index@(.nv.constant0._ZN2at6native40_GLOBAL__N__2351210d_8_Shape_cu_49f7391c26CatArrayBatchedCopy_contigINS1_10OpaqueTypeILj4EEEjLi4ELi64ELi64EEEvPT_NS1_25CatArrInputTensorMetadataIS5_T0_XT2_EXT3_EEENS1_16TensorSizeStrideIS8_Lj4EEEiS8_)
        /*0084*/ 	.short	0x0210
        /*0086*/ 	.short	0x0d70


	//----- nvinfo : EIATTR_SW_WAR
	.align		4
.L_2065:
        /*0088*/ 	.byte	0x04, 0x36
        /*008a*/ 	.short	(.L_2067 - .L_2066)
.L_2066:
        /*008c*/ 	.word	0x00000008
.L_2067:


//--------------------- .nv.info._ZN2at6native40_GLOBAL__N__2351210d_8_Shape_cu_49f7391c35CatArrayBatchedCopy_alignedK_contigINS1_10OpaqueTypeILj4EEEjLi4ELi64ELi64ELi8EEEvPT_NS1_25CatArrInputTensorMetadataIS5_T0_XT2_EXT3_EEENS1_16TensorSizeStrideIS8_Lj4EEEiS8_ --------------------------
	.section	.nv.info._ZN2at6native40_GLOBAL__N__2351210d_8_Shape_cu_49f7391c35CatArrayBatchedCopy_alignedK_contigINS1_10OpaqueTypeILj4EEEjLi4ELi64ELi64ELi8EEEvPT_NS1_25CatArrInputTensorMetadataIS5_T0_XT2_EXT3_EEENS1_16TensorSizeStrideIS8_Lj4EEEiS8_,"",@"SHT_CUDA_INFO"
	.sectionflags	@""
	.align	4


	//----- nvinfo : EIATTR_CUDA_API_VERSION
	.align		4
        /*0000*/ 	.byte	0x04, 0x37
        /*0002*/ 	.short	(.L_2069 - .L_2068)
.L_2068:
        /*0004*/ 	.word	0x00000082


	//----- nvinfo : EIATTR_KPARAM_INFO
	.align		4
.L_2069:
        /*0008*/ 	.byte	0x04, 0x17
        /*000a*/ 	.short	(.L_2071 - .L_2070)
.L_2070:
        /*000c*/ 	.word	0x00000000
        /*0010*/ 	.short	0x0004
        /*0012*/ 	.short	0x0d6c
        /*0014*/ 	.byte	0x00, 0xf0, 0x11, 0x00


	//----- nvinfo : EIATTR_KPARAM_INFO
	.align		4
.L_2071:
        /*0018*/ 	.byte	0x04, 0x17
        /*001a*/ 	.short	(.L_2073 - .L_2072)
.L_2072:
        /*001c*/ 	.word	0x00000000
        /*0020*/ 	.short	0x0003
        /*0022*/ 	.short	0x0d68
        /*0024*/ 	.byte	0x00, 0xf0, 0x11, 0x00


	//----- nvinfo : EIATTR_KPARAM_INFO
	.align		4
.L_2073:
        /*0028*/ 	.byte	0x04, 0x17
        /*002a*/ 	.short	(.L_2075 - .L_2074)
.L_2074:
        /*002c*/ 	.word	0x00000000
        /*0030*/ 	.short	0x0002
        /*0032*/ 	.short	0x0d48
        /*0034*/ 	.byte	0x00, 0xf0, 0x81, 0x00


	//----- nvinfo : EIATTR_KPARAM_INFO
	.align		4
.L_2075:
        /*0038*/ 	.byte	0x04, 0x17
        /*003a*/ 	.short	(.L_2077 - .L_2076)
.L_2076:
        /*003c*/ 	.word	0x00000000
        /*0040*/ 	.short	0x0001
        /*0042*/ 	.short	0x0008
        /*0044*/ 	.byte	0x00, 0xf0, 0x01, 0x35


	//----- nvinfo : EIATTR_KPARAM_INFO
	.align		4
.L_2077:
        /*0048*/ 	.byte	0x04, 0x17
        /*004a*/ 	.short	(.L_2079 - .L_2078)
.L_2078:
        /*004c*/ 	.word	0x00000000
        /*0050*/ 	.short	0x0000
        /*0052*/ 	.short	0x0000
        /*0054*/ 	.byte	0x00, 0xf0, 0x21, 0x00


	//----- nvinfo : EIATTR_SPARSE_MMA_MASK
	.align		4
.L_2079:
        /*0058*/ 	.byte	0x03, 0x50
        /*005a*/ 	.short	0x0000


	//----- nvinfo : EIATTR_MAXREG_COUNT
	.align		4
        /*005c*/ 	.byte	0x03, 0x1b
        /*005e*/ 	.short	0x00ff


	//----- nvinfo : EIATTR_MERCURY_ISA_VERSION
	.align		4
        /*0060*/ 	.byte	0x03, 0x5f
        /*0062*/ 	.short	0x0101


	//----- nvinfo : EIATTR_EXIT_INSTR_OFFSETS
	.align		4
        /*0064*/ 	.byte	0x04, 0x1c
        /*0066*/ 	.short	(.L_2081 - .L_2080)


	//   ....[0]....
.L_2080:
        /*0068*/ 	.word	0x000000b0


	//   ....[1]....
        /*006c*/ 	.word	0x000009d0


	//   ....[2]....
        /*0070*/ 	.word	0x00001010


	//   ....[3]....
        /*0074*/ 	.word	0x00001da0


	//----- nvinfo : EIATTR_CRS_STACK_SIZE
	.align		4
.L_2081:
        /*0078*/ 	.byte	0x04, 0x1e
        /*007a*/ 	.short	(.L_2083 - .L_2082)
.L_2082:
        /*007c*/ 	.word	0x00000000


	//----- nvinfo : EIATTR_CBANK_PARAM_SIZE
	.align		4
.L_2083:
        /*0080*/ 	.byte	0x03, 0x19
        /*0082*/ 	.short	0x0d70


	//----- nvinfo : EIATTR_PARAM_CBANK
	.align		4
        /*0084*/ 	.byte	0x04, 0x0a
        /*0086*/ 	.short	(.L_2085 - .L_2084)
	.align		4
.L_2084:
        /*0088*/ 	.word	index@(.nv.constant0._ZN2at6native40_GLOBAL__N__2351210d_8_Shape_cu_49f7391c35CatArrayBatchedCopy_alignedK_contigINS1_10OpaqueTypeILj4EEEjLi4ELi64ELi64ELi8EEEvPT_NS1_25CatArrInputTensorMetadataIS5_T0_XT2_EXT3_EEENS1_16TensorSizeStrideIS8_Lj4EEEiS8_)
        /*008c*/ 	.short	0x0210
        /*008e*/ 	.short	0x0d70


	//----- nvinfo : EIATTR_SW_WAR
	.align		4
.L_2085:
        /*0090*/ 	.byte	0x04, 0x36
        /*0092*/ 	.short	(.L_2087 - .L_2086)
.L_2086:
        /*0094*/ 	.word	0x00000008
.L_2087:


//--------------------- .nv.info._ZN2at6native40_GLOBAL__N__2351210d_8_Shape_cu_49f7391c35CatArrayBatchedCopy_alignedK_contigINS1_10OpaqueTypeILj4EEEjLi4ELi64ELi64ELi16EEEvPT_NS1_25CatArrInputTensorMetadataIS5_T0_XT2_EXT3_EEENS1_16TensorSizeStrideIS8_Lj4EEEiS8_ --------------------------
	.section	.nv.info._ZN2at6native40_GLOBAL__N__2351210d_8_Shape_cu_49f7391c35CatArrayBatchedCopy_alignedK_contigINS1_10OpaqueTypeILj4EEEjLi4ELi64ELi64ELi16EEEvPT_NS1_25CatArrInputTensorMetadataIS5_T0_XT2_EXT3_EEENS1_16TensorSizeStrideIS8_Lj4EEEiS8_,"",@"SHT_CUDA_INFO"
	.sectionflags	@""
	.align	4


	//----- nvinfo : EIATTR_CUDA_API_VERSION
	.align		4
        /*0000*/ 	.byte	0x04, 0x37
        /*0002*/ 	.short	(.L_2089 - .L_2088)
.L_2088:
        /*0004*/ 	.word	0x00000082


	//----- nvinfo : EIATTR_KPARAM_INFO
	.align		4
.L_2089:
        /*0008*/ 	.byte	0x04, 0x17
        /*000a*/ 	.short	(.L_2091 - .L_2090)
.L_2090:
        /*000c*/ 	.word	0x00000000
        /*0010*/ 	.short	0x0004
        /*0012*/ 	.short	0x0d6c
        /*0014*/ 	.byte	0x00, 0xf0, 0x11, 0x00


	//----- nvinfo : EIATTR_KPARAM_INFO
	.align		4
.L_2091:
        /*0018*/ 	.byte	0x04, 0x17
        /*001a*/ 	.short	(.L_2093 - .L_2092)
.L_2092:
        /*001c*/ 	.word	0x00000000
        /*0020*/ 	.short	0x0003
        /*0022*/ 	.short	0x0d68
        /*0024*/ 	.byte	0x00, 0xf0, 0x11, 0x00


	//----- nvinfo : EIATTR_KPARAM_INFO
	.align		4
.L_2093:
        /*0028*/ 	.byte	0x04, 0x17
        /*002a*/ 	.short	(.L_2095 - .L_2094)
.L_2094:
        /*002c*/ 	.word	0x00000000
        /*0030*/ 	.short	0x0002
        /*0032*/ 	.short	0x0d48
        /*0034*/ 	.byte	0x00, 0xf0, 0x81, 0x00


	//----- nvinfo : EIATTR_KPARAM_INFO
	.align		4
.L_2095:
        /*0038*/ 	.byte	0x04, 0x17
        /*003a*/ 	.short	(.L_2097 - .L_2096)
.L_2096:
        /*003c*/ 	.word	0x00000000
        /*0040*/ 	.short	0x0001
        /*0042*/ 	.short	0x0008
        /*0044*/ 	.byte	0x00, 0xf0, 0x01, 0x35


	//----- nvinfo : EIATTR_KPARAM_INFO
	.align		4
.L_2097:
        /*0048*/ 	.byte	0x04, 0x17
        /*004a*/ 	.short	(.L_2099 - .L_2098)
.L_2098:
        /*004c*/ 	.word	0x00000000
        /*0050*/ 	.short	0x0000
        /*0052*/ 	.short	0x0000
        /*0054*/ 	.byte	0x00, 0xf0, 0x21, 0x00


	//----- nvinfo : EIATTR_SPARSE_MMA_MASK
	.align		4
.L_2099:
        /*0058*/ 	.byte	0x03, 0x50
        /*005a*/ 	.short	0x0000


	//----- nvinfo : EIATTR_MAXREG_COUNT
	.align		4
        /*005c*/ 	.byte	0x03, 0x1b
        /*005e*/ 	.short	0x00ff


	//----- nvinfo : EIATTR_MERCURY_ISA_VERSION
	.align		4
        /*0060*/ 	.byte	0x03, 0x5f
        /*0062*/ 	.short	0x0101


	//----- nvinfo : EIATTR_EXIT_INSTR_OFFSETS
	.align		4
        /*0064*/ 	.byte	0x04, 0x1c
        /*0066*/ 	.short	(.L_2101 - .L_2100)


	//   ....[0]....
.L_2100:
        /*0068*/ 	.word	0x000000b0


	//   ....[1]....
        /*006c*/ 	.word	0x00000ee0


	//   ....[2]....
        /*0070*/ 	.word	0x00001520


	//   ....[3]....
        /*0074*/ 	.word	0x000022b0


	//----- nvinfo : EIATTR_CRS_STACK_SIZE
	.align		4
.L_2101:
        /*0078*/ 	.byte	0x04, 0x1e
        /*007a*/ 	.short	(.L_2103 - .L_2102)
.L_2102:
        /*007c*/ 	.word	0x00000000


	//----- nvinfo : EIATTR_CBANK_PARAM_SIZE
	.align		4
.L_2103:
        /*0080*/ 	.byte	0x03, 0x19
        /*0082*/ 	.short	0x0d70


	//----- nvinfo : EIATTR_PARAM_CBANK
	.align		4
        /*0084*/ 	.byte	0x04, 0x0a
        /*0086*/ 	.short	(.L_2105 - .L_2104)
	.align		4
.L_2104:
        /*0088*/ 	.word	index@(.nv.constant0._ZN2at6native40_GLOBAL__N__2351210d_8_Shape_cu_49f7391c35CatArrayBatchedCopy_alignedK_contigINS1_10OpaqueTypeILj4EEEjLi4ELi64ELi64ELi16EEEvPT_NS1_25CatArrInputTensorMetadataIS5_T0_XT2_EXT3_EEENS1_16TensorSizeStrideIS8_Lj4EEEiS8_)
        /*008c*/ 	.short	0x0210
        /*008e*/ 	.short	0x0d70


	//----- nvinfo : EIATTR_SW_WAR
	.align		4
.L_2105:
        /*0090*/ 	.byte	0x04, 0x36
        /*0092*/ 	.short	(.L_2107 - .L_2106)
.L_2106:
        /*0094*/ 	.word	0x00000008
.L_2107:


//--------------------- .nv.info._ZN2at6native40_GLOBAL__N__2351210d_8_Shape_cu_49f7391c30CatArrayBatchedCopy_vectorizedINS1_10OpaqueTypeILj4EEEjLi4ELi64ELi64ELi16ELi4EEEvPcNS1_25CatArrInputTensorMetadataIT_T0_XT2_EXT3_EEENS1_16TensorSizeStrideIS8_Lj4EEEiS8_ --------------------------
	.section	.nv.info._ZN2at6native40_GLOBAL__N__2351210d_8_Shape_cu_49f7391c30CatArrayBatchedCopy_vectorizedINS1_10OpaqueTypeILj4EEEjLi4ELi64ELi64ELi16ELi4EEEvPcNS1_25CatArrInputTensorMetadataIT_T0_XT2_EXT3_EEENS1_16TensorSizeStrideIS8_Lj4EEEiS8_,"",@"SHT_CUDA_INFO"
	.sectionflags	@""
	.align	4


	//----- nvinfo : EIATTR_CUDA_API_VERSION
	.align		4
        /*0000*/ 	.byte	0x04, 0x37
        /*0002*/ 	.short	(.L_2109 - .L_2108)
.L_2108:
        /*0004*/ 	.word	0x00000082


	//----- nvinfo : EIATTR_KPARAM_INFO
	.align		4
.L_2109:
        /*0008*/ 	.byte	0x04, 0x17
        /*000a*/ 	.short	(.L_2111 - .L_2110)
.L_2110:
        /*000c*/ 	.word	0x00000000
        /*0010*/ 	.short	0x0004
        /*0012*/ 	.short	0x0d6c
        /*0014*/ 	.byte	0x00, 0xf0, 0x11, 0x00


	//----- nvinfo : EIATTR_KPARAM_INFO
	.align		4
.L_2111:
        /*0018*/ 	.byte	0x04, 0x17
        /*001a*/ 	.short	(.L_2113 - .L_2112)
.L_2112:
        /*001c*/ 	.word	0x00000000
        /*0020*/ 	.short	0x0003
        /*0022*/ 	.short	0x0d68
        /*0024*/ 	.byte	0x00, 0xf0, 0x11, 0x00


	//----- nvinfo : EIATTR_KPARAM_INFO
	.align		4
.L_2113:
        /*0028*/ 	.byte	0x04, 0x17
        /*002a*/ 	.short	(.L_2115 - .L_2114)
.L_2114:
        /*002c*/ 	.word	0x00000000
        /*0030*/ 	.short	0x0002
        /*0032*/ 	.short	0x0d48
        /*0034*/ 	.byte	0x00, 0xf0, 0x81, 0x00


	//----- nvinfo : EIATTR_KPARAM_INFO
	.align		4
.L_2115:
        /*0038*/ 	.byte	0x04, 0x17
        /*003a*/ 	.short	(.L_2117 - .L_2116)
.L_2116:
        /*003c*/ 	.word	0x00000000
        /*0040*/ 	.short	0x0001
        /*0042*/ 	.short	0x0008
        /*0044*/ 	.byte	0x00, 0xf0, 0x01, 0x35


	//----- nvinfo : EIATTR_KPARAM_INFO
	.align		4
.L_2117:
        /*0048*/ 	.byte	0x04, 0x17
        /*004a*/ 	.short	(.L_2119 - .L_2118)
.L_2118:
        /*004c*/ 	.word	0x00000000
        /*0050*/ 	.short	0x0000
        /*0052*/ 	.short	0x0000
        /*0054*/ 	.byte	0x00, 0xf0, 0x21, 0x00


	//----- nvinfo : EIATTR_SPARSE_MMA_MASK
	.align		4
.L_2119:
        /*0058*/ 	.byte	0x03, 0x50
        /*005a*/ 	.short	0x0000


	//----- nvinfo : EIATTR_MAXREG_COUNT
	.align		4
        /*005c*/ 	.byte	0x03, 0x1b
        /*005e*/ 	.short	0x00ff


	//----- nvinfo : EIATTR_MERCURY_ISA_VERSION
	.align		4
        /*0060*/ 	.byte	0x03, 0x5f
        /*0062*/ 	.short	0x0101


	//----- nvinfo : EIATTR_EXIT_INSTR_OFFSETS
	.align		4
        /*0064*/ 	.byte	0x04, 0x1c
        /*0066*/ 	.short	(.L_2121 - .L_2120)


	//   ....[0]....
.L_2120:
        /*0068*/ 	.word	0x000000b0


	//   ....[1]....
        /*006c*/ 	.word	0x000006f0


	//----- nvinfo : EIATTR_CRS_STACK_SIZE
	.align		4
.L_2121:
        /*0070*/ 	.byte	0x04, 0x1e
        /*0072*/ 	.short	(.L_2123 - .L_2122)
.L_2122:
        /*0074*/ 	.word	0x00000000


	//----- nvinfo : EIATTR_CBANK_PARAM_SIZE
	.align		4
.L_2123:
        /*0078*/ 	.byte	0x03, 0x19
        /*007a*/ 	.short	0x0d70


	//----- nvinfo : EIATTR_PARAM_CBANK
	.align		4
        /*007c*/ 	.byte	0x04, 0x0a
        /*007e*/ 	.short	(.L_2125 - .L_2124)
	.align		4
.L_2124:
        /*0080*/ 	.word	index@(.nv.constant0._ZN2at6native40_GLOBAL__N__2351210d_8_Shape_cu_49f7391c30CatArrayBatchedCopy_vectorizedINS1_10OpaqueTypeILj4EEEjLi4ELi64ELi64ELi16ELi4EEEvPcNS1_25CatArrInputTensorMetadataIT_T0_XT2_EXT3_EEENS1_16TensorSizeStrideIS8_Lj4EEEiS8_)
        /*0084*/ 	.short	0x0210
        /*0086*/ 	.short	0x0d70


	//----- nvinfo : EIATTR_SW_WAR
	.align		4
.L_2125:
        /*0088*/ 	.byte	0x04, 0x36
        /*008a*/ 	.short	(.L_2127 - .L_2126)
.L_2126:
        /*008c*/ 	.word	0x00000008
.L_2127:


//--------------------- .nv.info._ZN2at6native40_GLOBAL__N__2351210d_8_Shape_cu_49f7391c19CatArrayBatchedCopyINS1_10OpaqueTypeILj4EEEjLi3ELi64ELi64EEEvPT_NS1_25CatArrInputTensorMetadataIS5_T0_XT2_EXT3_EEENS1_16TensorSizeStrideIS8_Lj4EEEiS8_ --------------------------
	.section	.nv.info._ZN2at6native40_GLOBAL__N__2351210d_8_Shape_cu_49f7391c19CatArrayBatchedCopyINS1_10OpaqueTypeILj4EEEjLi3ELi64ELi64EEEvPT_NS1_25CatArrInputTensorMetadataIS5_T0_XT2_EXT3_EEENS1_16TensorSizeStrideIS8_Lj4EEEiS8_,"",@"SHT_CUDA_INFO"
	.sectionflags	@""
	.align	4


	//----- nvinfo : EIATTR_CUDA_API_VERSION
	.align		4
        /*0000*/ 	.byte	0x04, 0x37
        /*0002*/ 	.short	(.L_2129 - .L_2128)
.L_2128:
        /*0004*/ 	.word	0x00000082


	//----- nvinfo : EIATTR_KPARAM_INFO
	.align		4
.L_2129:
        /*0008*/ 	.byte	0x04, 0x17
        /*000a*/ 	.short	(.L_2131 - .L_2130)
.L_2130:
        /*000c*/ 	.word	0x00000000
        /*0010*/ 	.short	0x0004
        /*0012*/ 	.short	0x0d6c
        /*0014*/ 	.byte	0x00, 0xf0, 0x11, 0x00


	//----- nvinfo : EIATTR_KPARAM_INFO
	.align		4
.L_2131:
        /*0018*/ 	.byte	0x04, 0x17
        /*001a*/ 	.short	(.L_2133 - .L_2132)
.L_2132:
        /*001c*/ 	.word	0x00000000
        /*0020*/ 	.short	0x0003
        /*0022*/ 	.short	0x0d68
        /*0024*/ 	.byte	0x00, 0xf0, 0x11, 0x00


	//----- nvinfo : EIATTR_KPARAM_INFO
	.align		4
.L_2133:
        /*0028*/ 	.byte	0x04, 0x17
        /*002a*/ 	.short	(.L_2135 - .L_2134)
.L_2134:
        /*002c*/ 	.word	0x00000000
        /*0030*/ 	.short	0x0002
        /*0032*/ 	.short	0x0d48
        /*0034*/ 	.byte	0x00, 0xf0, 0x81, 0x00


	//----- nvinfo : EIATTR_KPARAM_INFO
	.align		4
.L_2135:
        /*0038*/ 	.byte	0x04, 0x17
        /*003a*/ 	.short	(.L_2137 - .L_2136)
.L_2136:
        /*003c*/ 	.word	0x00000000
        /*0040*/ 	.short	0x0001
        /*0042*/ 	.short	0x0008
        /*0044*/ 	.byte	0x00, 0xf0, 0x01, 0x35


	//----- nvinfo : EIATTR_KPARAM_INFO
	.align		4
.L_2137:
        /*0048*/ 	.byte	0x04, 0x17
        /*004a*/ 	.short	(.L_2139 - .L_2138)
.L_2138:
        /*004c*/ 	.word	0x00000000
        /*0050*/ 	.short	0x0000
        /*0052*/ 	.short	0x0000
        /*0054*/ 	.byte	0x00, 0xf0, 0x21, 0x00


	//----- nvinfo : EIATTR_SPARSE_MMA_MASK
	.align		4
.L_2139:
        /*0058*/ 	.byte	0x03, 0x50
        /*005a*/ 	.short	0x0000


	//----- nvinfo : EIATTR_MAXREG_COUNT
	.align		4
        /*005c*/ 	.byte	0x03, 0x1b
        /*005e*/ 	.short	0x00ff


	//----- nvinfo : EIATTR_MERCURY_ISA_VERSION
	.align		4
        /*0060*/ 	.byte	0x03, 0x5f
        /*0062*/ 	.short	0x0101


	//----- nvinfo : EIATTR_EXIT_INSTR_OFFSETS
	.align		4
        /*0064*/ 	.byte	0x04, 0x1c
        /*0066*/ 	.short	(.L_2141 - .L_2140)


	//   ....[0]....
.L_2140:
        /*0068*/ 	.word	0x000000a0


	//   ....[1]....
        /*006c*/ 	.word	0x00000560


	//   ....[2]....
        /*0070*/ 	.word	0x00000c30


	//----- nvinfo : EIATTR_CRS_STACK_SIZE
	.align		4
.L_2141:
        /*0074*/ 	.byte	0x04, 0x1e
        /*0076*/ 	.short	(.L_2143 - .L_2142)
.L_2142:
        /*0078*/ 	.word	0x00000000


	//----- nvinfo : EIATTR_CBANK_PARAM_SIZE
	.align		4
.L_2143:
        /*007c*/ 	.byte	0x03, 0x19
        /*007e*/ 	.short	0x0d70


	//----- nvinfo : EIATTR_PARAM_CBANK
	.align		4
        /*0080*/ 	.byte	0x04, 0x0a
        /*0082*/ 	.short	(.L_2145 - .L_2144)
	.align		4
.L_2144:
        /*0084*/ 	.word	index@(.nv.constant0._ZN2at6native40_GLOBAL__N__2351210d_8_Shape_cu_49f7391c19CatArrayBatchedCopyINS1_10OpaqueTypeILj4EEEjLi3ELi64ELi64EEEvPT_NS1_25CatArrInputTensorMetadataIS5_T0_XT2_EXT3_EEENS1_16TensorSizeStrideIS8_Lj4EEEiS8_)
        /*0088*/ 	.short	0x0210
        /*008a*/ 	.short	0x0d70


	//----- nvinfo : EIATTR_SW_WAR
	.align		4
.L_2145:
        /*008c*/ 	.byte	0x04, 0x36
        /*008e*/ 	.short	(.L_2147 - .L_2146)
.L_2146:
        /*0090*/ 	.word	0x00000008
.L_2147:


//--------------------- .nv.info._ZN2at6native40_GLOBAL__N__2351210d_8_Shape_cu_49f7391c26CatArrayBatchedCopy_contigINS1_10OpaqueTypeILj4EEEjLi3ELi64ELi64EEEvPT_NS1_25CatArrInputTensorMetadataIS5_T0_XT2_EXT3_EEENS1_16TensorSizeStrideIS8_Lj4EEEiS8_ --------------------------
	.section	.nv.info._ZN2at6native40_GLOBAL__N__2351210d_8_Shape_cu_49f7391c26CatArrayBatchedCopy_contigINS1_10OpaqueTypeILj4EEEjLi3ELi64ELi64EEEvPT_NS1_25CatArrInputTensorMetadataIS5_T0_XT2_EXT3_EEENS1_16TensorSizeStrideIS8_Lj4EEEiS8_,"",@"SHT_CUDA_INFO"
	.sectionflags	@""
	.align	4


	//----- nvinfo : EIATTR_CUDA_API_VERSION
	.align		4
        /*0000*/ 	.byte	0x04, 0x37
        /*0002*/ 	.short	(.L_2149 - .L_2148)
.L_2148:
        /*0004*/ 	.word	0x00000082


	//----- nvinfo : EIATTR_KPARAM_INFO
	.align		4
.L_2149:
        /*0008*/ 	.byte	0x04, 0x17
        /*000a*/ 	.short	(.L_2151 - .L_2150)
.L_2150:
        /*000c*/ 	.word	0x00000000
        /*0010*/ 	.short	0x0004
        /*0012*/ 	.short	0x0d6c
        /*0014*/ 	.byte	0x00, 0xf0, 0x11, 0x00


	//----- nvinfo : EIATTR_KPARAM_INFO
	.align		4
.L_2151:
        /*0018*/ 	.byte	0x04, 0x17
        /*001a*/ 	.short	(.L_2153 - .L_2152)
.L_2152:
        /*001c*/ 	.word	0x00000000
        /*0020*/ 	.short	0x0003
        /*0022*/ 	.short	0x0d68
        /*0024*/ 	.byte	0x00, 0xf0, 0x11, 0x00


	//----- nvinfo : EIATTR_KPARAM_INFO
	.align		4
.L_2153:
        /*0028*/ 	.byte	0x04, 0x17
        /*002a*/ 	.short	(.L_2155 - .L_2154)
.L_2154:
        /*002c*/ 	.word	0x00000000
        /*0030*/ 	.short	0x0002
        /*0032*/ 	.short	0x0d48
        /*0034*/ 	.byte	0x00, 0xf0, 0x81, 0x00


	//----- nvinfo : EIATTR_KPARAM_INFO
	.align		4
.L_2155:
        /*0038*/ 	.byte	0x04, 0x17
        /*003a*/ 	.short	(.L_2157 - .L_2156)
.L_2156:
        /*003c*/ 	.word	0x00000000
        /*0040*/ 	.short	0x0001
        /*0042*/ 	.short	0x0008
        /*0044*/ 	.byte	0x00, 0xf0, 0x01, 0x35


	//----- nvinfo : EIATTR_KPARAM_INFO
	.align		4
.L_2157:
        /*0048*/ 	.byte	0x04, 0x17
        /*004a*/ 	.short	(.L_2159 - .L_2158)
.L_2158:
        /*004c*/ 	.word	0x00000000
        /*0050*/ 	.short	0x0000
        /*0052*/ 	.short	0x0000
        /*0054*/ 	.byte	0x00, 0xf0, 0x21, 0x00


	//----- nvinfo : EIATTR_SPARSE_MMA_MASK
	.align		4
.L_2159:
        /*0058*/ 	.byte	0x03, 0x50
        /*005a*/ 	.short	0x0000


	//----- nvinfo : EIATTR_MAXREG_COUNT
	.align		4
        /*005c*/ 	.byte	0x03, 0x1b
        /*005e*/ 	.short	0x00ff


	//----- nvinfo : EIATTR_MERCURY_ISA_VERSION
	.align		4
        /*0060*/ 	.byte	0x03, 0x5f
        /*0062*/ 	.short	0x0101


	//----- nvinfo : EIATTR_EXIT_INSTR_OFFSETS
	.align		4
        /*0064*/ 	.byte	0x04, 0x1c
        /*0066*/ 	.short	(.L_2161 - .L_2160)


	//   ....[0]....
.L_2160:
        /*0068*/ 	.word	0x000000a0


	//   ....[1]....
        /*006c*/ 	.word	0x00000510


	//----- nvinfo : EIATTR_CRS_STACK_SIZE
	.align		4
.L_2161:
        /*0070*/ 	.byte	0x04, 0x1e
        /*0072*/ 	.short	(.L_2163 - .L_2162)
.L_2162:
        /*0074*/ 	.word	0x00000000


	//----- nvinfo : EIATTR_CBANK_PARAM_SIZE
	.align		4
.L_2163:
        /*0078*/ 	.byte	0x03, 0x19
        /*007a*/ 	.short	0x0d70


	//----- nvinfo : EIATTR_PARAM_CBANK
	.align		4
        /*007c*/ 	.byte	0x04, 0x0a
        /*007e*/ 	.short	(.L_2165 - .L_2164)
	.align		4
.L_2164:
        /*0080*/ 	.word	index@(.nv.constant0._ZN2at6native40_GLOBAL__N__2351210d_8_Shape_cu_49f7391c26CatArrayBatchedCopy_contigINS1_10OpaqueTypeILj4EEEjLi3ELi64ELi64EEEvPT_NS1_25CatArrInputTensorMetadataIS5_T0_XT2_EXT3_EEENS1_16TensorSizeStrideIS8_Lj4EEEiS8_)
        /*0084*/ 	.short	0x0210
        /*0086*/ 	.short	0x0d70


	//----- nvinfo : EIATTR_SW_WAR
	.align		4
.L_2165:
        /*0088*/ 	.byte	0x04, 0x36
        /*008a*/ 	.short	(.L_2167 - .L_2166)
.L_2166:
        /*008c*/ 	.word	0x00000008
.L_2167:


//--------------------- .nv.info._ZN2at6native40_GLOBAL__N__2351210d_8_Shape_cu_49f7391c35CatArrayBatchedCopy_alignedK_contigINS1_10OpaqueTypeILj4EEEjLi3ELi64ELi64ELi8EEEvPT_NS1_25CatArrInputTensorMetadataIS5_T0_XT2_EXT3_EEENS1_16TensorSizeStrideIS8_Lj4EEEiS8_ --------------------------
	.section	.nv.info._ZN2at6native40_GLOBAL__N__2351210d_8_Shape_cu_49f7391c35CatArrayBatchedCopy_alignedK_contigINS1_10OpaqueTypeILj4EEEjLi3ELi64ELi64ELi8EEEvPT_NS1_25CatArrInputTensorMetadataIS5_T0_XT2_EXT3_EEENS1_16TensorSizeStrideIS8_Lj4EEEiS8_,"",@"SHT_CUDA_INFO"
	.sectionflags	@""
	.align	4


	//----- nvinfo : EIATTR_CUDA_API_VERSION
	.align		4
        /*0000*/ 	.byte	0x04, 0x37
        /*0002*/ 	.short	(.L_2169 - .L_2168)
.L_2168:
        /*0004*/ 	.word	0x00000082


	//----- nvinfo : EIATTR_KPARAM_INFO
	.align		4
.L_2169:
        /*0008*/ 	.byte	0x04, 0x17
        /*000a*/ 	.short	(.L_2171 - .L_2170)
.L_2170:
        /*000c*/ 	.word	0x00000000
        /*0010*/ 	.short	0x0004
        /*0012*/ 	.short	0x0d6c
        /*0014*/ 	.byte	0x00, 0xf0, 0x11, 0x00


	//----- nvinfo : EIATTR_KPARAM_INFO
	.align		4
.L_2171:
        /*0018*/ 	.byte	0x04, 0x17
        /*001a*/ 	.short	(.L_2173 - .L_2172)
.L_2172:
        /*001c*/ 	.word	0x00000000
        /*0020*/ 	.short	0x0003
        /*0022*/ 	.short	0x0d68
        /*0024*/ 	.byte	0x00, 0xf0, 0x11, 0x00


	//----- nvinfo : EIATTR_KPARAM_INFO
	.align		4
.L_2173:
        /*0028*/ 	.byte	0x04, 0x17
        /*002a*/ 	.short	(.L_2175 - .L_2174)
.L_2174:
        /*002c*/ 	.word	0x00000000
        /*0030*/ 	.short	0x0002
        /*0032*/ 	.short	0x0d48
        /*0034*/ 	.byte	0x00, 0xf0, 0x81, 0x00


	//----- nvinfo : EIATTR_KPARAM_INFO
	.align		4
.L_2175:
        /*0038*/ 	.byte	0x04, 0x17
        /*003a*/ 	.short	(.L_2177 - .L_2176)
.L_2176:
        /*003c*/ 	.word	0x00000000
        /*0040*/ 	.short	0x0001
        /*0042*/ 	.short	0x0008
        /*0044*/ 	.byte	0x00, 0xf0, 0x01, 0x35


	//----- nvinfo : EIATTR_KPARAM_INFO
	.align		4
.L_2177:
        /*0048*/ 	.byte	0x04, 0x17
        /*004a*/ 	.short	(.L_2179 - .L_2178)
.L_2178:
        /*004c*/ 	.word	0x00000000
        /*0050*/ 	.short	0x0000
        /*0052*/ 	.short	0x0000
        /*0054*/ 	.byte	0x00, 0xf0, 0x21, 0x00


	//----- nvinfo : EIATTR_SPARSE_MMA_MASK
	.align		4
.L_2179:
        /*0058*/ 	.byte	0x03, 0x50
        /*005a*/ 	.short	0x0000


	//----- nvinfo : EIATTR_MAXREG_COUNT
	.align		4
        /*005c*/ 	.byte	0x03, 0x1b
        /*005e*/ 	.short	0x00ff


	//----- nvinfo : EIATTR_MERCURY_ISA_VERSION
	.align		4
        /*0060*/ 	.byte	0x03, 0x5f
        /*0062*/ 	.short	0x0101


	//----- nvinfo : EIATTR_EXIT_INSTR_OFFSETS
	.align		4
        /*0064*/ 	.byte	0x04, 0x1c
        /*0066*/ 	.short	(.L_2181 - .L_2180)


	//   ....[0]....
.L_2180:
        /*0068*/ 	.word	0x000000b0


	//   ....[1]....
        /*006c*/ 	.word	0x00000780


	//   ....[2]....
        /*0070*/ 	.word	0x00000c40


	//   ....[3]....
        /*0074*/ 	.word	0x00001610


	//----- nvinfo : EIATTR_CRS_STACK_SIZE
	.align		4
.L_2181:
        /*0078*/ 	.byte	0x04, 0x1e
        /*007a*/ 	.short	(.L_2183 - .L_2182)
.L_2182:
        /*007c*/ 	.word	0x00000000


	//----- nvinfo : EIATTR_CBANK_PARAM_SIZE
	.align		4
.L_2183:
        /*0080*/ 	.byte	0x03, 0x19
        /*0082*/ 	.short	0x0d70


	//----- nvinfo : EIATTR_PARAM_CBANK
	.align		4
        /*0084*/ 	.byte	0x04, 0x0a
        /*0086*/ 	.short	(.L_2185 - .L_2184)
	.align		4
.L_2184:
        /*0088*/ 	.word	index@(.nv.constant0._ZN2at6native40_GLOBAL__N__2351210d_8_Shape_cu_49f7391c35CatArrayBatchedCopy_alignedK_contigINS1_10OpaqueTypeILj4EEEjLi3ELi64ELi64ELi8EEEvPT_NS1_25CatArrInputTensorMetadataIS5_T0_XT2_EXT3_EEENS1_16TensorSizeStrideIS8_Lj4EEEiS8_)
        /*008c*/ 	.short	0x0210
        /*008e*/ 	.short	0x0d70


	//----- nvinfo : EIATTR_SW_WAR
	.align		4
.L_2185:
        /*0090*/ 	.byte	0x04, 0x36
        /*0092*/ 	.short	(.L_2187 - .L_2186)
.L_2186:
        /*0094*/ 	.word	0x00000008
.L_2187:


//--------------------- .nv.info._ZN2at6native40_GLOBAL__N__2351210d_8_Shape_cu_49f7391c35CatArrayBatchedCopy_alignedK_contigINS1_10OpaqueTypeILj4EEEjLi3ELi64ELi64ELi16EEEvPT_NS1_25CatArrInputTensorMetadataIS5_T0_XT2_EXT3_EEENS1_16TensorSizeStrideIS8_Lj4EEEiS8_ --------------------------
	.section	.nv.info._ZN2at6native40_GLOBAL__N__2351210d_8_Shape_cu_49f7391c35CatArrayBatchedCopy_alignedK_contigINS1_10OpaqueTypeILj4EEEjLi3ELi64ELi64ELi16EEEvPT_NS1_25CatArrInputTensorMetadataIS5_T0_XT2_EXT3_EEENS1_16TensorSizeStrideIS8_Lj4EEEiS8_,"",@"SHT_CUDA_INFO"
	.sectionflags	@""
	.align	4


	//----- nvinfo : EIATTR_CUDA_API_VERSION
	.align		4
        /*0000*/ 	.byte	0x04, 0x37
        /*0002*/ 	.short	(.L_2189 - .L_2188)
.L_2188:
        /*0004*/ 	.word	0x00000082


	//----- nvinfo : EIATTR_KPARAM_INFO
	.align		4
.L_2189:
        /*0008*/ 	.byte	0x04, 0x17
        /*000a*/ 	.short	(.L_2191 - .L_2190)
.L_2190:
        /*000c*/ 	.word	0x00000000
        /*0010*/ 	.short	0x0004
        /*0012*/ 	.short	0x0d6c
        /*0014*/ 	.byte	0x00, 0xf0, 0x11, 0x00


	//----- nvinfo : EIATTR_KPARAM_INFO
	.align		4
.L_2191:
        /*0018*/ 	.byte	0x04, 0x17
        /*001a*/ 	.short	(.L_2193 - .L_2192)
.L_2192:
        /*001c*/ 	.word	0x00000000
        /*0020*/ 	.short	0x0003
        /*0022*/ 	.short	0x0d68
        /*0024*/ 	.byte	0x00, 0xf0, 0x11, 0x00


	//----- nvinfo : EIATTR_KPARAM_INFO
	.align		4
.L_2193:
        /*0028*/ 	.byte	0x04, 0x17
        /*002a*/ 	.short	(.L_2195 - .L_2194)
.L_2194:
        /*002c*/ 	.word	0x00000000
        /*0030*/ 	.short	0x0002
        /*0032*/ 	.short	0x0d48
        /*0034*/ 	.byte	0x00, 0xf0, 0x81, 0x00


	//----- nvinfo : EIATTR_KPARAM_INFO
	.align		4
.L_2195:
        /*0038*/ 	.byte	0x04, 0x17
        /*003a*/ 	.short	(.L_2197 - .L_2196)
.L_2196:
        /*003c*/ 	.word	0x00000000
        /*0040*/ 	.short	0x0001
        /*0042*/ 	.short	0x0008
        /*0044*/ 	.byte	0x00, 0xf0, 0x01, 0x35


	//----- nvinfo : EIATTR_KPARAM_INFO
	.align		4
.L_2197:
        /*0048*/ 	.byte	0x04, 0x17
        /*004a*/ 	.short	(.L_2199 - .L_2198)
.L_2198:
        /*004c*/ 	.word	0x00000000
        /*0050*/ 	.short	0x0000
        /*0052*/ 	.short	0x0000
        /*0054*/ 	.byte	0x00, 0xf0, 0x21, 0x00


	//----- nvinfo : EIATTR_SPARSE_MMA_MASK
	.align		4
.L_2199:
        /*0058*/ 	.byte	0x03, 0x50
        /*005a*/ 	.short	0x0000


	//----- nvinfo : EIATTR_MAXREG_COUNT
	.align		4
        /*005c*/ 	.byte	0x03, 0x1b
        /*005e*/ 	.short	0x00ff


	//----- nvinfo : EIATTR_MERCURY_ISA_VERSION
	.align		4
        /*0060*/ 	.byte	0x03, 0x5f
        /*0062*/ 	.short	0x0101


	//----- nvinfo : EIATTR_EXIT_INSTR_OFFSETS
	.align		4
        /*0064*/ 	.byte	0x04, 0x1c
        /*0066*/ 	.short	(.L_2201 - .L_2200)


	//   ....[0]....
.L_2200:
        /*0068*/ 	.word	0x000000b0


	//   ....[1]....
        /*006c*/ 	.word	0x00000b10


	//   ....[2]....
        /*0070*/ 	.word	0x00000fd0


	//   ....[3]....
        /*0074*/ 	.word	0x000019a0


	//----- nvinfo : EIATTR_CRS_STACK_SIZE
	.align		4
.L_2201:
        /*0078*/ 	.byte	0x04, 0x1e
        /*007a*/ 	.short	(.L_2203 - .L_2202)
.L_2202:
        /*007c*/ 	.word	0x00000000


	//----- nvinfo : EIATTR_CBANK_PARAM_SIZE
	.align		4
.L_2203:
        /*0080*/ 	.byte	0x03, 0x19
        /*0082*/ 	.short	0x0d70


	//----- nvinfo : EIATTR_PARAM_CBANK
	.align		4
        /*0084*/ 	.byte	0x04, 0x0a
        /*0086*/ 	.short	(.L_2205 - .L_2204)
	.align		4
.L_2204:
        /*0088*/ 	.word	index@(.nv.constant0._ZN2at6native40_GLOBAL__N__2351210d_8_Shape_cu_49f7391c35CatArrayBatchedCopy_alignedK_contigINS1_10OpaqueTypeILj4EEEjLi3ELi64ELi64ELi16EEEvPT_NS1_25CatArrInputTensorMetadataIS5_T0_XT2_EXT3_EEENS1_16TensorSizeStrideIS8_Lj4EEEiS8_)
        /*008c*/ 	.short	0x0210
        /*008e*/ 	.short	0x0d70


	//----- nvinfo : EIATTR_SW_WAR
	.align		4
.L_2205:
        /*0090*/ 	.byte	0x04, 0x36
        /*0092*/ 	.short	(.L_2207 - .L_2206)
.L_2206:
        /*0094*/ 	.word	0x00000008
.L_2207:


//--------------------- .nv.info._ZN2at6native40_GLOBAL__N__2351210d_8_Shape_cu_49f7391c30CatArrayBatchedCopy_vectorizedINS1_10OpaqueTypeILj4EEEjLi3ELi64ELi64ELi16ELi4EEEvPcNS1_25CatArrInputTensorMetadataIT_T0_XT2_EXT3_EEENS1_16TensorSizeStrideIS8_Lj4EEEiS8_ --------------------------
	.section	.nv.info._ZN2at6native40_GLOBAL__N__2351210d_8_Shape_cu_49f7391c30CatArrayBatchedCopy_vectorizedINS1_10OpaqueTypeILj4EEEjLi3ELi64ELi64ELi16ELi4EEEvPcNS1_25CatArrInputTensorMetadataIT_T0_XT2_EXT3_EEENS1_16TensorSizeStrideIS8_Lj4EEEiS8_,"",@"SHT_CUDA_INFO"
	.sectionflags	@""
	.align	4


	//----- nvinfo : EIATTR_CUDA_API_VERSION
	.align		4
        /*0000*/ 	.byte	0x04, 0x37
        /*0002*/ 	.short	(.L_2209 - .L_2208)
.L_2208:
        /*0004*/ 	.word	0x00000082


	//----- nvinfo : EIATTR_KPARAM_INFO
	.align		4
.L_2209:
        /*0008*/ 	.byte	0x04, 0x17
        /*000a*/ 	.short	(.L_2211 - .L_2210)
.L_2210:
        /*000c*/ 	.word	0x00000000
        /*0010*/ 	.short	0x0004
        /*0012*/ 	.short	0x0d6c
        /*0014*/ 	.byte	0x00, 0xf0, 0x11, 0x00


	//----- nvinfo : EIATTR_KPARAM_INFO
	.align		4
.L_2211:
        /*0018*/ 	.byte	0x04, 0x17
        /*001a*/ 	.short	(.L_2213 - .L_2212)
.L_2212:
        /*001c*/ 	.word	0x00000000
        /*0020*/ 	.short	0x0003
        /*0022*/ 	.short	0x0d68
        /*0024*/ 	.byte	0x00, 0xf0, 0x11, 0x00


	//----- nvinfo : EIATTR_KPARAM_INFO
	.align		4
.L_2213:
        /*0028*/ 	.byte	0x04, 0x17
        /*002a*/ 	.short	(.L_2215 - .L_2214)
.L_2214:
        /*002c*/ 	.word	0x00000000
        /*0030*/ 	.short	0x0002
        /*0032*/ 	.short	0x0d48
        /*0034*/ 	.byte	0x00, 0xf0, 0x81, 0x00


	//----- nvinfo : EIATTR_KPARAM_INFO
	.align		4
.L_2215:
        /*0038*/ 	.byte	0x04, 0x17
        /*003a*/ 	.short	(.L_2217 - .L_2216)
.L_2216:
        /*003c*/ 	.word	0x00000000
        /*0040*/ 	.short	0x0001
        /*0042*/ 	.short	0x0008
        /*0044*/ 	.byte	0x00, 0xf0, 0x01, 0x35


	//----- nvinfo : EIATTR_KPARAM_INFO
	.align		4
.L_2217:
        /*0048*/ 	.byte	0x04, 0x17
        /*004a*/ 	.short	(.L_2219 - .L_2218)
.L_2218:
        /*004c*/ 	.word	0x00000000
        /*0050*/ 	.short	0x0000
        /*0052*/ 	.short	0x0000
        /*0054*/ 	.byte	0x00, 0xf0, 0x21, 0x00


	//----- nvinfo : EIATTR_SPARSE_MMA_MASK
	.align		4
.L_2219:
        /*0058*/ 	.byte	0x03, 0x50
        /*005a*/ 	.short	0x0000


	//----- nvinfo : EIATTR_MAXREG_COUNT
	.align		4
        /*005c*/ 	.byte	0x03, 0x1b
        /*005e*/ 	.short	0x00ff


	//----- nvinfo : EIATTR_MERCURY_ISA_VERSION
	.align		4
        /*0060*/ 	.byte	0x03, 0x5f
        /*0062*/ 	.short	0x0101


	//----- nvinfo : EIATTR_EXIT_INSTR_OFFSETS
	.align		4
        /*0064*/ 	.byte	0x04, 0x1c
        /*0066*/ 	.short	(.L_2221 - .L_2220)


	//   ....[0]....
.L_2220:
        /*0068*/ 	.word	0x000000b0


	//   ....[1]....
        /*006c*/ 	.word	0x00000560


	//----- nvinfo : EIATTR_CRS_STACK_SIZE
	.align		4
.L_2221:
        /*0070*/ 	.byte	0x04, 0x1e
        /*0072*/ 	.short	(.L_2223 - .L_2222)
.L_2222:
        /*0074*/ 	.word	0x00000000


	//----- nvinfo : EIATTR_CBANK_PARAM_SIZE
	.align		4
.L_2223:
        /*0078*/ 	.byte	0x03, 0x19
        /*007a*/ 	.short	0x0d70


	//----- nvinfo : EIATTR_PARAM_CBANK
	.align		4
        /*007c*/ 	.byte	0x04, 0x0a
        /*007e*/ 	.short	(.L_2225 - .L_2224)
	.align		4
.L_2224:
        /*0080*/ 	.word	index@(.nv.constant0._ZN2at6native40_GLOBAL__N__2351210d_8_Shape_cu_49f7391c30CatArrayBatchedCopy_vectorizedINS1_10OpaqueTypeILj4EEEjLi3ELi64ELi64ELi16ELi4EEEvPcNS1_25CatArrInputTensorMetadataIT_T0_XT2_EXT3_EEENS1_16TensorSizeStrideIS8_Lj4EEEiS8_)
        /*0084*/ 	.short	0x0210
        /*0086*/ 	.short	0x0d70


	//----- nvinfo : EIATTR_SW_WAR
	.align		4
.L_2225:
        /*0088*/ 	.byte	0x04, 0x36
        /*008a*/ 	.short	(.L_2227 - .L_2226)
.L_2226:
        /*008c*/ 	.word	0x00000008
.L_2227:


//--------------------- .nv.info._ZN2at6native40_GLOBAL__N__2351210d_8_Shape_cu_49f7391c19CatArrayBatchedCopyINS1_10OpaqueTypeILj4EEEjLi2ELi64ELi64EEEvPT_NS1_25CatArrInputTensorMetadataIS5_T0_XT2_EXT3_EEENS1_16TensorSizeStrideIS8_Lj4EEEiS8_ --------------------------
	.section	.nv.info._ZN2at6native40_GLOBAL__N__2351210d_8_Shape_cu_49f7391c19CatArrayBatchedCopyINS1_10OpaqueTypeILj4EEEjLi2ELi64ELi64EEEvPT_NS1_25CatArrInputTensorMetadataIS5_T0_XT2_EXT3_EEENS1_16TensorSizeStrideIS8_Lj4EEEiS8_,"",@"SHT_CUDA_INFO"
	.sectionflags	@""
	.align	4


	//----- nvinfo : EIATTR_CUDA_API_VERSION
	.align		4
        /*0000*/ 	.byte	0x04, 0x37
        /*0002*/ 	.short	(.L_2229 - .L_2228)
.L_2228:
        /*0004*/ 	.word	0x00000082


	//----- nvinfo : EIATTR_KPARAM_INFO
	.align		4
.L_2229:
        /*0008*/ 	.byte	0x04, 0x17
        /*000a*/ 	.short	(.L_2231 - .L_2230)
.L_2230:
        /*000c*/ 	.word	0x00000000
        /*0010*/ 	.short	0x0004
        /*0012*/ 	.short	0x0d6c
        /*0014*/ 	.byte	0x00, 0xf0, 0x11, 0x00


	//----- nvinfo : EIATTR_KPARAM_INFO
	.align		4
.L_2231:
        /*0018*/ 	.byte	0x04, 0x17
        /*001a*/ 	.short	(.L_2233 - .L_2232)
.L_2232:
        /*001c*/ 	.word	0x00000000
        /*0020*/ 	.short	0x0003
        /*0022*/ 	.short	0x0d68
        /*0024*/ 	.byte	0x00, 0xf0, 0x11, 0x00


	//----- nvinfo : EIATTR_KPARAM_INFO
	.align		4
.L_2233:
        /*0028*/ 	.byte	0x04, 0x17
        /*002a*/ 	.short	(.L_2235 - .L_2234)
.L_2234:
        /*002c*/ 	.word	0x00000000
        /*0030*/ 	.short	0x0002
        /*0032*/ 	.short	0x0d48
        /*0034*/ 	.byte	0x00, 0xf0, 0x81, 0x00


	//----- nvinfo : EIATTR_KPARAM_INFO
	.align		4
.L_2235:
        /*0038*/ 	.byte	0x04, 0x17
        /*003a*/ 	.short	(.L_2237 - .L_2236)
.L_2236:
        /*003c*/ 	.word	0x00000000
        /*0040*/ 	.short	0x0001
        /*0042*/ 	.short	0x0008
        /*0044*/ 	.byte	0x00, 0xf0, 0x01, 0x35


	//----- nvinfo : EIATTR_KPARAM_INFO
	.align		4
.L_2237:
        /*0048*/ 	.byte	0x04, 0x17
        /*004a*/ 	.short	(.L_2239 - .L_2238)
.L_2238:
        /*004c*/ 	.word	0x00000000
        /*0050*/ 	.short	0x0000
        /*0052*/ 	.short	0x0000
        /*0054*/ 	.byte	0x00, 0xf0, 0x21, 0x00


	//----- nvinfo : EIATTR_SPARSE_MMA_MASK
	.align		4
.L_2239:
        /*0058*/ 	.byte	0x03, 0x50
        /*005a*/ 	.short	0x0000


	//----- nvinfo : EIATTR_MAXREG_COUNT
	.align		4
        /*005c*/ 	.byte	0x03, 0x1b
        /*005e*/ 	.short	0x00ff


	//----- nvinfo : EIATTR_MERCURY_ISA_VERSION
	.align		4
        /*0060*/ 	.byte	0x03, 0x5f
        /*0062*/ 	.short	0x0101


	//----- nvinfo : EIATTR_EXIT_INSTR_OFFSETS
	.align		4
        /*0064*/ 	.byte	0x04, 0x1c
        /*0066*/ 	.short	(.L_2241 - .L_2240)


	//   ....[0]....
.L_2240:
        /*0068*/ 	.word	0x000000a0


	//   ....[1]....
        /*006c*/ 	.word	0x000003c0


	//   ....[2]....
        /*0070*/ 	.word	0x00000780


	//----- nvinfo : EIATTR_CRS_STACK_SIZE
	.align		4
.L_2241:
        /*0074*/ 	.byte	0x04, 0x1e
        /*0076*/ 	.short	(.L_2243 - .L_2242)
.L_2242:
        /*0078*/ 	.word	0x00000000


	//----- nvinfo : EIATTR_CBANK_PARAM_SIZE
	.align		4
.L_2243:
        /*007c*/ 	.byte	0x03, 0x19
        /*007e*/ 	.short	0x0d70


	//----- nvinfo : EIATTR_PARAM_CBANK
	.align		4
        /*0080*/ 	.byte	0x04, 0x0a
        /*0082*/ 	.short	(.L_2245 - .L_2244)
	.align		4
.L_2244:
        /*0084*/ 	.word	index@(.nv.constant0._ZN2at6native40_GLOBAL__N__2351210d_8_Shape_cu_49f7391c19CatArrayBatchedCopyINS1_10OpaqueTypeILj4EEEjLi2ELi64ELi64EEEvPT_NS1_25CatArrInputTensorMetadataIS5_T0_XT2_EXT3_EEENS1_16TensorSizeStrideIS8_Lj4EEEiS8_)
        /*0088*/ 	.short	0x0210
        /*008a*/ 	.short	0x0d70


	//----- nvinfo : EIATTR_SW_WAR
	.align		4
.L_2245:
        /*008c*/ 	.byte	0x04, 0x36
        /*008e*/ 	.short	(.L_2247 - .L_2246)
.L_2246:
        /*0090*/ 	.word	0x00000008
.L_2247:


//--------------------- .nv.info._ZN2at6native40_GLOBAL__N__2351210d_8_Shape_cu_49f7391c26CatArrayBatchedCopy_contigINS1_10OpaqueTypeILj4EEEjLi2ELi64ELi64EEEvPT_NS1_25CatArrInputTensorMetadataIS5_T0_XT2_EXT3_EEENS1_16TensorSizeStrideIS8_Lj4EEEiS8_ --------------------------
	.section	.nv.info._ZN2at6native40_GLOBAL__N__2351210d_8_Shape_cu_49f7391c26CatArrayBatchedCopy_contigINS1_10OpaqueTypeILj4EEEjLi2ELi64ELi64EEEvPT_NS1_25CatArrInputTensorMetadataIS5_T0_XT2_EXT3_EEENS1_16TensorSizeStrideIS8_Lj4EEEiS8_,"",@"SHT_CUDA_INFO"
	.sectionflags	@""
	.align	4


	//----- nvinfo : EIATTR_CUDA_API_VERSION
	.align		4
        /*0000*/ 	.byte	0x04, 0x37
        /*0002*/ 	.short	(.L_2249 - .L_2248)
.L_2248:
        /*0004*/ 	.word	0x00000082


	//----- nvinfo : EIATTR_KPARAM_INFO
	.align		4
.L_2249:
        /*0008*/ 	.byte	0x04, 0x17
        /*000a*/ 	.short	(.L_2251 - .L_2250)
.L_2250:
        /*000c*/ 	.word	0x00000000
        /*0010*/ 	.short	0x0004
        /*0012*/ 	.short	0x0d6c
        /*0014*/ 	.byte	0x00, 0xf0, 0x11, 0x00


	//----- nvinfo : EIATTR_KPARAM_INFO
	.align		4
.L_2251:
        /*0018*/ 	.byte	0x04, 0x17
        /*001a*/ 	.short	(.L_2253 - .L_2252)
.L_2252:
        /*001c*/ 	.word	0x00000000
        /*0020*/ 	.short	0x0003
        /*0022*/ 	.short	0x0d68
        /*0024*/ 	.byte	0x00, 0xf0, 0x11, 0x00


	//----- nvinfo : EIATTR_KPARAM_INFO
	.align		4
.L_2253:
        /*0028*/ 	.byte	0x04, 0x17
        /*002a*/ 	.short	(.L_2255 - .L_2254)
.L_2254:
        /*002c*/ 	.word	0x00000000
        /*0030*/ 	.short	0x0002
        /*0032*/ 	.short	0x0d48
        /*0034*/ 	.byte	0x00, 0xf0, 0x81, 0x00


	//----- nvinfo : EIATTR_KPARAM_INFO
	.align		4
.L_2255:
        /*0038*/ 	.byte	0x04, 0x17
        /*003a*/ 	.short	(.L_2257 - .L_2256)
.L_2256:
        /*003c*/ 	.word	0x00000000
        /*0040*/ 	.short	0x0001
        /*0042*/ 	.short	0x0008
        /*0044*/ 	.byte	0x00, 0xf0, 0x01, 0x35


	//----- nvinfo : EIATTR_KPARAM_INFO
	.align		4
.L_2257:
        /*0048*/ 	.byte	0x04, 0x17
        /*004a*/ 	.short	(.L_2259 - .L_2258)
.L_2258:
        /*004c*/ 	.word	0x00000000
        /*0050*/ 	.short	0x0000
        /*0052*/ 	.short	0x0000
        /*0054*/ 	.byte	0x00, 0xf0, 0x21, 0x00


	//----- nvinfo : EIATTR_SPARSE_MMA_MASK
	.align		4
.L_2259:
        /*0058*/ 	.byte	0x03, 0x50
        /*005a*/ 	.short	0x0000


	//----- nvinfo : EIATTR_MAXREG_COUNT
	.align		4
        /*005c*/ 	.byte	0x03, 0x1b
        /*005e*/ 	.short	0x00ff


	//----- nvinfo : EIATTR_MERCURY_ISA_VERSION
	.align		4
        /*0060*/ 	.byte	0x03, 0x5f
        /*0062*/ 	.short	0x0101


	//----- nvinfo : EIATTR_EXIT_INSTR_OFFSETS
	.align		4
        /*0064*/ 	.byte	0x04, 0x1c
        /*0066*/ 	.short	(.L_2261 - .L_2260)


	//   ....[0]....
.L_2260:
        /*0068*/ 	.word	0x000000a0


	//   ....[1]....
        /*006c*/ 	.word	0x00000360


	//----- nvinfo : EIATTR_CRS_STACK_SIZE
	.align		4
.L_2261:
        /*0070*/ 	.byte	0x04, 0x1e
        /*0072*/ 	.short	(.L_2263 - .L_2262)
.L_2262:
        /*0074*/ 	.word	0x00000000


	//----- nvinfo : EIATTR_CBANK_PARAM_SIZE
	.align		4
.L_2263:
        /*0078*/ 	.byte	0x03, 0x19
        /*007a*/ 	.short	0x0d70


	//----- nvinfo : EIATTR_PARAM_CBANK
	.align		4
        /*007c*/ 	.byte	0x04, 0x0a
        /*007e*/ 	.short	(.L_2265 - .L_2264)
	.align		4
.L_2264:
        /*0080*/ 	.word	index@(.nv.constant0._ZN2at6native40_GLOBAL__N__2351210d_8_Shape_cu_49f7391c26CatArrayBatchedCopy_contigINS1_10OpaqueTypeILj4EEEjLi2ELi64ELi64EEEvPT_NS1_25CatArrInputTensorMetadataIS5_T0_XT2_EXT3_EEENS1_16TensorSizeStrideIS8_Lj4EEEiS8_)
        /*0084*/ 	.short	0x0210
        /*0086*/ 	.short	0x0d70


	//----- nvinfo : EIATTR_SW_WAR
	.align		4
.L_2265:
        /*0088*/ 	.byte	0x04, 0x36
        /*008a*/ 	.short	(.L_2267 - .L_2266)
.L_2266:
        /*008c*/ 	.word	0x00000008
.L_2267:


//--------------------- .nv.info._ZN2at6native40_GLOBAL__N__2351210d_8_Shape_cu_49f7391c35CatArrayBatchedCopy_alignedK_contigINS1_10OpaqueTypeILj4EEEjLi2ELi64ELi64ELi8EEEvPT_NS1_25CatArrInputTensorMetadataIS5_T0_XT2_EXT3_EEENS1_16TensorSizeStrideIS8_Lj4EEEiS8_ --------------------------
	.section	.nv.info._ZN2at6native40_GLOBAL__N__2351210d_8_Shape_cu_49f7391c35CatArrayBatchedCopy_alignedK_contigINS1_10OpaqueTypeILj4EEEjLi2ELi64ELi64ELi8EEEvPT_NS1_25CatArrInputTensorMetadataIS5_T0_XT2_EXT3_EEENS1_16TensorSizeStrideIS8_Lj4EEEiS8_,"",@"SHT_CUDA_INFO"
	.sectionflags	@""
	.align	4


	//----- nvinfo : EIATTR_CUDA_API_VERSION
	.align		4
        /*0000*/ 	.byte	0x04, 0x37
        /*0002*/ 	.short	(.L_2269 - .L_2268)
.L_2268:
        /*0004*/ 	.word	0x00000082


	//----- nvinfo : EIATTR_KPARAM_INFO
	.align		4
.L_2269:
        /*0008*/ 	.byte	0x04, 0x17
        /*000a*/ 	.short	(.L_2271 - .L_2270)
.L_2270:
        /*000c*/ 	.word	0x00000000
        /*0010*/ 	.short	0x0004
        /*0012*/ 	.short	0x0d6c
        /*0014*/ 	.byte	0x00, 0xf0, 0x11, 0x00


	//----- nvinfo : EIATTR_KPARAM_INFO
	.align		4
.L_2271:
        /*0018*/ 	.byte	0x04, 0x17
        /*001a*/ 	.short	(.L_2273 - .L_2272)
.L_2272:
        /*001c*/ 	.word	0x00000000
        /*0020*/ 	.short	0x0003
        /*0022*/ 	.short	0x0d68
        /*0024*/ 	.byte	0x00, 0xf0, 0x11, 0x00


	//----- nvinfo : EIATTR_KPARAM_INFO
	.align		4
.L_2273:
        /*0028*/ 	.byte	0x04, 0x17
        /*002a*/ 	.short	(.L_2275 - .L_2274)
.L_2274:
        /*002c*/ 	.word	0x00000000
        /*0030*/ 	.short	0x0002
        /*0032*/ 	.short	0x0d48
        /*0034*/ 	.byte	0x00, 0xf0, 0x81, 0x00


	//----- nvinfo : EIATTR_KPARAM_INFO
	.align		4
.L_2275:
        /*0038*/ 	.byte	0x04, 0x17
        /*003a*/ 	.short	(.L_2277 - .L_2276)
.L_2276:
        /*003c*/ 	.word	0x00000000
        /*0040*/ 	.short	0x0001
        /*0042*/ 	.short	0x0008
        /*0044*/ 	.byte	0x00, 0xf0, 0x01, 0x35


	//----- nvinfo : EIATTR_KPARAM_INFO
	.align		4
.L_2277:
        /*0048*/ 	.byte	0x04, 0x17
        /*004a*/ 	.short	(.L_2279 - .L_2278)
.L_2278:
        /*004c*/ 	.word	0x00000000
        /*0050*/ 	.short	0x0000
        /*0052*/ 	.short	0x0000
        /*0054*/ 	.byte	0x00, 0xf0, 0x21, 0x00


	//----- nvinfo : EIATTR_SPARSE_MMA_MASK
	.align		4
.L_2279:
        /*0058*/ 	.byte	0x03, 0x50
        /*005a*/ 	.short	0x0000


	//----- nvinfo : EIATTR_MAXREG_COUNT
	.align		4
        /*005c*/ 	.byte	0x03, 0x1b
        /*005e*/ 	.short	0x00ff


	//----- nvinfo : EIATTR_MERCURY_ISA_VERSION
	.align		4
        /*0060*/ 	.byte	0x03, 0x5f
        /*0062*/ 	.short	0x0101


	//----- nvinfo : EIATTR_EXIT_INSTR_OFFSETS
	.align		4
        /*0064*/ 	.byte	0x04, 0x1c
        /*0066*/ 	.short	(.L_2281 - .L_2280)


	//   ....[0]....
.L_2280:
        /*0068*/ 	.word	0x000000b0


	//   ....[1]....
        /*006c*/ 	.word	0x00000530


	//   ....[2]....
        /*0070*/ 	.word	0x00000850


	//   ....[3]....
        /*0074*/ 	.word	0x00000e40


	//----- nvinfo : EIATTR_CRS_STACK_SIZE
	.align		4
.L_2281:
        /*0078*/ 	.byte	0x04, 0x1e
        /*007a*/ 	.short	(.L_2283 - .L_2282)
.L_2282:
        /*007c*/ 	.word	0x00000000


	//----- nvinfo : EIATTR_CBANK_PARAM_SIZE
	.align		4
.L_2283:
        /*0080*/ 	.byte	0x03, 0x19
        /*0082*/ 	.short	0x0d70


	//----- nvinfo : EIATTR_PARAM_CBANK
	.align		4
        /*0084*/ 	.byte	0x04, 0x0a
        /*0086*/ 	.short	(.L_2285 - .L_2284)
	.align		4
.L_2284:
        /*0088*/ 	.word	index@(.nv.constant0._ZN2at6native40_GLOBAL__N__2351210d_8_Shape_cu_49f7391c35CatArrayBatchedCopy_alignedK_contigINS1_10OpaqueTypeILj4EEEjLi2ELi64ELi64ELi8EEEvPT_NS1_25CatArrInputTensorMetadataIS5_T0_XT2_EXT3_EEENS1_16TensorSizeStrideIS8_Lj4EEEiS8_)
        /*008c*/ 	.short	0x0210
        /*008e*/ 	.short	0x0d70


	//----- nvinfo : EIATTR_SW_WAR
	.align		4
.L_2285:
        /*0090*/ 	.byte	0x04, 0x36
        /*0092*/ 	.short	(.L_2287 - .L_2286)
.L_2286:
        /*0094*/ 	.word	0x00000008
.L_2287:


//--------------------- .nv.info._ZN2at6native40_GLOBAL__N__2351210d_8_Shape_cu_49f7391c35CatArrayBatchedCopy_alignedK_contigINS1_10OpaqueTypeILj4EEEjLi2ELi64ELi64ELi16EEEvPT_NS1_25CatArrInputTensorMetadataIS5_T0_XT2_EXT3_EEENS1_16TensorSizeStrideIS8_Lj4EEEiS8_ --------------------------
	.section	.nv.info._ZN2at6native40_GLOBAL__N__2351210d_8_Shape_cu_49f7391c35CatArrayBatchedCopy_alignedK_contigINS1_10OpaqueTypeILj4EEEjLi2ELi64ELi64ELi16EEEvPT_NS1_25CatArrInputTensorMetadataIS5_T0_XT2_EXT3_EEENS1_16TensorSizeStrideIS8_Lj4EEEiS8_,"",@"SHT_CUDA_INFO"
	.sectionflags	@""
	.align	4


	//----- nvinfo : EIATTR_CUDA_API_VERSION
	.align		4
        /*0000*/ 	.byte	0x04, 0x37
        /*0002*/ 	.short	(.L_2289 - .L_2288)
.L_2288:
        /*0004*/ 	.word	0x00000082


	//----- nvinfo : EIATTR_KPARAM_INFO
	.align		4
.L_2289:
        /*0008*/ 	.byte	0x04, 0x17
        /*000a*/ 	.short	(.L_2291 - .L_2290)
.L_2290:
        /*000c*/ 	.word	0x00000000
        /*0010*/ 	.short	0x0004
        /*0012*/ 	.short	0x0d6c
        /*0014*/ 	.byte	0x00, 0xf0, 0x11, 0x00


	//----- nvinfo : EIATTR_KPARAM_INFO
	.align		4
.L_2291:
        /*0018*/ 	.byte	0x04, 0x17
        /*001a*/ 	.short	(.L_2293 - .L_2292)
.L_2292:
        /*001c*/ 	.word	0x00000000
        /*0020*/ 	.short	0x0003
        /*0022*/ 	.short	0x0d68
        /*0024*/ 	.byte	0x00, 0xf0, 0x11, 0x00


	//----- nvinfo : EIATTR_KPARAM_INFO
	.align		4
.L_2293:
        /*0028*/ 	.byte	0x04, 0x17
        /*002a*/ 	.short	(.L_2295 - .L_2294)
.L_2294:
        /*002c*/ 	.word	0x00000000
        /*0030*/ 	.short	0x0002
        /*0032*/ 	.short	0x0d48
        /*0034*/ 	.byte	0x00, 0xf0, 0x81, 0x00


	//----- nvinfo : EIATTR_KPARAM_INFO
	.align		4
.L_2295:
        /*0038*/ 	.byte	0x04, 0x17
        /*003a*/ 	.short	(.L_2297 - .L_2296)
.L_2296:
        /*003c*/ 	.word	0x00000000
        /*0040*/ 	.short	0x0001
        /*0042*/ 	.short	0x0008
        /*0044*/ 	.byte	0x00, 0xf0, 0x01, 0x35


	//----- nvinfo : EIATTR_KPARAM_INFO
	.align		4
.L_2297:
        /*0048*/ 	.byte	0x04, 0x17
        /*004a*/ 	.short	(.L_2299 - .L_2298)
.L_2298:
        /*004c*/ 	.word	0x00000000
        /*0050*/ 	.short	0x0000
        /*0052*/ 	.short	0x0000
        /*0054*/ 	.byte	0x00, 0xf0, 0x21, 0x00


	//----- nvinfo : EIATTR_SPARSE_MMA_MASK
	.align		4
.L_2299:
        /*0058*/ 	.byte	0x03, 0x50
        /*005a*/ 	.short	0x0000


	//----- nvinfo : EIATTR_MAXREG_COUNT
	.align		4
        /*005c*/ 	.byte	0x03, 0x1b
        /*005e*/ 	.short	0x00ff


	//----- nvinfo : EIATTR_MERCURY_ISA_VERSION
	.align		4
        /*0060*/ 	.byte	0x03, 0x5f
        /*0062*/ 	.short	0x0101


	//----- nvinfo : EIATTR_EXIT_INSTR_OFFSETS
	.align		4
        /*0064*/ 	.byte	0x04, 0x1c
        /*0066*/ 	.short	(.L_2301 - .L_2300)


	//   ....[0]....
.L_2300:
        /*0068*/ 	.word	0x000000b0


	//   ....[1]....
        /*006c*/ 	.word	0x00000730


	//   ....[2]....
        /*0070*/ 	.word	0x00000a50


	//   ....[3]....
        /*0074*/ 	.word	0x00001040


	//----- nvinfo : EIATTR_CRS_STACK_SIZE
	.align		4
.L_2301:
        /*0078*/ 	.byte	0x04, 0x1e
        /*007a*/ 	.short	(.L_2303 - .L_2302)
.L_2302:
        /*007c*/ 	.word	0x00000000


	//----- nvinfo : EIATTR_CBANK_PARAM_SIZE
	.align		4
.L_2303:
        /*0080*/ 	.byte	0x03, 0x19
        /*0082*/ 	.short	0x0d70


	//----- nvinfo : EIATTR_PARAM_CBANK
	.align		4
        /*0084*/ 	.byte	0x04, 0x0a
        /*0086*/ 	.short	(.L_2305 - .L_2304)
	.align		4
.L_2304:
        /*0088*/ 	.word	index@(.nv.constant0._ZN2at6native40_GLOBAL__N__2351210d_8_Shape_cu_49f7391c35CatArrayBatchedCopy_alignedK_contigINS1_10OpaqueTypeILj4EEEjLi2ELi64ELi64ELi16EEEvPT_NS1_25CatArrInputTensorMetadataIS5_T0_XT2_EXT3_EEENS1_16TensorSizeStrideIS8_Lj4EEEiS8_)
        /*008c*/ 	.short	0x0210
        /*008e*/ 	.short	0x0d70


	//----- nvinfo : EIATTR_SW_WAR
	.align		4
.L_2305:
        /*0090*/ 	.byte	0x04, 0x36
        /*0092*/ 	.short	(.L_2307 - .L_2306)
.L_2306:
        /*0094*/ 	.word	0x00000008
.L_2307:


//--------------------- .nv.info._ZN2at6native40_GLOBAL__N__2351210d_8_Shape_cu_49f7391c30CatArrayBatchedCopy_vectorizedINS1_10OpaqueTypeILj4EEEjLi2ELi64ELi64ELi16ELi4EEEvPcNS1_25CatArrInputTensorMetadataIT_T0_XT2_EXT3_EEENS1_16TensorSizeStrideIS8_Lj4EEEiS8_ --------------------------
	.section	.nv.info._ZN2at6native40_GLOBAL__N__2351210d_8_Shape_cu_49f7391c30CatArrayBatchedCopy_vectorizedINS1_10OpaqueTypeILj4EEEjLi2ELi64ELi64ELi16ELi4EEEvPcNS1_25CatArrInputTensorMetadataIT_T0_XT2_EXT3_EEENS1_16TensorSizeStrideIS8_Lj4EEEiS8_,"",@"SHT_CUDA_INFO"
	.sectionflags	@""
	.align	4


	//----- nvinfo : EIATTR_CUDA_API_VERSION
	.align		4
        /*0000*/ 	.byte	0x04, 0x37
        /*0002*/ 	.short	(.L_2309 - .L_2308)
.L_2308:
        /*0004*/ 	.word	0x00000082


	//----- nvinfo : EIATTR_KPARAM_INFO
	.align		4
.L_2309:
        /*0008*/ 	.byte	0x04, 0x17
        /*000a*/ 	.short	(.L_2311 - .L_2310)
.L_2310:
        /*000c*/ 	.word	0x00000000
        /*0010*/ 	.short	0x0004
        /*0012*/ 	.short	0x0d6c
        /*0014*/ 	.byte	0x00, 0xf0, 0x11, 0x00


	//----- nvinfo : EIATTR_KPARAM_INFO
	.align		4
.L_2311:
        /*0018*/ 	.byte	0x04, 0x17
        /*001a*/ 	.short	(.L_2313 - .L_2312)
.L_2312:
        /*001c*/ 	.word	0x00000000
        /*0020*/ 	.short	0x0003
        /*0022*/ 	.short	0x0d68
        /*0024*/ 	.byte	0x00, 0xf0, 0x11, 0x00


	//----- nvinfo : EIATTR_KPARAM_INFO
	.align		4
.L_2313:
        /*0028*/ 	.byte	0x04, 0x17
        /*002a*/ 	.short	(.L_2315 - .L_2314)
.L_2314:
        /*002c*/ 	.word	0x00000000
        /*0030*/ 	.short	0x0002
        /*0032*/ 	.short	0x0d48
        /*0034*/ 	.byte	0x00, 0xf0, 0x81, 0x00


	//----- nvinfo : EIATTR_KPARAM_INFO
	.align		4
.L_2315:
        /*0038*/ 	.byte	0x04, 0x17
        /*003a*/ 	.short	(.L_2317 - .L_2316)
.L_2316:
        /*003c*/ 	.word	0x00000000
        /*0040*/ 	.short	0x0001
        /*0042*/ 	.short	0x0008
        /*0044*/ 	.byte	0x00, 0xf0, 0x01, 0x35


	//----- nvinfo : EIATTR_KPARAM_INFO
	.align		4
.L_2317:
        /*0048*/ 	.byte	0x04, 0x17
        /*004a*/ 	.short	(.L_2319 - .L_2318)
.L_2318:
        /*004c*/ 	.word	0x00000000
        /*0050*/ 	.short	0x0000
        /*0052*/ 	.short	0x0000
        /*0054*/ 	.byte	0x00, 0xf0, 0x21, 0x00


	//----- nvinfo : EIATTR_SPARSE_MMA_MASK
	.align		4
.L_2319:
        /*0058*/ 	.byte	0x03, 0x50
        /*005a*/ 	.short	0x0000


	//----- nvinfo : EIATTR_MAXREG_COUNT
	.align		4
        /*005c*/ 	.byte	0x03, 0x1b
        /*005e*/ 	.short	0x00ff


	//----- nvinfo : EIATTR_MERCURY_ISA_VERSION
	.align		4
        /*0060*/ 	.byte	0x03, 0x5f
        /*0062*/ 	.short	0x0101


	//----- nvinfo : EIATTR_EXIT_INSTR_OFFSETS
	.align		4
        /*0064*/ 	.byte	0x04, 0x1c
        /*0066*/ 	.short	(.L_2321 - .L_2320)


	//   ....[0]....
.L_2320:
        /*0068*/ 	.word	0x000000b0


	//   ....[1]....
        /*006c*/ 	.word	0x000003d0


	//----- nvinfo : EIATTR_CRS_STACK_SIZE
	.align		4
.L_2321:
        /*0070*/ 	.byte	0x04, 0x1e
        /*0072*/ 	.short	(.L_2323 - .L_2322)
.L_2322:
        /*0074*/ 	.word	0x00000000


	//----- nvinfo : EIATTR_CBANK_PARAM_SIZE
	.align		4
.L_2323:
        /*0078*/ 	.byte	0x03, 0x19
        /*007a*/ 	.short	0x0d70


	//----- nvinfo : EIATTR_PARAM_CBANK
	.align		4
        /*007c*/ 	.byte	0x04, 0x0a
        /*007e*/ 	.short	(.L_2325 - .L_2324)
	.align		4
.L_2324:
        /*0080*/ 	.word	index@(.nv.constant0._ZN2at6native40_GLOBAL__N__2351210d_8_Shape_cu_49f7391c30CatArrayBatchedCopy_vectorizedINS1_10OpaqueTypeILj4EEEjLi2ELi64ELi64ELi16ELi4EEEvPcNS1_25CatArrInputTensorMetadataIT_T0_XT2_EXT3_EEENS1_16TensorSizeStrideIS8_Lj4EEEiS8_)
        /*0084*/ 	.short	0x0210
        /*0086*/ 	.short	0x0d70


	//----- nvinfo : EIATTR_SW_WAR
	.align		4
.L_2325:
        /*0088*/ 	.byte	0x04, 0x36
        /*008a*/ 	.short	(.L_2327 - .L_2326)
.L_2326:
        /*008c*/ 	.word	0x00000008
.L_2327:


//--------------------- .nv.info._ZN2at6native40_GLOBAL__N__2351210d_8_Shape_cu_49f7391c19CatArrayBatchedCopyINS1_10OpaqueTypeILj4EEEjLi1ELi64ELi64EEEvPT_NS1_25CatArrInputTensorMetadataIS5_T0_XT2_EXT3_EEENS1_16TensorSizeStrideIS8_Lj4EEEiS8_ --------------------------
	.section	.nv.info._ZN2at6native40_GLOBAL__N__2351210d_8_Shape_cu_49f7391c19CatArrayBatchedCopyINS1_10OpaqueTypeILj4EEEjLi1ELi64ELi64EEEvPT_NS1_25CatArrInputTensorMetadataIS5_T0_XT2_EXT3_EEENS1_16TensorSizeStrideIS8_Lj4EEEiS8_,"",@"SHT_CUDA_INFO"
	.sectionflags	@""
	.align	4


	//----- nvinfo : EIATTR_CUDA_API_VERSION
	.align		4
        /*0000*/ 	.byte	0x04, 0x37
        /*0002*/ 	.short	(.L_2329 - .L_2328)
.L_2328:
        /*0004*/ 	.word	0x00000082


	//----- nvinfo : EIATTR_KPARAM_INFO
	.align		4
.L_2329:
        /*0008*/ 	.byte	0x04, 0x17
        /*000a*/ 	.short	(.L_2331 - .L_2330)
.L_2330:
        /*000c*/ 	.word	0x00000000
        /*0010*/ 	.short	0x0004
        /*0012*/ 	.short	0x0d6c
        /*0014*/ 	.byte	0x00, 0xf0, 0x11, 0x00


	//----- nvinfo : EIATTR_KPARAM_INFO
	.align		4
.L_2331:
        /*0018*/ 	.byte	0x04, 0x17
        /*001a*/ 	.short	(.L_2333 - .L_2332)
.L_2332:
        /*001c*/ 	.word	0x00000000
        /*0020*/ 	.short	0x0003
        /*0022*/ 	.short	0x0d68
        /*0024*/ 	.byte	0x00, 0xf0, 0x11, 0x00


	//----- nvinfo : EIATTR_KPARAM_INFO
	.align		4
.L_2333:
        /*0028*/ 	.byte	0x04, 0x17
        /*002a*/ 	.short	(.L_2335 - .L_2334)
.L_2334:
        /*002c*/ 	.word	0x00000000
        /*0030*/ 	.short	0x0002
        /*0032*/ 	.short	0x0d48
        /*0034*/ 	.byte	0x00, 0xf0, 0x81, 0x00


	//----- nvinfo : EIATTR_KPARAM_INFO
	.align		4
.L_2335:
        /*0038*/ 	.byte	0x04, 0x17
        /*003a*/ 	.short	(.L_2337 - .L_2336)
.L_2336:
        /*003c*/ 	.word	0x00000000
        /*0040*/ 	.short	0x0001
        /*0042*/ 	.short	0x0008
        /*0044*/ 	.byte	0x00, 0xf0, 0x01, 0x35


	//----- nvinfo : EIATTR_KPARAM_INFO
	.align		4
.L_2337:
        /*0048*/ 	.byte	0x04, 0x17
        /*004a*/ 	.short	(.L_2339 - .L_2338)
.L_2338:
        /*004c*/ 	.word	0x00000000
        /*0050*/ 	.short	0x0000
        /*0052*/ 	.short	0x0000
        /*0054*/ 	.byte	0x00, 0xf0, 0x21, 0x00


	//----- nvinfo : EIATTR_SPARSE_MMA_MASK
	.align		4
.L_2339:
        /*0058*/ 	.byte	0x03, 0x50
        /*005a*/ 	.short	0x0000


	//----- nvinfo : EIATTR_MAXREG_COUNT
	.align		4
        /*005c*/ 	.byte	0x03, 0x1b
        /*005e*/ 	.short	0x00ff


	//----- nvinfo : EIATTR_MERCURY_ISA_VERSION
	.align		4
        /*0060*/ 	.byte	0x03, 0x5f
        /*0062*/ 	.short	0x0101


	//----- nvinfo : EIATTR_EXIT_INSTR_OFFSETS
	.align		4
        /*0064*/ 	.byte	0x04, 0x1c
        /*0066*/ 	.short	(.L_2341 - .L_2340)


	//   ....[0]....
.L_2340:
        /*0068*/ 	.word	0x000000a0


	//   ....[1]....
        /*006c*/ 	.word	0x00000250


	//   ....[2]....
        /*0070*/ 	.word	0x000002f0


	//----- nvinfo : EIATTR_CRS_STACK_SIZE
	.align		4
.L_2341:
        /*0074*/ 	.byte	0x04, 0x1e
        /*0076*/ 	.short	(.L_2343 - .L_2342)
.L_2342:
        /*0078*/ 	.word	0x00000000


	//----- nvinfo : EIATTR_CBANK_PARAM_SIZE
	.align		4
.L_2343:
        /*007c*/ 	.byte	0x03, 0x19
        /*007e*/ 	.short	0x0d70


	//----- nvinfo : EIATTR_PARAM_CBANK
	.align		4
        /*0080*/ 	.byte	0x04, 0x0a
        /*0082*/ 	.short	(.L_2345 - .L_2344)
	.align		4
.L_2344:
        /*0084*/ 	.word	index@(.nv.constant0._ZN2at6native40_GLOBAL__N__2351210d_8_Shape_cu_49f7391c19CatArrayBatchedCopyINS1_10OpaqueTypeILj4EEEjLi1ELi64ELi64EEEvPT_NS1_25CatArrInputTensorMetadataIS5_T0_XT2_EXT3_EEENS1_16TensorSizeStrideIS8_Lj4EEEiS8_)
        /*0088*/ 	.short	0x0210
        /*008a*/ 	.short	0x0d70


	//----- nvinfo : EIATTR_SW_WAR
	.align		4
.L_2345:
        /*008c*/ 	.byte	0x04, 0x36
        /*008e*/ 	.short	(.L_2347 - .L_2346)
.L_2346:
        /*0090*/ 	.word	0x00000008
.L_2347:


//--------------------- .nv.info._ZN2at6native40_GLOBAL__N__2351210d_8_Shape_cu_49f7391c26CatArrayBatchedCopy_contigINS1_10OpaqueTypeILj4EEEjLi1ELi64ELi64EEEvPT_NS1_25CatArrInputTensorMetadataIS5_T0_XT2_EXT3_EEENS1_16TensorSizeStrideIS8_Lj4EEEiS8_ --------------------------
	.section	.nv.info._ZN2at6native40_GLOBAL__N__2351210d_8_Shape_cu_49f7391c26CatArrayBatchedCopy_contigINS1_10OpaqueTypeILj4EEEjLi1ELi64ELi64EEEvPT_NS1_25CatArrInputTensorMetadataIS5_T0_XT2_EXT3_EEENS1_16TensorSizeStrideIS8_Lj4EEEiS8_,"",@"SHT_CUDA_INFO"
	.sectionflags	@""
	.align	4


	//----- nvinfo : EIATTR_CUDA_API_VERSION
	.align		4
        /*0000*/ 	.byte	0x04, 0x37
        /*0002*/ 	.short	(.L_2349 - .L_2348)
.L_2348:
        /*0004*/ 	.word	0x00000082


	//----- nvinfo : EIATTR_KPARAM_INFO
	.align		4
.L_2349:
        /*0008*/ 	.byte	0x04, 0x17
        /*000a*/ 	.short	(.L_2351 - .L_2350)
.L_2350:
        /*000c*/ 	.word	0x00000000
        /*0010*/ 	.short	0x0004
        /*0012*/ 	.short	0x0d6c
        /*0014*/ 	.byte	0x00, 0xf0, 0x11, 0x00


	//----- nvinfo : EIATTR_KPARAM_INFO
	.align		4
.L_2351:
        /*0018*/ 	.byte	0x04, 0x17
        /*001a*/ 	.short	(.L_2353 - .L_2352)
.L_2352:
        /*001c*/ 	.word	0x00000000
        /*0020*/ 	.short	0x0003
        /*0022*/ 	.short	0x0d68
        /*0024*/ 	.byte	0x00, 0xf0, 0x11, 0x00


	//----- nvinfo : EIATTR_KPARAM_INFO
	.align		4
.L_2353:
        /*0028*/ 	.byte	0x04, 0x17
        /*002a*/ 	.short	(.L_2355 - .L_2354)
.L_2354:
        /*002c*/ 	.word	0x00000000
        /*0030*/ 	.short	0x0002
        /*0032*/ 	.short	0x0d48
        /*0034*/ 	.byte	0x00, 0xf0, 0x81, 0x00


	//----- nvinfo : EIATTR_KPARAM_INFO
	.align		4
.L_2355:
        /*0038*/ 	.byte	0x04, 0x17
        /*003a*/ 	.short	(.L_2357 - .L_2356)
.L_2356:
        /*003c*/ 	.word	0x00000000
        /*0040*/ 	.short	0x0001
        /*0042*/ 	.short	0x0008
        /*0044*/ 	.byte	0x00, 0xf0, 0x01, 0x35


	//----- nvinfo : EIATTR_KPARAM_INFO
	.align		4
.L_2357:
        /*0048*/ 	.byte	0x04, 0x17
        /*004a*/ 	.short	(.L_2359 - .L_2358)
.L_2358:
        /*004c*/ 	.word	0x00000000
        /*0050*/ 	.short	0x0000
        /*0052*/ 	.short	0x0000
        /*0054*/ 	.byte	0x00, 0xf0, 0x21, 0x00


	//----- nvinfo : EIATTR_SPARSE_MMA_MASK
	.align		4
.L_2359:
        /*0058*/ 	.byte	0x03, 0x50
        /*005a*/ 	.short	0x0000


	//----- nvinfo : EIATTR_MAXREG_COUNT
	.align		4
        /*005c*/ 	.byte	0x03, 0x1b
        /*005e*/ 	.short	0x00ff


	//----- nvinfo : EIATTR_MERCURY_ISA_VERSION
	.align		4
        /*0060*/ 	.byte	0x03, 0x5f
        /*0062*/ 	.short	0x0101


	//----- nvinfo : EIATTR_EXIT_INSTR_OFFSETS
	.align		4
        /*0064*/ 	.byte	0x04, 0x1c
        /*0066*/ 	.short	(.L_2361 - .L_2360)


	//   ....[0]....
.L_2360:
        /*0068*/ 	.word	0x000000a0


	//   ....[1]....
        /*006c*/ 	.word	0x000001d0


	//----- nvinfo : EIATTR_CRS_STACK_SIZE
	.align		4
.L_2361:
        /*0070*/ 	.byte	0x04, 0x1e
        /*0072*/ 	.short	(.L_2363 - .L_2362)
.L_2362:
        /*0074*/ 	.word	0x00000000


	//----- nvinfo : EIATTR_CBANK_PARAM_SIZE
	.align		4
.L_2363:
        /*0078*/ 	.byte	0x03, 0x19
        /*007a*/ 	.short	0x0d70


	//----- nvinfo : EIATTR_PARAM_CBANK
	.align		4
        /*007c*/ 	.byte	0x04, 0x0a
        /*007e*/ 	.short	(.L_2365 - .L_2364)
	.align		4
.L_2364:
        /*0080*/ 	.word	index@(.nv.constant0._ZN2at6native40_GLOBAL__N__2351210d_8_Shape_cu_49f7391c26CatArrayBatchedCopy_contigINS1_10OpaqueTypeILj4EEEjLi1ELi64ELi64EEEvPT_NS1_25CatArrInputTensorMetadataIS5_T0_XT2_EXT3_EEENS1_16TensorSizeStrideIS8_Lj4EEEiS8_)
        /*0084*/ 	.short	0x0210
        /*0086*/ 	.short	0x0d70


	//----- nvinfo : EIATTR_SW_WAR
	.align		4
.L_2365:
        /*0088*/ 	.byte	0x04, 0x36
        /*008a*/ 	.short	(.L_2367 - .L_2366)
.L_2366:
        /*008c*/ 	.word	0x00000008
.L_2367:


//--------------------- .nv.info._ZN2at6native40_GLOBAL__N__2351210d_8_Shape_cu_49f7391c35CatArrayBatchedCopy_alignedK_contigINS1_10OpaqueTypeILj4EEEjLi1ELi64ELi64ELi8EEEvPT_NS1_25CatArrInputTensorMetadataIS5_T0_XT2_EXT3_EEENS1_16TensorSizeStrideIS8_Lj4EEEiS8_ --------------------------
	.section	.nv.info._ZN2at6native40_GLOBAL__N__2351210d_8_Shape_cu_49f7391c35CatArrayBatchedCopy_alignedK_contigINS1_10OpaqueTypeILj4EEEjLi1ELi64ELi64ELi8EEEvPT_NS1_25CatArrInputTensorMetadataIS5_T0_XT2_EXT3_EEENS1_16TensorSizeStrideIS8_Lj4EEEiS8_,"",@"SHT_CUDA_INFO"
	.sectionflags	@""
	.align	4


	//----- nvinfo : EIATTR_CUDA_API_VERSION
	.align		4
        /*0000*/ 	.byte	0x04, 0x37
        /*0002*/ 	.short	(.L_2369 - .L_2368)
.L_2368:
        /*0004*/ 	.word	0x00000082


	//----- nvinfo : EIATTR_KPARAM_INFO
	.align		4
.L_2369:
        /*0008*/ 	.byte	0x04, 0x17
        /*000a*/ 	.short	(.L_2371 - .L_2370)
.L_2370:
        /*000c*/ 	.word	0x00000000
        /*0010*/ 	.short	0x0004
        /*0012*/ 	.short	0x0d6c
        /*0014*/ 	.byte	0x00, 0xf0, 0x11, 0x00


	//----- nvinfo : EIATTR_KPARAM_INFO
	.align		4
.L_2371:
        /*0018*/ 	.byte	0x04, 0x17
        /*001a*/ 	.short	(.L_2373 - .L_2372)
.L_2372:
        /*001c*/ 	.word	0x00000000
        /*0020*/ 	.short	0x0003
        /*0022*/ 	.short	0x0d68
        /*0024*/ 	.byte	0x00, 0xf0, 0x11, 0x00


	//----- nvinfo : EIATTR_KPARAM_INFO
	.align		4
.L_2373:
        /*0028*/ 	.byte	0x04, 0x17
        /*002a*/ 	.short	(.L_2375 - .L_2374)
.L_2374:
        /*002c*/ 	.word	0x00000000
        /*0030*/ 	.short	0x0002
        /*0032*/ 	.short	0x0d48
        /*0034*/ 	.byte	0x00, 0xf0, 0x81, 0x00


	//----- nvinfo : EIATTR_KPARAM_INFO
	.align		4
.L_2375:
        /*0038*/ 	.byte	0x04, 0x17
        /*003a*/ 	.short	(.L_2377 - .L_2376)
.L_2376:
        /*003c*/ 	.word	0x00000000
        /*0040*/ 	.short	0x0001
        /*0042*/ 	.short	0x0008
        /*0044*/ 	.byte	0x00, 0xf0, 0x01, 0x35


	//----- nvinfo : EIATTR_KPARAM_INFO
	.align		4
.L_2377:
        /*0048*/ 	.byte	0x04, 0x17
        /*004a*/ 	.short	(.L_2379 - .L_2378)
.L_2378:
        /*004c*/ 	.word	0x00000000
        /*0050*/ 	.short	0x0000
        /*0052*/ 	.short	0x0000
        /*0054*/ 	.byte	0x00, 0xf0, 0x21, 0x00


	//----- nvinfo : EIATTR_SPARSE_MMA_MASK
	.align		4
.L_2379:
        /*0058*/ 	.byte	0x03, 0x50
        /*005a*/ 	.short	0x0000


	//----- nvinfo : EIATTR_MAXREG_COUNT
	.align		4
        /*005c*/ 	.byte	0x03, 0x1b
        /*005e*/ 	.short	0x00ff


	//----- nvinfo : EIATTR_MERCURY_ISA_VERSION
	.align		4
        /*0060*/ 	.byte	0x03, 0x5f
        /*0062*/ 	.short	0x0101


	//----- nvinfo : EIATTR_EXIT_INSTR_OFFSETS
	.align		4
        /*0064*/ 	.byte	0x04, 0x1c
        /*0066*/ 	.short	(.L_2381 - .L_2380)


	//   ....[0]....
.L_2380:
        /*0068*/ 	.word	0x000000b0


	//   ....[1]....
        /*006c*/ 	.word	0x00000290


	//   ....[2]....
        /*0070*/ 	.word	0x00000400


	//   ....[3]....
        /*0074*/ 	.word	0x00000640


	//----- nvinfo : EIATTR_CRS_STACK_SIZE
	.align		4
.L_2381:
        /*0078*/ 	.byte	0x04, 0x1e
        /*007a*/ 	.short	(.L_2383 - .L_2382)
.L_2382:
        /*007c*/ 	.word	0x00000000


	//----- nvinfo : EIATTR_CBANK_PARAM_SIZE
	.align		4
.L_2383:
        /*0080*/ 	.byte	0x03, 0x19
        /*0082*/ 	.short	0x0d70


	//----- nvinfo : EIATTR_PARAM_CBANK
	.align		4
        /*0084*/ 	.byte	0x04, 0x0a
        /*0086*/ 	.short	(.L_2385 - .L_2384)
	.align		4
.L_2384:
        /*0088*/ 	.word	index@(.nv.constant0._ZN2at6native40_GLOBAL__N__2351210d_8_Shape_cu_49f7391c35CatArrayBatchedCopy_alignedK_contigINS1_10OpaqueTypeILj4EEEjLi1ELi64ELi64ELi8EEEvPT_NS1_25CatArrInputTensorMetadataIS5_T0_XT2_EXT3_EEENS1_16TensorSizeStrideIS8_Lj4EEEiS8_)
        /*008c*/ 	.short	0x0210
        /*008e*/ 	.short	0x0d70


	//----- nvinfo : EIATTR_SW_WAR
	.align		4
.L_2385:
        /*0090*/ 	.byte	0x04, 0x36
        /*0092*/ 	.short	(.L_2387 - .L_2386)
.L_2386:
        /*0094*/ 	.word	0x00000008
.L_2387:


//--------------------- .nv.info._ZN2at6native40_GLOBAL__N__2351210d_8_Shape_cu_49f7391c35CatArrayBatchedCopy_alignedK_contigINS1_10OpaqueTypeILj4EEEjLi1ELi64ELi64ELi16EEEvPT_NS1_25CatArrInputTensorMetadataIS5_T0_XT2_EXT3_EEENS1_16TensorSizeStrideIS8_Lj4EEEiS8_ --------------------------
	.section	.nv.info._ZN2at6native40_GLOBAL__N__2351210d_8_Shape_cu_49f7391c35CatArrayBatchedCopy_alignedK_contigINS1_10OpaqueTypeILj4EEEjLi1ELi64ELi64ELi16EEEvPT_NS1_25CatArrInputTensorMetadataIS5_T0_XT2_EXT3_EEENS1_16TensorSizeStrideIS8_Lj4EEEiS8_,"",@"SHT_CUDA_INFO"
	.sectionflags	@""
	.align	4


	//----- nvinfo : EIATTR_CUDA_API_VERSION
	.align		4
        /*0000*/ 	.byte	0x04, 0x37
        /*0002*/ 	.short	(.L_2389 - .L_2388)
.L_2388:
        /*0004*/ 	.word	0x00000082


	//----- nvinfo : EIATTR_KPARAM_INFO
	.align		4
.L_2389:
        /*0008*/ 	.byte	0x04, 0x17
        /*000a*/ 	.short	(.L_2391 - .L_2390)
.L_2390:
        /*000c*/ 	.word	0x00000000
        /*0010*/ 	.short	0x0004
        /*0012*/ 	.short	0x0d6c
        /*0014*/ 	.byte	0x00, 0xf0, 0x11, 0x00


	//----- nvinfo : EIATTR_KPARAM_INFO
	.align		4
.L_2391:
        /*0018*/ 	.byte	0x04, 0x17
        /*001a*/ 	.short	(.L_2393 - .L_2392)
.L_2392:
        /*001c*/ 	.word	0x00000000
        /*0020*/ 	.short	0x0003
        /*0022*/ 	.short	0x0d68
        /*0024*/ 	.byte	0x00, 0xf0, 0x11, 0x00


	//----- nvinfo : EIATTR_KPARAM_INFO
	.align		4
.L_2393:
        /*0028*/ 	.byte	0x04, 0x17
        /*002a*/ 	.short	(.L_2395 - .L_2394)
.L_2394:
        /*002c*/ 	.word	0x00000000
        /*0030*/ 	.short	0x0002
        /*0032*/ 	.short	0x0d48
        /*0034*/ 	.byte	0x00, 0xf0, 0x81, 0x00


	//----- nvinfo : EIATTR_KPARAM_INFO
	.align		4
.L_2395:
        /*0038*/ 	.byte	0x04, 0x17
        /*003a*/ 	.short	(.L_2397 - .L_2396)
.L_2396:
        /*003c*/ 	.word	0x00000000
        /*0040*/ 	.short	0x0001
        /*0042*/ 	.short	0x0008
        /*0044*/ 	.byte	0x00, 0xf0, 0x01, 0x35


	//----- nvinfo : EIATTR_KPARAM_INFO
	.align		4
.L_2397:
        /*0048*/ 	.byte	0x04, 0x17
        /*004a*/ 	.short	(.L_2399 - .L_2398)
.L_2398:
        /*004c*/ 	.word	0x00000000
        /*0050*/ 	.short	0x0000
        /*0052*/ 	.short	0x0000
        /*0054*/ 	.byte	0x00, 0xf0, 0x21, 0x00


	//----- nvinfo : EIATTR_SPARSE_MMA_MASK
	.align		4
.L_2399:
        /*0058*/ 	.byte	0x03, 0x50
        /*005a*/ 	.short	0x0000


	//----- nvinfo : EIATTR_MAXREG_COUNT
	.align		4
        /*005c*/ 	.byte	0x03, 0x1b
        /*005e*/ 	.short	0x00ff


	//----- nvinfo : EIATTR_MERCURY_ISA_VERSION
	.align		4
        /*0060*/ 	.byte	0x03, 0x5f
        /*0062*/ 	.short	0x0101


	//----- nvinfo : EIATTR_EXIT_INSTR_OFFSETS
	.align		4
        /*0064*/ 	.byte	0x04, 0x1c
        /*0066*/ 	.short	(.L_2401 - .L_2400)


	//   ....[0]....
.L_2400:
        /*0068*/ 	.word	0x000000b0


	//   ....[1]....
        /*006c*/ 	.word	0x000002e0


	//   ....[2]....
        /*0070*/ 	.word	0x000004b0


	//   ....[3]....
        /*0074*/ 	.word	0x000006f0


	//----- nvinfo : EIATTR_CRS_STACK_SIZE
	.align		4
.L_2401:
        /*0078*/ 	.byte	0x04, 0x1e
        /*007a*/ 	.short	(.L_2403 - .L_2402)
.L_2402:
        /*007c*/ 	.word	0x00000000


	//----- nvinfo : EIATTR_CBANK_PARAM_SIZE
	.align		4
.L_2403:
        /*0080*/ 	.byte	0x03, 0x19
        /*0082*/ 	.short	0x0d70


	//----- nvinfo : EIATTR_PARAM_CBANK
	.align		4
        /*0084*/ 	.byte	0x04, 0x0a
        /*0086*/ 	.short	(.L_2405 - .L_2404)
	.align		4
.L_2404:
        /*0088*/ 	.word	index@(.nv.constant0._ZN2at6native40_GLOBAL__N__2351210d_8_Shape_cu_49f7391c35CatArrayBatchedCopy_alignedK_contigINS1_10OpaqueTypeILj4EEEjLi1ELi64ELi64ELi16EEEvPT_NS1_25CatArrInputTensorMetadataIS5_T0_XT2_EXT3_EEENS1_16TensorSizeStrideIS8_Lj4EEEiS8_)
        /*008c*/ 	.short	0x0210
        /*008e*/ 	.short	0x0d70


	//----- nvinfo : EIATTR_SW_WAR
	.align		4
.L_2405:
        /*0090*/ 	.byte	0x04, 0x36
        /*0092*/ 	.short	(.L_2407 - .L_2406)
.L_2406:
        /*0094*/ 	.word	0x00000008
.L_2407:


//--------------------- .nv.info._ZN2at6native40_GLOBAL__N__2351210d_8_Shape_cu_49f7391c30CatArrayBatchedCopy_vectorizedINS1_10OpaqueTypeILj4EEEjLi1ELi64ELi64ELi16ELi4EEEvPcNS1_25CatArrInputTensorMetadataIT_T0_XT2_EXT3_EEENS1_16TensorSizeStrideIS8_Lj4EEEiS8_ --------------------------
	.section	.nv.info._ZN2at6native40_GLOBAL__N__2351210d_8_Shape_cu_49f7391c30CatArrayBatchedCopy_vectorizedINS1_10OpaqueTypeILj4EEEjLi1ELi64ELi64ELi16ELi4EEEvPcNS1_25CatArrInputTensorMetadataIT_T0_XT2_EXT3_EEENS1_16TensorSizeStrideIS8_Lj4EEEiS8_,"",@"SHT_CUDA_INFO"
	.sectionflags	@""
	.align	4


	//----- nvinfo : EIATTR_CUDA_API_VERSION
	.align		4
        /*0000*/ 	.byte	0x04, 0x37
        /*0002*/ 	.short	(.L_2409 - .L_2408)
.L_2408:
        /*0004*/ 	.word	0x00000082


	//----- nvinfo : EIATTR_KPARAM_INFO
	.align		4
.L_2409:
        /*0008*/ 	.byte	0x04, 0x17
        /*000a*/ 	.short	(.L_2411 - .L_2410)
.L_2410:
        /*000c*/ 	.word	0x00000000
        /*0010*/ 	.short	0x0004
        /*0012*/ 	.short	0x0d6c
        /*0014*/ 	.byte	0x00, 0xf0, 0x11, 0x00


	//----- nvinfo : EIATTR_KPARAM_INFO
	.align		4
.L_2411:
        /*0018*/ 	.byte	0x04, 0x17
        /*001a*/ 	.short	(.L_2413 - .L_2412)
.L_2412:
        /*001c*/ 	.word	0x00000000
        /*0020*/ 	.short	0x0003
        /*0022*/ 	.short	0x0d68
        /*0024*/ 	.byte	0x00, 0xf0, 0x11, 0x00


	//----- nvinfo : EIATTR_KPARAM_INFO
	.align		4
.L_2413:
        /*0028*/ 	.byte	0x04, 0x17
        /*002a*/ 	.short	(.L_2415 - .L_2414)
.L_2414:
        /*002c*/ 	.word	0x00000000
        /*0030*/ 	.short	0x0002
        /*0032*/ 	.short	0x0d48
        /*0034*/ 	.byte	0x00, 0xf0, 0x81, 0x00


	//----- nvinfo : EIATTR_KPARAM_INFO
	.align		4
.L_2415:
        /*0038*/ 	.byte	0x04, 0x17
        /*003a*/ 	.short	(.L_2417 - .L_2416)
.L_2416:
        /*003c*/ 	.word	0x00000000
        /*0040*/ 	.short	0x0001
        /*0042*/ 	.short	0x0008
        /*0044*/ 	.byte	0x00, 0xf0, 0x01, 0x35


	//----- nvinfo : EIATTR_KPARAM_INFO
	.align		4
.L_2417:
        /*0048*/ 	.byte	0x04, 0x17
        /*004a*/ 	.short	(.L_2419 - .L_2418)
.L_2418:
        /*004c*/ 	.word	0x00000000
        /*0050*/ 	.short	0x0000
        /*0052*/ 	.short	0x0000
        /*0054*/ 	.byte	0x00, 0xf0, 0x21, 0x00


	//----- nvinfo : EIATTR_SPARSE_MMA_MASK
	.align		4
.L_2419:
        /*0058*/ 	.byte	0x03, 0x50
        /*005a*/ 	.short	0x0000


	//----- nvinfo : EIATTR_MAXREG_COUNT
	.align		4
        /*005c*/ 	.byte	0x03, 0x1b
        /*005e*/ 	.short	0x00ff


	//----- nvinfo : EIATTR_MERCURY_ISA_VERSION
	.align		4
        /*0060*/ 	.byte	0x03, 0x5f
        /*0062*/ 	.short	0x0101


	//----- nvinfo : EIATTR_EXIT_INSTR_OFFSETS
	.align		4
        /*0064*/ 	.byte	0x04, 0x1c
        /*0066*/ 	.short	(.L_2421 - .L_2420)


	//   ....[0]....
.L_2420:
        /*0068*/ 	.word	0x000000b0


	//   ....[1]....
        /*006c*/ 	.word	0x00000210


	//----- nvinfo : EIATTR_CRS_STACK_SIZE
	.align		4
.L_2421:
        /*0070*/ 	.byte	0x04, 0x1e
        /*0072*/ 	.short	(.L_2423 - .L_2422)
.L_2422:
        /*0074*/ 	.word	0x00000000


	//----- nvinfo : EIATTR_CBANK_PARAM_SIZE
	.align		4
.L_2423:
        /*0078*/ 	.byte	0x03, 0x19
        /*007a*/ 	.short	0x0d70


	//----- nvinfo : EIATTR_PARAM_CBANK
	.align		4
        /*007c*/ 	.byte	0x04, 0x0a
        /*007e*/ 	.short	(.L_2425 - .L_2424)
	.align		4
.L_2424:
        /*0080*/ 	.word	index@(.nv.constant0._ZN2at6native40_GLOBAL__N__2351210d_8_Shape_cu_49f7391c30CatArrayBatchedCopy_vectorizedINS1_10OpaqueTypeILj4EEEjLi1ELi64ELi64ELi16ELi4EEEvPcNS1_25CatArrInputTensorMetadataIT_T0_XT2_EXT3_EEENS1_16TensorSizeStrideIS8_Lj4EEEiS8_)
        /*0084*/ 	.short	0x0210
        /*0086*/ 	.short	0x0d70


	//----- nvinfo : EIATTR_SW_WAR
	.align		4
.L_2425:
        /*0088*/ 	.byte	0x04, 0x36
        /*008a*/ 	.short	(.L_2427 - .L_2426)
.L_2426:
        /*008c*/ 	.word	0x00000008
.L_2427:


//--------------------- .nv.info._ZN2at6native40_GLOBAL__N__2351210d_8_Shape_cu_49f7391c19CatArrayBatchedCopyINS1_10OpaqueTypeILj2EEEjLi4ELi64ELi64EEEvPT_NS1_25CatArrInputTensorMetadataIS5_T0_XT2_EXT3_EEENS1_16TensorSizeStrideIS8_Lj4EEEiS8_ --------------------------
	.section	.nv.info._ZN2at6native40_GLOBAL__N__2351210d_8_Shape_cu_49f7391c19CatArrayBatchedCopyINS1_10OpaqueTypeILj2EEEjLi4ELi64ELi64EEEvPT_NS1_25CatArrInputTensorMetadataIS5_T0_XT2_EXT3_EEENS1_16TensorSizeStrideIS8_Lj4EEEiS8_,"",@"SHT_CUDA_INFO"
	.sectionflags	@""
	.align	4


	//----- nvinfo : EIATTR_CUDA_API_VERSION
	.align		4
        /*0000*/ 	.byte	0x04, 0x37
        /*0002*/ 	.short	(.L_2429 - .L_2428)
.L_2428:
        /*0004*/ 	.word	0x00000082


	//----- nvinfo : EIATTR_KPARAM_INFO
	.align		4
.L_2429:
        /*0008*/ 	.byte	0x04, 0x17
        /*000a*/ 	.short	(.L_2431 - .L_2430)
.L_2430:
        /*000c*/ 	.word	0x00000000
        /*0010*/ 	.short	0x0004
        /*0012*/ 	.short	0x0d6c
        /*0014*/ 	.byte	0x00, 0xf0, 0x11, 0x00


	//----- nvinfo : EIATTR_KPARAM_INFO
	.align		4
.L_2431:
        /*0018*/ 	.byte	0x04, 0x17
        /*001a*/ 	.short	(.L_2433 - .L_2432)
.L_2432:
        /*001c*/ 	.word	0x00000000
        /*0020*/ 	.short	0x0003
        /*0022*/ 	.short	0x0d68
        /*0024*/ 	.byte	0x00, 0xf0, 0x11, 0x00


	//----- nvinfo : EIATTR_KPARAM_INFO
	.align		4
.L_2433:
        /*0028*/ 	.byte	0x04, 0x17
        /*002a*/ 	.short	(.L_2435 - .L_2434)
.L_2434:
        /*002c*/ 	.word	0x00000000
        /*0030*/ 	.short	0x0002
        /*0032*/ 	.short	0x0d48
        /*0034*/ 	.byte	0x00, 0xf0, 0x81, 0x00


	//----- nvinfo : EIATTR_KPARAM_INFO
	.align		4
.L_2435:
        /*0038*/ 	.byte	0x04, 0x17
        /*003a*/ 	.short	(.L_2437 - .L_2436)
.L_2436:
        /*003c*/ 	.word	0x00000000
        /*0040*/ 	.short	0x0001
        /*0042*/ 	.short	0x0008
        /*0044*/ 	.byte	0x00, 0xf0, 0x01, 0x35


	//----- nvinfo : EIATTR_KPARAM_INFO
	.align		4
.L_2437:
        /*0048*/ 	.byte	0x04, 0x17
        /*004a*/ 	.short	(.L_2439 - .L_2438)
.L_2438:
        /*004c*/ 	.word	0x00000000
        /*0050*/ 	.short	0x0000
        /*0052*/ 	.short	0x0000
        /*0054*/ 	.byte	0x00, 0xf0, 0x21, 0x00


	//----- nvinfo : EIATTR_SPARSE_MMA_MASK
	.align		4
.L_2439:
        /*0058*/ 	.byte	0x03, 0x50
        /*005a*/ 	.short	0x0000


	//----- nvinfo : EIATTR_MAXREG_COUNT
	.align		4
        /*005c*/ 	.byte	0x03, 0x1b
        /*005e*/ 	.short	0x00ff


	//----- nvinfo : EIATTR_MERCURY_ISA_VERSION
	.align		4
        /*0060*/ 	.byte	0x03, 0x5f
        /*0062*/ 	.short	0x0101


	//----- nvinfo : EIATTR_EXIT_INSTR_OFFSETS
	.align		4
        /*0064*/ 	.byte	0x04, 0x1c
        /*0066*/ 	.short	(.L_2441 - .L_2440)


	//   ....[0]....
.L_2440:
        /*0068*/ 	.word	0x000000a0


	//   ....[1]....
        /*006c*/ 	.word	0x00000730


	//   ....[2]....
        /*0070*/ 	.word	0x00001110


	//----- nvinfo : EIATTR_CRS_STACK_SIZE
	.align		4
.L_2441:
        /*0074*/ 	.byte	0x04, 0x1e
        /*0076*/ 	.short	(.L_2443 - .L_2442)
.L_2442:
        /*0078*/ 	.word	0x00000000


	//----- nvinfo : EIATTR_CBANK_PARAM_SIZE
	.align		4
.L_2443:
        /*007c*/ 	.byte	0x03, 0x19
        /*007e*/ 	.short	0x0d70


	//----- nvinfo : EIATTR_PARAM_CBANK
	.align		4
        /*0080*/ 	.byte	0x04, 0x0a
        /*0082*/ 	.short	(.L_2445 - .L_2444)
	.align		4
.L_2444:
        /*0084*/ 	.word	index@(.nv.constant0._ZN2at6native40_GLOBAL__N__2351210d_8_Shape_cu_49f7391c19CatArrayBatchedCopyINS1_10OpaqueTypeILj2EEEjLi4ELi64ELi64EEEvPT_NS1_25CatArrInputTensorMetadataIS5_T0_XT2_EXT3_EEENS1_16TensorSizeStrideIS8_Lj4EEEiS8_)
        /*0088*/ 	.short	0x0210
        /*008a*/ 	.short	0x0d70


	//----- nvinfo : EIATTR_SW_WAR
	.align		4
.L_2445:
        /*008c*/ 	.byte	0x04, 0x36
        /*008e*/ 	.short	(.L_2447 - .L_2446)
.L_2446:
        /*0090*/ 	.word	0x00000008
.L_2447:


//--------------------- .nv.info._ZN2at6native40_GLOBAL__N__2351210d_8_Shape_cu_49f7391c26CatArrayBatchedCopy_contigINS1_10OpaqueTypeILj2EEEjLi4ELi64ELi64EEEvPT_NS1_25CatArrInputTensorMetadataIS5_T0_XT2_EXT3_EEENS1_16TensorSizeStrideIS8_Lj4EEEiS8_ --------------------------
	.section	.nv.info._ZN2at6native40_GLOBAL__N__2351210d_8_Shape_cu_49f7391c26CatArrayBatchedCopy_contigINS1_10OpaqueTypeILj2EEEjLi4ELi64ELi64EEEvPT_NS1_25CatArrInputTensorMetadataIS5_T0_XT2_EXT3_EEENS1_16TensorSizeStrideIS8_Lj4EEEiS8_,"",@"SHT_CUDA_INFO"
	.sectionflags	@""
	.align	4


	//----- nvinfo : EIATTR_CUDA_API_VERSION
	.align		4
        /*0000*/ 	.byte	0x04, 0x37
        /*0002*/ 	.short	(.L_2449 - .L_2448)
.L_2448:
        /*0004*/ 	.word	0x00000082


	//----- nvinfo : EIATTR_KPARAM_INFO
	.align		4
.L_2449:
        /*0008*/ 	.byte	0x04, 0x17
        /*000a*/ 	.short	(.L_2451 - .L_2450)
.L_2450:
        /*000c*/ 	.word	0x00000000
        /*0010*/ 	.short	0x0004
        /*0012*/ 	.short	0x0d6c
        /*0014*/ 	.byte	0x00, 0xf0, 0x11, 0x00


	//----- nvinfo : EIATTR_KPARAM_INFO
	.align		4
.L_2451:
        /*0018*/ 	.byte	0x04, 0x17
        /*001a*/ 	.short	(.L_2453 - .L_2452)
.L_2452:
        /*001c*/ 	.word	0x00000000
        /*0020*/ 	.short	0x0003
        /*0022*/ 	.short	0x0d68
        /*0024*/ 	.byte	0x00, 0xf0, 0x11, 0x00


	//----- nvinfo : EIATTR_KPARAM_INFO
	.align		4
.L_2453:
        /*0028*/ 	.byte	0x04, 0x17
        /*002a*/ 	.short	(.L_2455 - .L_2454)
.L_2454:
        /*002c*/ 	.word	0x00000000
        /*0030*/ 	.short	0x0002
        /*0032*/ 	.short	0x0d48
        /*0034*/ 	.byte	0x00, 0xf0, 0x81, 0x00


	//----- nvinfo : EIATTR_KPARAM_INFO
	.align		4
.L_2455:
        /*0038*/ 	.byte	0x04, 0x17
        /*003a*/ 	.short	(.L_2457 - .L_2456)
.L_2456:
        /*003c*/ 	.word	0x00000000
        /*0040*/ 	.short	0x0001
        /*0042*/ 	.short	0x0008
        /*0044*/ 	.byte	0x00, 0xf0, 0x01, 0x35


	//----- nvinfo : EIATTR_KPARAM_INFO
	.align		4
.L_2457:
        /*0048*/ 	.byte	0x04, 0x17
        /*004a*/ 	.short	(.L_2459 - .L_2458)
.L_2458:
        /*004c*/ 	.word	0x00000000
        /*0050*/ 	.short	0x0000
        /*0052*/ 	.short	0x0000
        /*0054*/ 	.byte	0x00, 0xf0, 0x21, 0x00


	//----- nvinfo : EIATTR_SPARSE_MMA_MASK
	.align		4
.L_2459:
        /*0058*/ 	.byte	0x03, 0x50
        /*005a*/ 	.short	0x0000


	//----- nvinfo : EIATTR_MAXREG_COUNT
	.align		4
        /*005c*/ 	.byte	0x03, 0x1b
        /*005e*/ 	.short	0x00ff


	//----- nvinfo : EIATTR_MERCURY_ISA_VERSION
	.align		4
        /*0060*/ 	.byte	0x03, 0x5f
        /*0062*/ 	.short	0x0101


	//----- nvinfo : EIATTR_EXIT_INSTR_OFFSETS
	.align		4
        /*0064*/ 	.byte	0x04, 0x1c
        /*0066*/ 	.short	(.L_2461 - .L_2460)


	//   ....[0]....
.L_2460:
        /*0068*/ 	.word	0x000000a0


	//   ....[1]....
        /*006c*/ 	.word	0x000006a0


	//----- nvinfo : EIATTR_CRS_STACK_SIZE
	.align		4
.L_2461:
        /*0070*/ 	.byte	0x04, 0x1e
        /*0072*/ 	.short	(.L_2463 - .L_2462)
.L_2462:
        /*0074*/ 	.word	0x00000000


	//----- nvinfo : EIATTR_CBANK_PARAM_SIZE
	.align		4
.L_2463:
        /*0078*/ 	.byte	0x03, 0x19
        /*007a*/ 	.short	0x0d70


	//----- nvinfo : EIATTR_PARAM_CBANK
	.align		4
        /*007c*/ 	.byte	0x04, 0x0a
        /*007e*/ 	.short	(.L_2465 - .L_2464)
	.align		4
.L_2464:
        /*0080*/ 	.word	index@(.nv.constant0._ZN2at6native40_GLOBAL__N__2351210d_8_Shape_cu_49f7391c26CatArrayBatchedCopy_contigINS1_10OpaqueTypeILj2EEEjLi4ELi64ELi64EEEvPT_NS1_25CatArrInputTensorMetadataIS5_T0_XT2_EXT3_EEENS1_16TensorSizeStrideIS8_Lj4EEEiS8_)
        /*0084*/ 	.short	0x0210
        /*0086*/ 	.short	0x0d70


	//----- nvinfo : EIATTR_SW_WAR
	.align		4
.L_2465:
        /*0088*/ 	.byte	0x04, 0x36
        /*008a*/ 	.short	(.L_2467 - .L_2466)
.L_2466:
        /*008c*/ 	.word	0x00000008
.L_2467:


//--------------------- .nv.info._ZN2at6native40_GLOBAL__N__2351210d_8_Shape_cu_49f7391c35CatArrayBatchedCopy_alignedK_contigINS1_10OpaqueTypeILj2EEEjLi4ELi64ELi64ELi8EEEvPT_NS1_25CatArrInputTensorMetadataIS5_T0_XT2_EXT3_EEENS1_16TensorSizeStrideIS8_Lj4EEEiS8_ --------------------------
	.section	.nv.info._ZN2at6native40_GLOBAL__N__2351210d_8_Shape_cu_49f7391c35CatArrayBatchedCopy_alignedK_contigINS1_10OpaqueTypeILj2EEEjLi4ELi64ELi64ELi8EEEvPT_NS1_25CatArrInputTensorMetadataIS5_T0_XT2_EXT3_EEENS1_16TensorSizeStrideIS8_Lj4EEEiS8_,"",@"SHT_CUDA_INFO"
	.sectionflags	@""
	.align	4


	//----- nvinfo : EIATTR_CUDA_API_VERSION
	.align		4
        /*0000*/ 	.byte	0x04, 0x37
        /*0002*/ 	.short	(.L_2469 - .L_2468)
.L_2468:
        /*0004*/ 	.word	0x00000082


	//----- nvinfo : EIATTR_KPARAM_INFO
	.align		4
.L_2469:
        /*0008*/ 	.byte	0x04, 0x17
        /*000a*/ 	.short	(.L_2471 - .L_2470)
.L_2470:
        /*000c*/ 	.word	0x00000000
        /*0010*/ 	.short	0x0004
        /*0012*/ 	.short	0x0d6c
        /*0014*/ 	.byte	0x00, 0xf0, 0x11, 0x00


	//----- nvinfo : EIATTR_KPARAM_INFO
	.align		4
.L_2471:
        /*0018*/ 	.byte	0x04, 0x17
        /*001a*/ 	.short	(.L_2473 - .L_2472)
.L_2472:
        /*001c*/ 	.word	0x00000000
        /*0020*/ 	.short	0x0003
        /*0022*/ 	.short	0x0d68
        /*0024*/ 	.byte	0x00, 0xf0, 0x11, 0x00


	//----- nvinfo : EIATTR_KPARAM_INFO
	.align		4
.L_2473:
        /*0028*/ 	.byte	0x04, 0x17
        /*002a*/ 	.short	(.L_2475 - .L_2474)
.L_2474:
        /*002c*/ 	.word	0x00000000
        /*0030*/ 	.short	0x0002
        /*0032*/ 	.short	0x0d48
        /*0034*/ 	.byte	0x00, 0xf0, 0x81, 0x00


	//----- nvinfo : EIATTR_KPARAM_INFO
	.align		4
.L_2475:
        /*0038*/ 	.byte	0x04, 0x17
        /*003a*/ 	.short	(.L_2477 - .L_2476)
.L_2476:
        /*003c*/ 	.word	0x00000000
        /*0040*/ 	.short	0x0001
        /*0042*/ 	.short	0x0008
        /*0044*/ 	.byte	0x00, 0xf0, 0x01, 0x35


	//----- nvinfo : EIATTR_KPARAM_INFO
	.align		4
.L_2477:
        /*0048*/ 	.byte	0x04, 0x17
        /*004a*/ 	.short	(.L_2479 - .L_2478)
.L_2478:
        /*004c*/ 	.word	0x00000000
        /*0050*/ 	.short	0x0000
        /*0052*/ 	.short	0x0000
        /*0054*/ 	.byte	0x00, 0xf0, 0x21, 0x00


	//----- nvinfo : EIATTR_SPARSE_MMA_MASK
	.align		4
.L_2479:
        /*0058*/ 	.byte	0x03, 0x50
        /*005a*/ 	.short	0x0000


	//----- nvinfo : EIATTR_MAXREG_COUNT
	.align		4
        /*005c*/ 	.byte	0x03, 0x1b
        /*005e*/ 	.short	0x00ff


	//----- nvinfo : EIATTR_MERCURY_ISA_VERSION
	.align		4
        /*0060*/ 	.byte	0x03, 0x5f
        /*0062*/ 	.short	0x0101


	//----- nvinfo : EIATTR_EXIT_INSTR_OFFSETS
	.align		4
        /*0064*/ 	.byte	0x04, 0x1c
        /*0066*/ 	.short	(.L_2481 - .L_2480)


	//   ....[0]....
.L_2480:
        /*0068*/ 	.word	0x000000b0


	//   ....[1]....
        /*006c*/ 	.word	0x00000f00


	//   ....[2]....
        /*0070*/ 	.word	0x00001550


	//   ....[3]....
        /*0074*/ 	.word	0x00002320


	//----- nvinfo : EIATTR_CRS_STACK_SIZE
	.align		4
.L_2481:
        /*0078*/ 	.byte	0x04, 0x1e
        /*007a*/ 	.short	(.L_2483 - .L_2482)
.L_2482:
        /*007c*/ 	.word	0x00000000


	//----- nvinfo : EIATTR_CBANK_PARAM_SIZE
	.align		4
.L_2483:
        /*0080*/ 	.byte	0x03, 0x19
        /*0082*/ 	.short	0x0d70


	//----- nvinfo : EIATTR_PARAM_CBANK
	.align		4
        /*0084*/ 	.byte	0x04, 0x0a
        /*0086*/ 	.short	(.L_2485 - .L_2484)
	.align		4
.L_2484:
        /*0088*/ 	.word	index@(.nv.constant0._ZN2at6native40_GLOBAL__N__2351210d_8_Shape_cu_49f7391c35CatArrayBatchedCopy_alignedK_contigINS1_10OpaqueTypeILj2EEEjLi4ELi64ELi64ELi8EEEvPT_NS1_25CatArrInputTensorMetadataIS5_T0_XT2_EXT3_EEENS1_16TensorSizeStrideIS8_Lj4EEEiS8_)
        /*008c*/ 	.short	0x0210
        /*008e*/ 	.short	0x0d70


	//----- nvinfo : EIATTR_SW_WAR
	.align		4
.L_2485:
        /*0090*/ 	.byte	0x04, 0x36
        /*0092*/ 	.short	(.L_2487 - .L_2486)
.L_2486:
        /*0094*/ 	.word	0x00000008
.L_2487:


//--------------------- .nv.info._ZN2at6native40_GLOBAL__N__2351210d_8_Shape_cu_49f7391c35CatArrayBatchedCopy_alignedK_contigINS1_10OpaqueTypeILj2EEEjLi4ELi64ELi64ELi16EEEvPT_NS1_25CatArrInputTensorMetadataIS5_T0_XT2_EXT3_EEENS1_16TensorSizeStrideIS8_Lj4EEEiS8_ --------------------------
	.section	.nv.info._ZN2at6native40_GLOBAL__N__2351210d_8_Shape_cu_49f7391c35CatArrayBatchedCopy_alignedK_contigINS1_10OpaqueTypeILj2EEEjLi4ELi64ELi64ELi16EEEvPT_NS1_25CatArrInputTensorMetadataIS5_T0_XT2_EXT3_EEENS1_16TensorSizeStrideIS8_Lj4EEEiS8_,"",@"SHT_CUDA_INFO"
	.sectionflags	@""
	.align	4


	//----- nvinfo : EIATTR_CUDA_API_VERSION
	.align		4
        /*0000*/ 	.byte	0x04, 0x37
        /*0002*/ 	.short	(.L_2489 - .L_2488)
.L_2488:
        /*0004*/ 	.word	0x00000082


	//----- nvinfo : EIATTR_KPARAM_INFO
	.align		4
.L_2489:
        /*0008*/ 	.byte	0x04, 0x17
        /*000a*/ 	.short	(.L_2491 - .L_2490)
.L_2490:
        /*000c*/ 	.word	0x00000000
        /*0010*/ 	.short	0x0004
        /*0012*/ 	.short	0x0d6c
        /*0014*/ 	.byte	0x00, 0xf0, 0x11, 0x00


	//----- nvinfo : EIATTR_KPARAM_INFO
	.align		4
.L_2491:
        /*0018*/ 	.byte	0x04, 0x17
        /*001a*/ 	.short	(.L_2493 - .L_2492)
.L_2492:
        /*001c*/ 	.word	0x00000000
        /*0020*/ 	.short	0x0003
        /*0022*/ 	.short	0x0d68
        /*0024*/ 	.byte	0x00, 0xf0, 0x11, 0x00


	//----- nvinfo : EIATTR_KPARAM_INFO
	.align		4
.L_2493:
        /*0028*/ 	.byte	0x04, 0x17
        /*002a*/ 	.short	(.L_2495 - .L_2494)
.L_2494:
        /*002c*/ 	.word	0x00000000
        /*0030*/ 	.short	0x0002
        /*0032*/ 	.short	0x0d48
        /*0034*/ 	.byte	0x00, 0xf0, 0x81, 0x00


	//----- nvinfo : EIATTR_KPARAM_INFO
	.align		4
.L_2495:
        /*0038*/ 	.byte	0x04, 0x17
        /*003a*/ 	.short	(.L_2497 - .L_2496)
.L_2496:
        /*003c*/ 	.word	0x00000000
        /*0040*/ 	.short	0x0001
        /*0042*/ 	.short	0x0008
        /*0044*/ 	.byte	0x00, 0xf0, 0x01, 0x35


	//----- nvinfo : EIATTR_KPARAM_INFO
	.align		4
.L_2497:
        /*0048*/ 	.byte	0x04, 0x17
        /*004a*/ 	.short	(.L_2499 - .L_2498)
.L_2498:
        /*004c*/ 	.word	0x00000000
        /*0050*/ 	.short	0x0000
        /*0052*/ 	.short	0x0000
        /*0054*/ 	.byte	0x00, 0xf0, 0x21, 0x00


	//----- nvinfo : EIATTR_SPARSE_MMA_MASK
	.align		4
.L_2499:
        /*0058*/ 	.byte	0x03, 0x50
        /*005a*/ 	.short	0x0000


	//----- nvinfo : EIATTR_MAXREG_COUNT
	.align		4
        /*005c*/ 	.byte	0x03, 0x1b
        /*005e*/ 	.short	0x00ff


	//----- nvinfo : EIATTR_MERCURY_ISA_VERSION
	.align		4
        /*0060*/ 	.byte	0x03, 0x5f
        /*0062*/ 	.short	0x0101


	//----- nvinfo : EIATTR_EXIT_INSTR_OFFSETS
	.align		4
        /*0064*/ 	.byte	0x04, 0x1c
        /*0066*/ 	.short	(.L_2501 - .L_2500)


	//   ....[0]....
.L_2500:
        /*0068*/ 	.word	0x000000b0


	//   ....[1]....
        /*006c*/ 	.word	0x00001ad0


	//   ....[2]....
        /*0070*/ 	.word	0x00002120


	//   ....[3]....
        /*0074*/ 	.word	0x00002ef0


	//----- nvinfo : EIATTR_CRS_STACK_SIZE
	.align		4
.L_2501:
        /*0078*/ 	.byte	0x04, 0x1e
        /*007a*/ 	.short	(.L_2503 - .L_2502)
.L_2502:
        /*007c*/ 	.word	0x00000000


	//----- nvinfo : EIATTR_CBANK_PARAM_SIZE
	.align		4
.L_2503:
        /*0080*/ 	.byte	0x03, 0x19
        /*0082*/ 	.short	0x0d70


	//----- nvinfo : EIATTR_PARAM_CBANK
	.align		4
        /*0084*/ 	.byte	0x04, 0x0a
        /*0086*/ 	.short	(.L_2505 - .L_2504)
	.align		4
.L_2504:
        /*0088*/ 	.word	index@(.nv.constant0._ZN2at6native40_GLOBAL__N__2351210d_8_Shape_cu_49f7391c35CatArrayBatchedCopy_alignedK_contigINS1_10OpaqueTypeILj2EEEjLi4ELi64ELi64ELi16EEEvPT_NS1_25CatArrInputTensorMetadataIS5_T0_XT2_EXT3_EEENS1_16TensorSizeStrideIS8_Lj4EEEiS8_)
        /*008c*/ 	.short	0x0210
        /*008e*/ 	.short	0x0d70


	//----- nvinfo : EIATTR_SW_WAR
	.align		4
.L_2505:
        /*0090*/ 	.byte	0x04, 0x36
        /*0092*/ 	.short	(.L_2507 - .L_2506)
.L_2506:
        /*0094*/ 	.word	0x00000008
.L_2507:


//--------------------- .nv.info._ZN2at6native40_GLOBAL__N__2351210d_8_Shape_cu_49f7391c30CatArrayBatchedCopy_vectorizedINS1_10OpaqueTypeILj2EEEjLi4ELi64ELi64ELi16ELi8EEEvPcNS1_25CatArrInputTensorMetadataIT_T0_XT2_EXT3_EEENS1_16TensorSizeStrideIS8_Lj4EEEiS8_ --------------------------
	.section	.nv.info._ZN2at6native40_GLOBAL__N__2351210d_8_Shape_cu_49f7391c30CatArrayBatchedCopy_vectorizedINS1_10OpaqueTypeILj2EEEjLi4ELi64ELi64ELi16ELi8EEEvPcNS1_25CatArrInputTensorMetadataIT_T0_XT2_EXT3_EEENS1_16TensorSizeStrideIS8_Lj4EEEiS8_,"",@"SHT_CUDA_INFO"
	.sectionflags	@""
	.align	4


	//----- nvinfo : EIATTR_CUDA_API_VERSION
	.align		4
        /*0000*/ 	.byte	0x04, 0x37
        /*0002*/ 	.short	(.L_2509 - .L_2508)
.L_2508:
        /*0004*/ 	.word	0x00000082


	//----- nvinfo : EIATTR_KPARAM_INFO
	.align		4
.L_2509:
        /*0008*/ 	.byte	0x04, 0x17
        /*000a*/ 	.short	(.L_2511 - .L_2510)
.L_2510:
        /*000c*/ 	.word	0x00000000
        /*0010*/ 	.short	0x0004
        /*0012*/ 	.short	0x0d6c
        /*0014*/ 	.byte	0x00, 0xf0, 0x11, 0x00


	//----- nvinfo : EIATTR_KPARAM_INFO
	.align		4
.L_2511:
        /*0018*/ 	.byte	0x04, 0x17
        /*001a*/ 	.short	(.L_2513 - .L_2512)
.L_2512:
        /*001c*/ 	.word	0x00000000
        /*0020*/ 	.short	0x0003
        /*0022*/ 	.short	0x0d68
        /*0024*/ 	.byte	0x00, 0xf0, 0x11, 0x00


	//----- nvinfo : EIATTR_KPARAM_INFO
	.align		4
.L_2513:
        /*0028*/ 	.byte	0x04, 0x17
        /*002a*/ 	.short	(.L_2515 - .L_2514)
.L_2514:
        /*002c*/ 	.word	0x00000000
        /*0030*/ 	.short	0x0002
        /*0032*/ 	.short	0x0d48
        /*0034*/ 	.byte	0x00, 0xf0, 0x81, 0x00


	//----- nvinfo : EIATTR_KPARAM_INFO
	.align		4
.L_2515:
        /*0038*/ 	.byte	0x04, 0x17
        /*003a*/ 	.short	(.L_2517 - .L_2516)
.L_2516:
        /*003c*/ 	.word	0x00000000
        /*0040*/ 	.short	0x0001
        /*0042*/ 	.short	0x0008
        /*0044*/ 	.byte	0x00, 0xf0, 0x01, 0x35


	//----- nvinfo : EIATTR_KPARAM_INFO
	.align		4
.L_2517:
        /*0048*/ 	.byte	0x04, 0x17
        /*004a*/ 	.short	(.L_2519 - .L_2518)
.L_2518:
        /*004c*/ 	.word	0x00000000
        /*0050*/ 	.short	0x0000
        /*0052*/ 	.short	0x0000
        /*0054*/ 	.byte	0x00, 0xf0, 0x21, 0x00


	//----- nvinfo : EIATTR_SPARSE_MMA_MASK
	.align		4
.L_2519:
        /*0058*/ 	.byte	0x03, 0x50
        /*005a*/ 	.short	0x0000


	//----- nvinfo : EIATTR_MAXREG_COUNT
	.align		4
        /*005c*/ 	.byte	0x03, 0x1b
        /*005e*/ 	.short	0x00ff


	//----- nvinfo : EIATTR_MERCURY_ISA_VERSION
	.align		4
        /*0060*/ 	.byte	0x03, 0x5f
        /*0062*/ 	.short	0x0101


	//----- nvinfo : EIATTR_EXIT_INSTR_OFFSETS
	.align		4
        /*0064*/ 	.byte	0x04, 0x1c
        /*0066*/ 	.short	(.L_2521 - .L_2520)


	//   ....[0]....
.L_2520:
        /*0068*/ 	.word	0x000000b0


	//   ....[1]....
        /*006c*/ 	.word	0x000006f0


	//----- nvinfo : EIATTR_CRS_STACK_SIZE
	.align		4
.L_2521:
        /*0070*/ 	.byte	0x04, 0x1e
        /*0072*/ 	.short	(.L_2523 - .L_2522)
.L_2522:
        /*0074*/ 	.word	0x00000000


	//----- nvinfo : EIATTR_CBANK_PARAM_SIZE
	.align		4
.L_2523:
        /*0078*/ 	.byte	0x03, 0x19
        /*007a*/ 	.short	0x0d70


	//----- nvinfo : EIATTR_PARAM_CBANK
	.align		4
        /*007c*/ 	.byte	0x04, 0x0a
        /*007e*/ 	.short	(.L_2525 - .L_2524)
	.align		4
.L_2524:
        /*0080*/ 	.word	index@(.nv.constant0._ZN2at6native40_GLOBAL__N__2351210d_8_Shape_cu_49f7391c30CatArrayBatchedCopy_vectorizedINS1_10OpaqueTypeILj2EEEjLi4ELi64ELi64ELi16ELi8EEEvPcNS1_25CatArrInputTensorMetadataIT_T0_XT2_EXT3_EEENS1_16TensorSizeStrideIS8_Lj4EEEiS8_)
        /*0084*/ 	.short	0x0210
        /*0086*/ 	.short	0x0d70


	//----- nvinfo : EIATTR_SW_WAR
	.align		4
.L_2525:
        /*0088*/ 	.byte	0x04, 0x36
        /*008a*/ 	.short	(.L_2527 - .L_2526)
.L_2526:
        /*008c*/ 	.word	0x00000008
.L_2527:


//--------------------- .nv.info._ZN2at6native40_GLOBAL__N__2351210d_8_Shape_cu_49f7391c19CatArrayBatchedCopyINS1_10OpaqueTypeILj2EEEjLi3ELi64ELi64EEEvPT_NS1_25CatArrInputTensorMetadataIS5_T0_XT2_EXT3_EEENS1_16TensorSizeStrideIS8_Lj4EEEiS8_ --------------------------
	.section	.nv.info._ZN2at6native40_GLOBAL__N__2351210d_8_Shape_cu_49f7391c19CatArrayBatchedCopyINS1_10OpaqueTypeILj2EEEjLi3ELi64ELi64EEEvPT_NS1_25CatArrInputTensorMetadataIS5_T0_XT2_EXT3_EEENS1_16TensorSizeStrideIS8_Lj4EEEiS8_,"",@"SHT_CUDA_INFO"
	.sectionflags	@""
	.align	4


	//----- nvinfo : EIATTR_CUDA_API_VERSION
	.align		4
        /*0000*/ 	.byte	0x04, 0x37
        /*0002*/ 	.short	(.L_2529 - .L_2528)
.L_2528:
        /*0004*/ 	.word	0x00000082


	//----- nvinfo : EIATTR_KPARAM_INFO
	.align		4
.L_2529:
        /*0008*/ 	.byte	0x04, 0x17
        /*000a*/ 	.short	(.L_2531 - .L_2530)
.L_2530:
        /*000c*/ 	.word	0x00000000
        /*0010*/ 	.short	0x0004
        /*0012*/ 	.short	0x0d6c
        /*0014*/ 	.byte	0x00, 0xf0, 0x11, 0x00


	//----- nvinfo : EIATTR_KPARAM_INFO
	.align		4
.L_2531:
        /*0018*/ 	.byte	0x04, 0x17
        /*001a*/ 	.short	(.L_2533 - .L_2532)
.L_2532:
        /*001c*/ 	.word	0x00000000
        /*0020*/ 	.short	0x0003
        /*0022*/ 	.short	0x0d68
        /*0024*/ 	.byte	0x00, 0xf0, 0x11, 0x00


	//----- nvinfo : EIATTR_KPARAM_INFO
	.align		4
.L_2533:
        /*0028*/ 	.byte	0x04, 0x17
        /*002a*/ 	.short	(.L_2535 - .L_2534)
.L_2534:
        /*002c*/ 	.word	0x00000000
        /*0030*/ 	.short	0x0002
        /*0032*/ 	.short	0x0d48
        /*0034*/ 	.byte	0x00, 0xf0, 0x81, 0x00


	//----- nvinfo : EIATTR_KPARAM_INFO
	.align		4
.L_2535:
        /*0038*/ 	.byte	0x04, 0x17
        /*003a*/ 	.short	(.L_2537 - .L_2536)
.L_2536:
        /*003c*/ 	.word	0x00000000
        /*0040*/ 	.short	0x0001
        /*0042*/ 	.short	0x0008
        /*0044*/ 	.byte	0x00, 0xf0, 0x01, 0x35


	//----- nvinfo : EIATTR_KPARAM_INFO
	.align		4
.L_2537:
        /*0048*/ 	.byte	0x04, 0x17
        /*004a*/ 	.short	(.L_2539 - .L_2538)
.L_2538:
        /*004c*/ 	.word	0x00000000
        /*0050*/ 	.short	0x0000
        /*0052*/ 	.short	0x0000
        /*0054*/ 	.byte	0x00, 0xf0, 0x21, 0x00


	//----- nvinfo : EIATTR_SPARSE_MMA_MASK
	.align		4
.L_2539:
        /*0058*/ 	.byte	0x03, 0x50
        /*005a*/ 	.short	0x0000


	//----- nvinfo : EIATTR_MAXREG_COUNT
	.align		4
        /*005c*/ 	.byte	0x03, 0x1b
        /*005e*/ 	.short	0x00ff


	//----- nvinfo : EIATTR_MERCURY_ISA_VERSION
	.align		4
        /*0060*/ 	.byte	0x03, 0x5f
        /*0062*/ 	.short	0x0101


	//----- nvinfo : EIATTR_EXIT_INSTR_OFFSETS
	.align		4
        /*0064*/ 	.byte	0x04, 0x1c
        /*0066*/ 	.short	(.L_2541 - .L_2540)


	//   ....[0]....
.L_2540:
        /*0068*/ 	.word	0x000000a0


	//   ....[1]....
        /*006c*/ 	.word	0x00000570


	//   ....[2]....
        /*0070*/ 	.word	0x00000c50


	//----- nvinfo : EIATTR_CRS_STACK_SIZE
	.align		4
.L_2541:
        /*0074*/ 	.byte	0x04, 0x1e
        /*0076*/ 	.short	(.L_2543 - .L_2542)
.L_2542:
        /*0078*/ 	.word	0x00000000


	//----- nvinfo : EIATTR_CBANK_PARAM_SIZE
	.align		4
.L_2543:
        /*007c*/ 	.byte	0x03, 0x19
        /*007e*/ 	.short	0x0d70


	//----- nvinfo : EIATTR_PARAM_CBANK
	.align		4
        /*0080*/ 	.byte	0x04, 0x0a
        /*0082*/ 	.short	(.L_2545 - .L_2544)
	.align		4
.L_2544:
        /*0084*/ 	.word	index@(.nv.constant0._ZN2at6native40_GLOBAL__N__2351210d_8_Shape_cu_49f7391c19CatArrayBatchedCopyINS1_10OpaqueTypeILj2EEEjLi3ELi64ELi64EEEvPT_NS1_25CatArrInputTensorMetadataIS5_T0_XT2_EXT3_EEENS1_16TensorSizeStrideIS8_Lj4EEEiS8_)
        /*0088*/ 	.short	0x0210
        /*008a*/ 	.short	0x0d70


	//----- nvinfo : EIATTR_SW_WAR
	.align		4
.L_2545:
        /*008c*/ 	.byte	0x04, 0x36
        /*008e*/ 	.short	(.L_2547 - .L_2546)
.L_2546:
        /*0090*/ 	.word	0x00000008
.L_2547:


//--------------------- .nv.info._ZN2at6native40_GLOBAL__N__2351210d_8_Shape_cu_49f7391c26CatArrayBatchedCopy_contigINS1_10OpaqueTypeILj2EEEjLi3ELi64ELi64EEEvPT_NS1_25CatArrInputTensorMetadataIS5_T0_XT2_EXT3_EEENS1_16TensorSizeStrideIS8_Lj4EEEiS8_ --------------------------
	.section	.nv.info._ZN2at6native40_GLOBAL__N__2351210d_8_Shape_cu_49f7391c26CatArrayBatchedCopy_contigINS1_10OpaqueTypeILj2EEEjLi3ELi64ELi64EEEvPT_NS1_25CatArrInputTensorMetadataIS5_T0_XT2_EXT3_EEENS1_16TensorSizeStrideIS8_Lj4EEEiS8_,"",@"SHT_CUDA_INFO"
	.sectionflags	@""
	.align	4


	//----- nvinfo : EIATTR_CUDA_API_VERSION
	.align		4
        /*0000*/ 	.byte	0x04, 0x37
        /*0002*/ 	.short	(.L_2549 - .L_2548)
.L_2548:
        /*0004*/ 	.word	0x00000082


	//----- nvinfo : EIATTR_KPARAM_INFO
	.align		4
.L_2549:
        /*0008*/ 	.byte	0x04, 0x17
        /*000a*/ 	.short	(.L_2551 - .L_2550)
.L_2550:
        /*000c*/ 	.word	0x00000000
        /*0010*/ 	.short	0x0004
        /*0012*/ 	.short	0x0d6c
        /*0014*/ 	.byte	0x00, 0xf0, 0x11, 0x00


	//----- nvinfo : EIATTR_KPARAM_INFO
	.align		4
.L_2551:
        /*0018*/ 	.byte	0x04, 0x17
        /*001a*/ 	.short	(.L_2553 - .L_2552)
.L_2552:
        /*001c*/ 	.word	0x00000000
        /*0020*/ 	.short	0x0003
        /*0022*/ 	.short	0x0d68
        /*0024*/ 	.byte	0x00, 0xf0, 0x11, 0x00


	//----- nvinfo : EIATTR_KPARAM_INFO
	.align		4
.L_2553:
        /*0028*/ 	.byte	0x04, 0x17
        /*002a*/ 	.short	(.L_2555 - .L_2554)
.L_2554:
        /*002c*/ 	.word	0x00000000
        /*0030*/ 	.short	0x0002
        /*0032*/ 	.short	0x0d48
        /*0034*/ 	.byte	0x00, 0xf0, 0x81, 0x00


	//----- nvinfo : EIATTR_KPARAM_INFO
	.align		4
.L_2555:
        /*0038*/ 	.byte	0x04, 0x17
        /*003a*/ 	.short	(.L_2557 - .L_2556)
.L_2556:
        /*003c*/ 	.word	0x00000000
        /*0040*/ 	.short	0x0001
        /*0042*/ 	.short	0x0008
        /*0044*/ 	.byte	0x00, 0xf0, 0x01, 0x35


	//----- nvinfo : EIATTR_KPARAM_INFO
	.align		4
.L_2557:
        /*0048*/ 	.byte	0x04, 0x17
        /*004a*/ 	.short	(.L_2559 - .L_2558)
.L_2558:
        /*004c*/ 	.word	0x00000000
        /*0050*/ 	.short	0x0000
        /*0052*/ 	.short	0x0000
        /*0054*/ 	.byte	0x00, 0xf0, 0x21, 0x00


	//----- nvinfo : EIATTR_SPARSE_MMA_MASK
	.align		4
.L_2559:
        /*0058*/ 	.byte	0x03, 0x50
        /*005a*/ 	.short	0x0000


	//----- nvinfo : EIATTR_MAXREG_COUNT
	.align		4
        /*005c*/ 	.byte	0x03, 0x1b
        /*005e*/ 	.short	0x00ff


	//----- nvinfo : EIATTR_MERCURY_ISA_VERSION
	.align		4
        /*0060*/ 	.byte	0x03, 0x5f
        /*0062*/ 	.short	0x0101


	//----- nvinfo : EIATTR_EXIT_INSTR_OFFSETS
	.align		4
        /*0064*/ 	.byte	0x04, 0x1c
        /*0066*/ 	.short	(.L_2561 - .L_2560)


	//   ....[0]....
.L_2560:
        /*0068*/ 	.word	0x000000a0


	//   ....[1]....
        /*006c*/ 	.word	0x00000520


	//----- nvinfo : EIATTR_CRS_STACK_SIZE
	.align		4
.L_2561:
        /*0070*/ 	.byte	0x04, 0x1e
        /*0072*/ 	.short	(.L_2563 - .L_2562)
.L_2562:
        /*0074*/ 	.word	0x00000000


	//----- nvinfo : EIATTR_CBANK_PARAM_SIZE
	.align		4
.L_2563:
        /*0078*/ 	.byte	0x03, 0x19
        /*007a*/ 	.short	0x0d70


	//----- nvinfo : EIATTR_PARAM_CBANK
	.align		4
        /*007c*/ 	.byte	0x04, 0x0a
        /*007e*/ 	.short	(.L_2565 - .L_2564)
	.align		4
.L_2564:
        /*0080*/ 	.word	index@(.nv.constant0._ZN2at6native40_GLOBAL__N__2351210d_8_Shape_cu_49f7391c26CatArrayBatchedCopy_contigINS1_10OpaqueTypeILj2EEEjLi3ELi64ELi64EEEvPT_NS1_25CatArrInputTensorMetadataIS5_T0_XT2_EXT3_EEENS1_16TensorSizeStrideIS8_Lj4EEEiS8_)
        /*0084*/ 	.short	0x0210
        /*0086*/ 	.short	0x0d70


	//----- nvinfo : EIATTR_SW_WAR
	.align		4
.L_2565:
        /*0088*/ 	.byte	0x04, 0x36
        /*008a*/ 	.short	(.L_2567 - .L_2566)
.L_2566:
        /*008c*/ 	.word	0x00000008
.L_2567:


//--------------------- .nv.info._ZN2at6native40_GLOBAL__N__2351210d_8_Shape_cu_49f7391c35CatArrayBatchedCopy_alignedK_contigINS1_10OpaqueTypeILj2EEEjLi3ELi64ELi64ELi8EEEvPT_NS1_25CatArrInputTensorMetadataIS5_T0_XT2_EXT3_EEENS1_16TensorSizeStrideIS8_Lj4EEEiS8_ --------------------------
	.section	.nv.info._ZN2at6native40_GLOBAL__N__2351210d_8_Shape_cu_49f7391c35CatArrayBatchedCopy_alignedK_contigINS1_10OpaqueTypeILj2EEEjLi3ELi64ELi64ELi8EEEvPT_NS1_25CatArrInputTensorMetadataIS5_T0_XT2_EXT3_EEENS1_16TensorSizeStrideIS8_Lj4EEEiS8_,"",@"SHT_CUDA_INFO"
	.sectionflags	@""
	.align	4


	//----- nvinfo : EIATTR_CUDA_API_VERSION
	.align		4
        /*0000*/ 	.byte	0x04, 0x37
        /*0002*/ 	.short	(.L_2569 - .L_2568)
.L_2568:
        /*0004*/ 	.word	0x00000082


	//----- nvinfo : EIATTR_KPARAM_INFO
	.align		4
.L_2569:
        /*0008*/ 	.byte	0x04, 0x17
        /*000a*/ 	.short	(.L_2571 - .L_2570)
.L_2570:
        /*000c*/ 	.word	0x00000000
        /*0010*/ 	.short	0x0004
        /*0012*/ 	.short	0x0d6c
        /*0014*/ 	.byte	0x00, 0xf0, 0x11, 0x00


	//----- nvinfo : EIATTR_KPARAM_INFO
	.align		4
.L_2571:
        /*0018*/ 	.byte	0x04, 0x17
        /*001a*/ 	.short	(.L_2573 - .L_2572)
.L_2572:
        /*001c*/ 	.word	0x00000000
        /*0020*/ 	.short	0x0003
        /*0022*/ 	.short	0x0d68
        /*0024*/ 	.byte	0x00, 0xf0, 0x11, 0x00


	//----- nvinfo : EIATTR_KPARAM_INFO
	.align		4
.L_2573:
        /*0028*/ 	.byte	0x04, 0x17
        /*002a*/ 	.short	(.L_2575 - .L_2574)
.L_2574:
        /*002c*/ 	.word	0x00000000
        /*0030*/ 	.short	0x0002
        /*0032*/ 	.short	0x0d48
        /*0034*/ 	.byte	0x00, 0xf0, 0x81, 0x00


	//----- nvinfo : EIATTR_KPARAM_INFO
	.align		4
.L_2575:
        /*0038*/ 	.byte	0x04, 0x17
        /*003a*/ 	.short	(.L_2577 - .L_2576)
.L_2576:
        /*003c*/ 	.word	0x00000000
        /*0040*/ 	.short	0x0001
        /*0042*/ 	.short	0x0008
        /*0044*/ 	.byte	0x00, 0xf0, 0x01, 0x35


	//----- nvinfo : EIATTR_KPARAM_INFO
	.align		4
.L_2577:
        /*0048*/ 	.byte	0x04, 0x17
        /*004a*/ 	.short	(.L_2579 - .L_2578)
.L_2578:
        /*004c*/ 	.word	0x00000000
        /*0050*/ 	.short	0x0000
        /*0052*/ 	.short	0x0000
        /*0054*/ 	.byte	0x00, 0xf0, 0x21, 0x00


	//----- nvinfo : EIATTR_SPARSE_MMA_MASK
	.align		4
.L_2579:
        /*0058*/ 	.byte	0x03, 0x50
        /*005a*/ 	.short	0x0000


	//----- nvinfo : EIATTR_MAXREG_COUNT
	.align		4
        /*005c*/ 	.byte	0x03, 0x1b
        /*005e*/ 	.short	0x00ff


	//----- nvinfo : EIATTR_MERCURY_ISA_VERSION
	.align		4
        /*0060*/ 	.byte	0x03, 0x5f
        /*0062*/ 	.short	0x0101


	//----- nvinfo : EIATTR_EXIT_INSTR_OFFSETS
	.align		4
        /*0064*/ 	.byte	0x04, 0x1c
        /*0066*/ 	.short	(.L_2581 - .L_2580)


	//   ....[0]....
.L_2580:
        /*0068*/ 	.word	0x000000b0


	//   ....[1]....
        /*006c*/ 	.word	0x00000b30


	//   ....[2]....
        /*0070*/ 	.word	0x00001000


	//   ....[3]....
        /*0074*/ 	.word	0x00001a10


	//----- nvinfo : EIATTR_CRS_STACK_SIZE
	.align		4
.L_2581:
        /*0078*/ 	.byte	0x04, 0x1e
        /*007a*/ 	.short	(.L_2583 - .L_2582)
.L_2582:
        /*007c*/ 	.word	0x00000000


	//----- nvinfo : EIATTR_CBANK_PARAM_SIZE
	.align		4
.L_2583:
        /*0080*/ 	.byte	0x03, 0x19
        /*0082*/ 	.short	0x0d70


	//----- nvinfo : EIATTR_PARAM_CBANK
	.align		4
        /*0084*/ 	.byte	0x04, 0x0a
        /*0086*/ 	.short	(.L_2585 - .L_2584)
	.align		4
.L_2584:
        /*0088*/ 	.word	index@(.nv.constant0._ZN2at6native40_GLOBAL__N__2351210d_8_Shape_cu_49f7391c35CatArrayBatchedCopy_alignedK_contigINS1_10OpaqueTypeILj2EEEjLi3ELi64ELi64ELi8EEEvPT_NS1_25CatArrInputTensorMetadataIS5_T0_XT2_EXT3_EEENS1_16TensorSizeStrideIS8_Lj4EEEiS8_)
        /*008c*/ 	.short	0x0210
        /*008e*/ 	.short	0x0d70


	//----- nvinfo : EIATTR_SW_WAR
	.align		4
.L_2585:
        /*0090*/ 	.byte	0x04, 0x36
        /*0092*/ 	.short	(.L_2587 - .L_2586)
.L_2586:
        /*0094*/ 	.word	0x00000008
.L_2587:


//--------------------- .nv.info._ZN2at6native40_GLOBAL__N__2351210d_8_Shape_cu_49f7391c35CatArrayBatchedCopy_alignedK_contigINS1_10OpaqueTypeILj2EEEjLi3ELi64ELi64ELi16EEEvPT_NS1_25CatArrInputTensorMetadataIS5_T0_XT2_EXT3_EEENS1_16TensorSizeStrideIS8_Lj4EEEiS8_ --------------------------
	.section	.nv.info._ZN2at6native40_GLOBAL__N__2351210d_8_Shape_cu_49f7391c35CatArrayBatchedCopy_alignedK_contigINS1_10OpaqueTypeILj2EEEjLi3ELi64ELi64ELi16EEEvPT_NS1_25CatArrInputTensorMetadataIS5_T0_XT2_EXT3_EEENS1_16TensorSizeStrideIS8_Lj4EEEiS8_,"",@"SHT_CUDA_INFO"
	.sectionflags	@""
	.align	4


	//----- nvinfo : EIATTR_CUDA_API_VERSION
	.align		4
        /*0000*/ 	.byte	0x04, 0x37
        /*0002*/ 	.short	(.L_2589 - .L_2588)
.L_2588:
        /*0004*/ 	.word	0x00000082


	//----- nvinfo : EIATTR_KPARAM_INFO
	.align		4
.L_2589:
        /*0008*/ 	.byte	0x04, 0x17
        /*000a*/ 	.short	(.L_2591 - .L_2590)
.L_2590:
        /*000c*/ 	.word	0x00000000
        /*0010*/ 	.short	0x0004
        /*0012*/ 	.short	0x0d6c
        /*0014*/ 	.byte	0x00, 0xf0, 0x11, 0x00


	//----- nvinfo : EIATTR_KPARAM_INFO
	.align		4
.L_2591:
        /*0018*/ 	.byte	0x04, 0x17
        /*001a*/ 	.short	(.L_2593 - .L_2592)
.L_2592:
        /*001c*/ 	.word	0x00000000
        /*0020*/ 	.short	0x0003
        /*0022*/ 	.short	0x0d68
        /*0024*/ 	.byte	0x00, 0xf0, 0x11, 0x00


	//----- nvinfo : EIATTR_KPARAM_INFO
	.align		4
.L_2593:
        /*0028*/ 	.byte	0x04, 0x17
        /*002a*/ 	.short	(.L_2595 - .L_2594)
.L_2594:
        /*002c*/ 	.word	0x00000000
        /*0030*/ 	.short	0x0002
        /*0032*/ 	.short	0x0d48
        /*0034*/ 	.byte	0x00, 0xf0, 0x81, 0x00


	//----- nvinfo : EIATTR_KPARAM_INFO
	.align		4
.L_2595:
        /*0038*/ 	.byte	0x04, 0x17
        /*003a*/ 	.short	(.L_2597 - .L_2596)
.L_2596:
        /*003c*/ 	.word	0x00000000
        /*0040*/ 	.short	0x0001
        /*0042*/ 	.short	0x0008
        /*0044*/ 	.byte	0x00, 0xf0, 0x01, 0x35


	//----- nvinfo : EIATTR_KPARAM_INFO
	.align		4
.L_2597:
        /*0048*/ 	.byte	0x04, 0x17
        /*004a*/ 	.short	(.L_2599 - .L_2598)
.L_2598:
        /*004c*/ 	.word	0x00000000
        /*0050*/ 	.short	0x0000
        /*0052*/ 	.short	0x0000
        /*0054*/ 	.byte	0x00, 0xf0, 0x21, 0x00


	//----- nvinfo : EIATTR_SPARSE_MMA_MASK
	.align		4
.L_2599:
        /*0058*/ 	.byte	0x03, 0x50
        /*005a*/ 	.short	0x0000


	//----- nvinfo : EIATTR_MAXREG_COUNT
	.align		4
        /*005c*/ 	.byte	0x03, 0x1b
        /*005e*/ 	.short	0x00ff


	//----- nvinfo : EIATTR_MERCURY_ISA_VERSION
	.align		4
        /*0060*/ 	.byte	0x03, 0x5f
        /*0062*/ 	.short	0x0101


	//----- nvinfo : EIATTR_EXIT_INSTR_OFFSETS
	.align		4
        /*0064*/ 	.byte	0x04, 0x1c
        /*0066*/ 	.short	(.L_2601 - .L_2600)


	//   ....[0]....
.L_2600:
        /*0068*/ 	.word	0x000000b0


	//   ....[1]....
        /*006c*/ 	.word	0x00001410


	//   ....[2]....
        /*0070*/ 	.word	0x000018e0


	//   ....[3]....
        /*0074*/ 	.word	0x000022f0


	//----- nvinfo : EIATTR_CRS_STACK_SIZE
	.align		4
.L_2601:
        /*0078*/ 	.byte	0x04, 0x1e
        /*007a*/ 	.short	(.L_2603 - .L_2602)
.L_2602:
        /*007c*/ 	.word	0x00000000


	//----- nvinfo : EIATTR_CBANK_PARAM_SIZE
	.align		4
.L_2603:
        /*0080*/ 	.byte	0x03, 0x19
        /*0082*/ 	.short	0x0d70


	//----- nvinfo : EIATTR_PARAM_CBANK
	.align		4
        /*0084*/ 	.byte	0x04, 0x0a
        /*0086*/ 	.short	(.L_2605 - .L_2604)
	.align		4
.L_2604:
        /*0088*/ 	.word	index@(.nv.constant0._ZN2at6native40_GLOBAL__N__2351210d_8_Shape_cu_49f7391c35CatArrayBatchedCopy_alignedK_contigINS1_10OpaqueTypeILj2EEEjLi3ELi64ELi64ELi16EEEvPT_NS1_25CatArrInputTensorMetadataIS5_T0_XT2_EXT3_EEENS1_16TensorSizeStrideIS8_Lj4EEEiS8_)
        /*008c*/ 	.short	0x0210
        /*008e*/ 	.short	0x0d70


	//----- nvinfo : EIATTR_SW_WAR
	.align		4
.L_2605:
        /*0090*/ 	.byte	0x04, 0x36
        /*0092*/ 	.short	(.L_2607 - .L_2606)
.L_2606:
        /*0094*/ 	.word	0x00000008
.L_2607:


//--------------------- .nv.info._ZN2at6native40_GLOBAL__N__2351210d_8_Shape_cu_49f7391c30CatArrayBatchedCopy_vectorizedINS1_10OpaqueTypeILj2EEEjLi3ELi64ELi64ELi16ELi8EEEvPcNS1_25CatArrInputTensorMetadataIT_T0_XT2_EXT3_EEENS1_16TensorSizeStrideIS8_Lj4EEEiS8_ --------------------------
	.section	.nv.info._ZN2at6native40_GLOBAL__N__2351210d_8_Shape_cu_49f7391c30CatArrayBatchedCopy_vectorizedINS1_10OpaqueTypeILj2EEEjLi3ELi64ELi64ELi16ELi8EEEvPcNS1_25CatArrInputTensorMetadataIT_T0_XT2_EXT3_EEENS1_16TensorSizeStrideIS8_Lj4EEEiS8_,"",@"SHT_CUDA_INFO"
	.sectionflags	@""
	.align	4


	//----- nvinfo : EIATTR_CUDA_API_VERSION
	.align		4
        /*0000*/ 	.byte	0x04, 0x37
        /*0002*/ 	.short	(.L_2609 - .L_2608)
.L_2608:
        /*0004*/ 	.word	0x00000082


	//----- nvinfo : EIATTR_KPARAM_INFO
	.align		4
.L_2609:
        /*0008*/ 	.byte	0x04, 0x17
        /*000a*/ 	.short	(.L_2611 - .L_2610)
.L_2610:
        /*000c*/ 	.word	0x00000000
        /*0010*/ 	.short	0x0004
        /*0012*/ 	.short	0x0d6c
        /*0014*/ 	.byte	0x00, 0xf0, 0x11, 0x00


	//----- nvinfo : EIATTR_KPARAM_INFO
	.align		4
.L_2611:
        /*0018*/ 	.byte	0x04, 0x17
        /*001a*/ 	.short	(.L_2613 - .L_2612)
.L_2612:
        /*001c*/ 	.word	0x00000000
        /*0020*/ 	.short	0x0003
        /*0022*/ 	.short	0x0d68
        /*0024*/ 	.byte	0x00, 0xf0, 0x11, 0x00


	//----- nvinfo : EIATTR_KPARAM_INFO
	.align		4
.L_2613:
        /*0028*/ 	.byte	0x04, 0x17
        /*002a*/ 	.short	(.L_2615 - .L_2614)
.L_2614:
        /*002c*/ 	.word	0x00000000
        /*0030*/ 	.short	0x0002
        /*0032*/ 	.short	0x0d48
        /*0034*/ 	.byte	0x00, 0xf0, 0x81, 0x00


	//----- nvinfo : EIATTR_KPARAM_INFO
	.align		4
.L_2615:
        /*0038*/ 	.byte	0x04, 0x17
        /*003a*/ 	.short	(.L_2617 - .L_2616)
.L_2616:
        /*003c*/ 	.word	0x00000000
        /*0040*/ 	.short	0x0001
        /*0042*/ 	.short	0x0008
        /*0044*/ 	.byte	0x00, 0xf0, 0x01, 0x35


	//----- nvinfo : EIATTR_KPARAM_INFO
	.align		4
.L_2617:
        /*0048*/ 	.byte	0x04, 0x17
        /*004a*/ 	.short	(.L_2619 - .L_2618)
.L_2618:
        /*004c*/ 	.word	0x00000000
        /*0050*/ 	.short	0x0000
        /*0052*/ 	.short	0x0000
        /*0054*/ 	.byte	0x00, 0xf0, 0x21, 0x00


	//----- nvinfo : EIATTR_SPARSE_MMA_MASK
	.align		4
.L_2619:
        /*0058*/ 	.byte	0x03, 0x50
        /*005a*/ 	.short	0x0000


	//----- nvinfo : EIATTR_MAXREG_COUNT
	.align		4
        /*005c*/ 	.byte	0x03, 0x1b
        /*005e*/ 	.short	0x00ff


	//----- nvinfo : EIATTR_MERCURY_ISA_VERSION
	.align		4
        /*0060*/ 	.byte	0x03, 0x5f
        /*0062*/ 	.short	0x0101


	//----- nvinfo : EIATTR_EXIT_INSTR_OFFSETS
	.align		4
        /*0064*/ 	.byte	0x04, 0x1c
        /*0066*/ 	.short	(.L_2621 - .L_2620)


	//   ....[0]....
.L_2620:
        /*0068*/ 	.word	0x000000b0


	//   ....[1]....
        /*006c*/ 	.word	0x00000560


	//----- nvinfo : EIATTR_CRS_STACK_SIZE
	.align		4
.L_2621:
        /*0070*/ 	.byte	0x04, 0x1e
        /*0072*/ 	.short	(.L_2623 - .L_2622)
.L_2622:
        /*0074*/ 	.word	0x00000000


	//----- nvinfo : EIATTR_CBANK_PARAM_SIZE
	.align		4
.L_2623:
        /*0078*/ 	.byte	0x03, 0x19
        /*007a*/ 	.short	0x0d70


	//----- nvinfo : EIATTR_PARAM_CBANK
	.align		4
        /*007c*/ 	.byte	0x04, 0x0a
        /*007e*/ 	.short	(.L_2625 - .L_2624)
	.align		4
.L_2624:
        /*0080*/ 	.word	index@(.nv.constant0._ZN2at6native40_GLOBAL__N__2351210d_8_Shape_cu_49f7391c30CatArrayBatchedCopy_vectorizedINS1_10OpaqueTypeILj2EEEjLi3ELi64ELi64ELi16ELi8EEEvPcNS1_25CatArrInputTensorMetadataIT_T0_XT2_EXT3_EEENS1_16TensorSizeStrideIS8_Lj4EEEiS8_)
        /*0084*/ 	.short	0x0210
        /*0086*/ 	.short	0x0d70


	//----- nvinfo : EIATTR_SW_WAR
	.align		4
.L_2625:
        /*0088*/ 	.byte	0x04, 0x36
        /*008a*/ 	.short	(.L_2627 - .L_2626)
.L_2626:
        /*008c*/ 	.word	0x00000008
.L_2627:


//--------------------- .nv.info._ZN2at6native40_GLOBAL__N__2351210d_8_Shape_cu_49f7391c19CatArrayBatchedCopyINS1_10OpaqueTypeILj2EEEjLi2ELi64ELi64EEEvPT_NS1_25CatArrInputTensorMetadataIS5_T0_XT2_EXT3_EEENS1_16TensorSizeStrideIS8_Lj4EEEiS8_ --------------------------
	.section	.nv.info._ZN2at6native40_GLOBAL__N__2351210d_8_Shape_cu_49f7391c19CatArrayBatchedCopyINS1_10OpaqueTypeILj2EEEjLi2ELi64ELi64EEEvPT_NS1_25CatArrInputTensorMetadataIS5_T0_XT2_EXT3_EEENS1_16TensorSizeStrideIS8_Lj4EEEiS8_,"",@"SHT_CUDA_INFO"
	.sectionflags	@""
	.align	4


	//----- nvinfo : EIATTR_CUDA_API_VERSION
	.align		4
        /*0000*/ 	.byte	0x04, 0x37
        /*0002*/ 	.short	(.L_2629 - .L_2628)
.L_2628:
        /*0004*/ 	.word	0x00000082


	//----- nvinfo : EIATTR_KPARAM_INFO
	.align		4
.L_2629:
        /*0008*/ 	.byte	0x04, 0x17
        /*000a*/ 	.short	(.L_2631 - .L_2630)
.L_2630:
        /*000c*/ 	.word	0x00000000
        /*0010*/ 	.short	0x0004
        /*0012*/ 	.short	0x0d6c
        /*0014*/ 	.byte	0x00, 0xf0, 0x11, 0x00


	//----- nvinfo : EIATTR_KPARAM_INFO
	.align		4
.L_2631:
        /*0018*/ 	.byte	0x04, 0x17
        /*001a*/ 	.short	(.L_2633 - .L_2632)
.L_2632:
        /*001c*/ 	.word	0x00000000
        /*0020*/ 	.short	0x0003
        /*0022*/ 	.short	0x0d68
        /*0024*/ 	.byte	0x00, 0xf0, 0x11, 0x00


	//----- nvinfo : EIATTR_KPARAM_INFO
	.align		4
.L_2633:
        /*0028*/ 	.byte	0x04, 0x17
        /*002a*/ 	.short	(.L_2635 - .L_2634)
.L_2634:
        /*002c*/ 	.word	0x00000000
        /*0030*/ 	.short	0x0002
        /*0032*/ 	.short	0x0d48
        /*0034*/ 	.byte	0x00, 0xf0, 0x81, 0x00


	//----- nvinfo : EIATTR_KPARAM_INFO
	.align		4
.L_2635:
        /*0038*/ 	.byte	0x04, 0x17
        /*003a*/ 	.short	(.L_2637 - .L_2636)
.L_2636:
        /*003c*/ 	.word	0x00000000
        /*0040*/ 	.short	0x0001
        /*0042*/ 	.short	0x0008
        /*0044*/ 	.byte	0x00, 0xf0, 0x01, 0x35


	//----- nvinfo : EIATTR_KPARAM_INFO
	.align		4
.L_2637:
        /*0048*/ 	.byte	0x04, 0x17
        /*004a*/ 	.short	(.L_2639 - .L_2638)
.L_2638:
        /*004c*/ 	.word	0x00000000
        /*0050*/ 	.short	0x0000
        /*0052*/ 	.short	0x0000
        /*0054*/ 	.byte	0x00, 0xf0, 0x21, 0x00


	//----- nvinfo : EIATTR_SPARSE_MMA_MASK
	.align		4
.L_2639:
        /*0058*/ 	.byte	0x03, 0x50
        /*005a*/ 	.short	0x0000


	//----- nvinfo : EIATTR_MAXREG_COUNT
	.align		4
        /*005c*/ 	.byte	0x03, 0x1b
        /*005e*/ 	.short	0x00ff


	//----- nvinfo : EIATTR_MERCURY_ISA_VERSION
	.align		4
        /*0060*/ 	.byte	0x03, 0x5f
        /*0062*/ 	.short	0x0101


	//----- nvinfo : EIATTR_EXIT_INSTR_OFFSETS
	.align		4
        /*0064*/ 	.byte	0x04, 0x1c
        /*0066*/ 	.short	(.L_2641 - .L_2640)


	//   ....[0]....
.L_2640:
        /*0068*/ 	.word	0x000000a0


	//   ....[1]....
        /*006c*/ 	.word	0x000003d0


	//   ....[2]....
        /*0070*/ 	.word	0x000007a0


	//----- nvinfo : EIATTR_CRS_STACK_SIZE
	.align		4
.L_2641:
        /*0074*/ 	.byte	0x04, 0x1e
        /*0076*/ 	.short	(.L_2643 - .L_2642)
.L_2642:
        /*0078*/ 	.word	0x00000000


	//----- nvinfo : EIATTR_CBANK_PARAM_SIZE
	.align		4
.L_2643:
        /*007c*/ 	.byte	0x03, 0x19
        /*007e*/ 	.short	0x0d70


	//----- nvinfo : EIATTR_PARAM_CBANK
	.align		4
        /*0080*/ 	.byte	0x04, 0x0a
        /*0082*/ 	.short	(.L_2645 - .L_2644)
	.align		4
.L_2644:
        /*0084*/ 	.word	index@(.nv.constant0._ZN2at6native40_GLOBAL__N__2351210d_8_Shape_cu_49f7391c19CatArrayBatchedCopyINS1_10OpaqueTypeILj2EEEjLi2ELi64ELi64EEEvPT_NS1_25CatArrInputTensorMetadataIS5_T0_XT2_EXT3_EEENS1_16TensorSizeStrideIS8_Lj4EEEiS8_)
        /*0088*/ 	.short	0x0210
        /*008a*/ 	.short	0x0d70


	//----- nvinfo : EIATTR_SW_WAR
	.align		4
.L_2645:
        /*008c*/ 	.byte	0x04, 0x36
        /*008e*/ 	.short	(.L_2647 - .L_2646)
.L_2646:
        /*0090*/ 	.word	0x00000008
.L_2647:


//--------------------- .nv.info._ZN2at6native40_GLOBAL__N__2351210d_8_Shape_cu_49f7391c26CatArrayBatchedCopy_contigINS1_10OpaqueTypeILj2EEEjLi2ELi64ELi64EEEvPT_NS1_25CatArrInputTensorMetadataIS5_T0_XT2_EXT3_EEENS1_16TensorSizeStrideIS8_Lj4EEEiS8_ --------------------------
	.section	.nv.info._ZN2at6native40_GLOBAL__N__2351210d_8_Shape_cu_49f7391c26CatArrayBatchedCopy_contigINS1_10OpaqueTypeILj2EEEjLi2ELi64ELi64EEEvPT_NS1_25CatArrInputTensorMetadataIS5_T0_XT2_EXT3_EEENS1_16TensorSizeStrideIS8_Lj4EEEiS8_,"",@"SHT_CUDA_INFO"
	.sectionflags	@""
	.align	4


	//----- nvinfo : EIATTR_CUDA_API_VERSION
	.align		4
        /*0000*/ 	.byte	0x04, 0x37
        /*0002*/ 	.short	(.L_2649 - .L_2648)
.L_2648:
        /*0004*/ 	.word	0x00000082


	//----- nvinfo : EIATTR_KPARAM_INFO
	.align		4
.L_2649:
        /*0008*/ 	.byte	0x04, 0x17
        /*000a*/ 	.short	(.L_2651 - .L_2650)
.L_2650:
        /*000c*/ 	.word	0x00000000
        /*0010*/ 	.short	0x0004
        /*0012*/ 	.short	0x0d6c
        /*0014*/ 	.byte	0x00, 0xf0, 0x11, 0x00


	//----- nvinfo : EIATTR_KPARAM_INFO
	.align		4
.L_2651:
        /*0018*/ 	.byte	0x04, 0x17
        /*001a*/ 	.short	(.L_2653 - .L_2652)
.L_2652:
        /*001c*/ 	.word	0x00000000
        /*0020*/ 	.short	0x0003
        /*0022*/ 	.short	0x0d68
        /*0024*/ 	.byte	0x00, 0xf0, 0x11, 0x00


	//----- nvinfo : EIATTR_KPARAM_INFO
	.align		4
.L_2653:
        /*0028*/ 	.byte	0x04, 0x17
        /*002a*/ 	.short	(.L_2655 - .L_2654)
.L_2654:
        /*002c*/ 	.word	0x00000000
        /*0030*/ 	.short	0x0002
        /*0032*/ 	.short	0x0d48
        /*0034*/ 	.byte	0x00, 0xf0, 0x81, 0x00


	//----- nvinfo : EIATTR_KPARAM_INFO
	.align		4
.L_2655:
        /*0038*/ 	.byte	0x04, 0x17
        /*003a*/ 	.short	(.L_2657 - .L_2656)
.L_2656:
        /*003c*/ 	.word	0x00000000
        /*0040*/ 	.short	0x0001
        /*0042*/ 	.short	0x0008
        /*0044*/ 	.byte	0x00, 0xf0, 0x01, 0x35


	//----- nvinfo : EIATTR_KPARAM_INFO
	.align		4
.L_2657:
        /*0048*/ 	.byte	0x04, 0x17
        /*004a*/ 	.short	(.L_2659 - .L_2658)
.L_2658:
        /*004c*/ 	.word	0x00000000
        /*0050*/ 	.short	0x0000
        /*0052*/ 	.short	0x0000
        /*0054*/ 	.byte	0x00, 0xf0, 0x21, 0x00


	//----- nvinfo : EIATTR_SPARSE_MMA_MASK
	.align		4
.L_2659:
        /*0058*/ 	.byte	0x03, 0x50
        /*005a*/ 	.short	0x0000


	//----- nvinfo : EIATTR_MAXREG_COUNT
	.align		4
        /*005c*/ 	.byte	0x03, 0x1b
        /*005e*/ 	.short	0x00ff


	//----- nvinfo : EIATTR_MERCURY_ISA_VERSION
	.align		4
        /*0060*/ 	.byte	0x03, 0x5f
        /*0062*/ 	.short	0x0101


	//----- nvinfo : EIATTR_EXIT_INSTR_OFFSETS
	.align		4
        /*0064*/ 	.byte	0x04, 0x1c
        /*0066*/ 	.short	(.L_2661 - .L_2660)


	//   ....[0]....
.L_2660:
        /*0068*/ 	.word	0x000000a0


	//   ....[1]....
        /*006c*/ 	.word	0x00000370


	//----- nvinfo : EIATTR_CRS_STACK_SIZE
	.align		4
.L_2661:
        /*0070*/ 	.byte	0x04, 0x1e
        /*0072*/ 	.short	(.L_2663 - .L_2662)
.L_2662:
        /*0074*/ 	.word	0x00000000


	//----- nvinfo : EIATTR_CBANK_PARAM_SIZE
	.align		4
.L_2663:
        /*0078*/ 	.byte	0x03, 0x19
        /*007a*/ 	.short	0x0d70


	//----- nvinfo : EIATTR_PARAM_CBANK
	.align		4
        /*007c*/ 	.byte	0x04, 0x0a
        /*007e*/ 	.short	(.L_2665 - .L_2664)
	.align		4
.L_2664:
        /*0080*/ 	.word	index@(.nv.constant0._ZN2at6native40_GLOBAL__N__2351210d_8_Shape_cu_49f7391c26CatArrayBatchedCopy_contigINS1_10OpaqueTypeILj2EEEjLi2ELi64ELi64EEEvPT_NS1_25CatArrInputTensorMetadataIS5_T0_XT2_EXT3_EEENS1_16TensorSizeStrideIS8_Lj4EEEiS8_)
        /*0084*/ 	.short	0x0210
        /*0086*/ 	.short	0x0d70


	//----- nvinfo : EIATTR_SW_WAR
	.align		4
.L_2665:
        /*0088*/ 	.byte	0x04, 0x36
        /*008a*/ 	.short	(.L_2667 - .L_2666)
.L_2666:
        /*008c*/ 	.word	0x00000008
.L_2667:


//--------------------- .nv.info._ZN2at6native40_GLOBAL__N__2351210d_8_Shape_cu_49f7391c35CatArrayBatchedCopy_alignedK_contigINS1_10OpaqueTypeILj2EEEjLi2ELi64ELi64ELi8EEEvPT_NS1_25CatArrInputTensorMetadataIS5_T0_XT2_EXT3_EEENS1_16TensorSizeStrideIS8_Lj4EEEiS8_ --------------------------
	.section	.nv.info._ZN2at6native40_GLOBAL__N__2351210d_8_Shape_cu_49f7391c35CatArrayBatchedCopy_alignedK_contigINS1_10OpaqueTypeILj2EEEjLi2ELi64ELi64ELi8EEEvPT_NS1_25CatArrInputTensorMetadataIS5_T0_XT2_EXT3_EEENS1_16TensorSizeStrideIS8_Lj4EEEiS8_,"",@"SHT_CUDA_INFO"
	.sectionflags	@""
	.align	4


	//----- nvinfo : EIATTR_CUDA_API_VERSION
	.align		4
        /*0000*/ 	.byte	0x04, 0x37
        /*0002*/ 	.short	(.L_2669 - .L_2668)
.L_2668:
        /*0004*/ 	.word	0x00000082


	//----- nvinfo : EIATTR_KPARAM_INFO
	.align		4
.L_2669:
        /*0008*/ 	.byte	0x04, 0x17
        /*000a*/ 	.short	(.L_2671 - .L_2670)
.L_2670:
        /*000c*/ 	.word	0x00000000
        /*0010*/ 	.short	0x0004
        /*0012*/ 	.short	0x0d6c
        /*0014*/ 	.byte	0x00, 0xf0, 0x11, 0x00


	//----- nvinfo : EIATTR_KPARAM_INFO
	.align		4
.L_2671:
        /*0018*/ 	.byte	0x04, 0x17
        /*001a*/ 	.short	(.L_2673 - .L_2672)
.L_2672:
        /*001c*/ 	.word	0x00000000
        /*0020*/ 	.short	0x0003
        /*0022*/ 	.short	0x0d68
        /*0024*/ 	.byte	0x00, 0xf0, 0x11, 0x00


	//----- nvinfo : EIATTR_KPARAM_INFO
	.align		4
.L_2673:
        /*0028*/ 	.byte	0x04, 0x17
        /*002a*/ 	.short	(.L_2675 - .L_2674)
.L_2674:
        /*002c*/ 	.word	0x00000000
        /*0030*/ 	.short	0x0002
        /*0032*/ 	.short	0x0d48
        /*0034*/ 	.byte	0x00, 0xf0, 0x81, 0x00


	//----- nvinfo : EIATTR_KPARAM_INFO
	.align		4
.L_2675:
        /*0038*/ 	.byte	0x04, 0x17
        /*003a*/ 	.short	(.L_2677 - .L_2676)
.L_2676:
        /*003c*/ 	.word	0x00000000
        /*0040*/ 	.short	0x0001
        /*0042*/ 	.short	0x0008
        /*0044*/ 	.byte	0x00, 0xf0, 0x01, 0x35


	//----- nvinfo : EIATTR_KPARAM_INFO
	.align		4
.L_2677:
        /*0048*/ 	.byte	0x04, 0x17
        /*004a*/ 	.short	(.L_2679 - .L_2678)
.L_2678:
        /*004c*/ 	.word	0x00000000
        /*0050*/ 	.short	0x0000
        /*0052*/ 	.short	0x0000
        /*0054*/ 	.byte	0x00, 0xf0, 0x21, 0x00


	//----- nvinfo : EIATTR_SPARSE_MMA_MASK
	.align		4
.L_2679:
        /*0058*/ 	.byte	0x03, 0x50
        /*005a*/ 	.short	0x0000


	//----- nvinfo : EIATTR_MAXREG_COUNT
	.align		4
        /*005c*/ 	.byte	0x03, 0x1b
        /*005e*/ 	.short	0x00ff


	//----- nvinfo : EIATTR_MERCURY_ISA_VERSION
	.align		4
        /*0060*/ 	.byte	0x03, 0x5f
        /*0062*/ 	.short	0x0101


	//----- nvinfo : EIATTR_EXIT_INSTR_OFFSETS
	.align		4
        /*0064*/ 	.byte	0x04, 0x1c
        /*0066*/ 	.short	(.L_2681 - .L_2680)


	//   ....[0]....
.L_2680:
        /*0068*/ 	.word	0x000000b0


	//   ....[1]....
        /*006c*/ 	.word	0x00000750


	//   ....[2]....
        /*0070*/ 	.word	0x00000a80


	//   ....[3]....
        /*0074*/ 	.word	0x000010b0


	//----- nvinfo : EIATTR_CRS_STACK_SIZE
	.align		4
.L_2681:
        /*0078*/ 	.byte	0x04, 0x1e
        /*007a*/ 	.short	(.L_2683 - .L_2682)
.L_2682:
        /*007c*/ 	.word	0x00000000


	//----- nvinfo : EIATTR_CBANK_PARAM_SIZE
	.align		4
.L_2683:
        /*0080*/ 	.byte	0x03, 0x19
        /*0082*/ 	.short	0x0d70


	//----- nvinfo : EIATTR_PARAM_CBANK
	.align		4
        /*0084*/ 	.byte	0x04, 0x0a
        /*0086*/ 	.short	(.L_2685 - .L_2684)
	.align		4
.L_2684:
        /*0088*/ 	.word	index@(.nv.constant0._ZN2at6native40_GLOBAL__N__2351210d_8_Shape_cu_49f7391c35CatArrayBatchedCopy_alignedK_contigINS1_10OpaqueTypeILj2EEEjLi2ELi64ELi64ELi8EEEvPT_NS1_25CatArrInputTensorMetadataIS5_T0_XT2_EXT3_EEENS1_16TensorSizeStrideIS8_Lj4EEEiS8_)
        /*008c*/ 	.short	0x0210
        /*008e*/ 	.short	0x0d70


	//----- nvinfo : EIATTR_SW_WAR
	.align		4
.L_2685:
        /*0090*/ 	.byte	0x04, 0x36
        /*0092*/ 	.short	(.L_2687 - .L_2686)
.L_2686:
        /*0094*/ 	.word	0x00000008
.L_2687:


//--------------------- .nv.info._ZN2at6native40_GLOBAL__N__2351210d_8_Shape_cu_49f7391c35CatArrayBatchedCopy_alignedK_contigINS1_10OpaqueTypeILj2EEEjLi2ELi64ELi64ELi16EEEvPT_NS1_25CatArrInputTensorMetadataIS5_T0_XT2_EXT3_EEENS1_16TensorSizeStrideIS8_Lj4EEEiS8_ --------------------------
	.section	.nv.info._ZN2at6native40_GLOBAL__N__2351210d_8_Shape_cu_49f7391c35CatArrayBatchedCopy_alignedK_contigINS1_10OpaqueTypeILj2EEEjLi2ELi64ELi64ELi16EEEvPT_NS1_25CatArrInputTensorMetadataIS5_T0_XT2_EXT3_EEENS1_16TensorSizeStrideIS8_Lj4EEEiS8_,"",@"SHT_CUDA_INFO"
	.sectionflags	@""
	.align	4


	//----- nvinfo : EIATTR_CUDA_API_VERSION
	.align		4
        /*0000*/ 	.byte	0x04, 0x37
        /*0002*/ 	.short	(.L_2689 - .L_2688)
.L_2688:
        /*0004*/ 	.word	0x00000082


	//----- nvinfo : EIATTR_KPARAM_INFO
	.align		4
.L_2689:
        /*0008*/ 	.byte	0x04, 0x17
        /*000a*/ 	.short	(.L_2691 - .L_2690)
.L_2690:
        /*000c*/ 	.word	0x00000000
        /*0010*/ 	.short	0x0004
        /*0012*/ 	.short	0x0d6c
        /*0014*/ 	.byte	0x00, 0xf0, 0x11, 0x00


	//----- nvinfo : EIATTR_KPARAM_INFO
	.align		4
.L_2691:
        /*0018*/ 	.byte	0x04, 0x17
        /*001a*/ 	.short	(.L_2693 - .L_2692)
.L_2692:
        /*001c*/ 	.word	0x00000000
        /*0020*/ 	.short	0x0003
        /*0022*/ 	.short	0x0d68
        /*0024*/ 	.byte	0x00, 0xf0, 0x11, 0x00


	//----- nvinfo : EIATTR_KPARAM_INFO
	.align		4
.L_2693:
        /*0028*/ 	.byte	0x04, 0x17
        /*002a*/ 	.short	(.L_2695 - .L_2694)
.L_2694:
        /*002c*/ 	.word	0x00000000
        /*0030*/ 	.short	0x0002
        /*0032*/ 	.short	0x0d48
        /*0034*/ 	.byte	0x00, 0xf0, 0x81, 0x00


	//----- nvinfo : EIATTR_KPARAM_INFO
	.align		4
.L_2695:
        /*0038*/ 	.byte	0x04, 0x17
        /*003a*/ 	.short	(.L_2697 - .L_2696)
.L_2696:
        /*003c*/ 	.word	0x00000000
        /*0040*/ 	.short	0x0001
        /*0042*/ 	.short	0x0008
        /*0044*/ 	.byte	0x00, 0xf0, 0x01, 0x35


	//----- nvinfo : EIATTR_KPARAM_INFO
	.align		4
.L_2697:
        /*0048*/ 	.byte	0x04, 0x17
        /*004a*/ 	.short	(.L_2699 - .L_2698)
.L_2698:
        /*004c*/ 	.word	0x00000000
        /*0050*/ 	.short	0x0000
        /*0052*/ 	.short	0x0000
        /*0054*/ 	.byte	0x00, 0xf0, 0x21, 0x00


	//----- nvinfo : EIATTR_SPARSE_MMA_MASK
	.align		4
.L_2699:
        /*0058*/ 	.byte	0x03, 0x50
        /*005a*/ 	.short	0x0000


	//----- nvinfo : EIATTR_MAXREG_COUNT
	.align		4
        /*005c*/ 	.byte	0x03, 0x1b
        /*005e*/ 	.short	0x00ff


	//----- nvinfo : EIATTR_MERCURY_ISA_VERSION
	.align		4
        /*0060*/ 	.byte	0x03, 0x5f
        /*0062*/ 	.short	0x0101


	//----- nvinfo : EIATTR_EXIT_INSTR_OFFSETS
	.align		4
        /*0064*/ 	.byte	0x04, 0x1c
        /*0066*/ 	.short	(.L_2701 - .L_2700)


	//   ....[0]....
.L_2700:
        /*0068*/ 	.word	0x000000b0


	//   ....[1]....
        /*006c*/ 	.word	0x00000d50


	//   ....[2]....
        /*0070*/ 	.word	0x00001080


	//   ....[3]....
        /*0074*/ 	.word	0x000016b0


	//----- nvinfo : EIATTR_CRS_STACK_SIZE
	.align		4
.L_2701:
        /*0078*/ 	.byte	0x04, 0x1e
        /*007a*/ 	.short	(.L_2703 - .L_2702)
.L_2702:
        /*007c*/ 	.word	0x00000000


	//----- nvinfo : EIATTR_CBANK_PARAM_SIZE
	.align		4
.L_2703:
        /*0080*/ 	.byte	0x03, 0x19
        /*0082*/ 	.short	0x0d70


	//----- nvinfo : EIATTR_PARAM_CBANK
	.align		4
        /*0084*/ 	.byte	0x04, 0x0a
        /*0086*/ 	.short	(.L_2705 - .L_2704)
	.align		4
.L_2704:
        /*0088*/ 	.word	index@(.nv.constant0._ZN2at6native40_GLOBAL__N__2351210d_8_Shape_cu_49f7391c35CatArrayBatchedCopy_alignedK_contigINS1_10OpaqueTypeILj2EEEjLi2ELi64ELi64ELi16EEEvPT_NS1_25CatArrInputTensorMetadataIS5_T0_XT2_EXT3_EEENS1_16TensorSizeStrideIS8_Lj4EEEiS8_)
        /*008c*/ 	.short	0x0210
        /*008e*/ 	.short	0x0d70


	//----- nvinfo : EIATTR_SW_WAR
	.align		4
.L_2705:
        /*0090*/ 	.byte	0x04, 0x36
        /*0092*/ 	.short	(.L_2707 - .L_2706)
.L_2706:
        /*0094*/ 	.word	0x00000008
.L_2707:


//--------------------- .nv.info._ZN2at6native40_GLOBAL__N__2351210d_8_Shape_cu_49f7391c30CatArrayBatchedCopy_vectorizedINS1_10OpaqueTypeILj2EEEjLi2ELi64ELi64ELi16ELi8EEEvPcNS1_25CatArrInputTensorMetadataIT_T0_XT2_EXT3_EEENS1_16TensorSizeStrideIS8_Lj4EEEiS8_ --------------------------
	.section	.nv.info._ZN2at6native40_GLOBAL__N__2351210d_8_Shape_cu_49f7391c30CatArrayBatchedCopy_vectorizedINS1_10OpaqueTypeILj2EEEjLi2ELi64ELi64ELi16ELi8EEEvPcNS1_25CatArrInputTensorMetadataIT_T0_XT2_EXT3_EEENS1_16TensorSizeStrideIS8_Lj4EEEiS8_,"",@"SHT_CUDA_INFO"
	.sectionflags	@""
	.align	4


	//----- nvinfo : EIATTR_CUDA_API_VERSION
	.align		4
        /*0000*/ 	.byte	0x04, 0x37
        /*0002*/ 	.short	(.L_2709 - .L_2708)
.L_2708:
        /*0004*/ 	.word	0x00000082


	//----- nvinfo : EIATTR_KPARAM_INFO
	.align		4
.L_2709:
        /*0008*/ 	.byte	0x04, 0x17
        /*000a*/ 	.short	(.L_2711 - .L_2710)
.L_2710:
        /*000c*/ 	.word	0x00000000
        /*0010*/ 	.short	0x0004
        /*0012*/ 	.short	0x0d6c
        /*0014*/ 	.byte	0x00, 0xf0, 0x11, 0x00


	//----- nvinfo : EIATTR_KPARAM_INFO
	.align		4
.L_2711:
        /*0018*/ 	.byte	0x04, 0x17
        /*001a*/ 	.short	(.L_2713 - .L_2712)
.L_2712:
        /*001c*/ 	.word	0x00000000
        /*0020*/ 	.short	0x0003
        /*0022*/ 	.short	0x0d68
        /*0024*/ 	.byte	0x00, 0xf0, 0x11, 0x00


	//----- nvinfo : EIATTR_KPARAM_INFO
	.align		4
.L_2713:
        /*0028*/ 	.byte	0x04, 0x17
        /*002a*/ 	.short	(.L_2715 - .L_2714)
.L_2714:
        /*002c*/ 	.word	0x00000000
        /*0030*/ 	.short	0x0002
        /*0032*/ 	.short	0x0d48
        /*0034*/ 	.byte	0x00, 0xf0, 0x81, 0x00


	//----- nvinfo : EIATTR_KPARAM_INFO
	.align		4
.L_2715:
        /*0038*/ 	.byte	0x04, 0x17
        /*003a*/ 	.short	(.L_2717 - .L_2716)
.L_2716:
        /*003c*/ 	.word	0x00000000
        /*0040*/ 	.short	0x0001
        /*0042*/ 	.short	0x0008
        /*0044*/ 	.byte	0x00, 0xf0, 0x01, 0x35


	//----- nvinfo : EIATTR_KPARAM_INFO
	.align		4
.L_2717:
        /*0048*/ 	.byte	0x04, 0x17
        /*004a*/ 	.short	(.L_2719 - .L_2718)
.L_2718:
        /*004c*/ 	.word	0x00000000
        /*0050*/ 	.short	0x0000
        /*0052*/ 	.short	0x0000
        /*0054*/ 	.byte	0x00, 0xf0, 0x21, 0x00


	//----- nvinfo : EIATTR_SPARSE_MMA_MASK
	.align		4
.L_2719:
        /*0058*/ 	.byte	0x03, 0x50
        /*005a*/ 	.short	0x0000


	//----- nvinfo : EIATTR_MAXREG_COUNT
	.align		4
        /*005c*/ 	.byte	0x03, 0x1b
        /*005e*/ 	.short	0x00ff


	//----- nvinfo : EIATTR_MERCURY_ISA_VERSION
	.align		4
        /*0060*/ 	.byte	0x03, 0x5f
        /*0062*/ 	.short	0x0101


	//----- nvinfo : EIATTR_EXIT_INSTR_OFFSETS
	.align		4
        /*0064*/ 	.byte	0x04, 0x1c
        /*0066*/ 	.short	(.L_2721 - .L_2720)


	//   ....[0]....
.L_2720:
        /*0068*/ 	.word	0x000000b0


	//   ....[1]....
        /*006c*/ 	.word	0x000003d0


	//----- nvinfo : EIATTR_CRS_STACK_SIZE
	.align		4
.L_2721:
        /*0070*/ 	.byte	0x04, 0x1e
        /*0072*/ 	.short	(.L_2723 - .L_2722)
.L_2722:
        /*0074*/ 	.word	0x00000000


	//----- nvinfo : EIATTR_CBANK_PARAM_SIZE
	.align		4
.L_2723:
        /*0078*/ 	.byte	0x03, 0x19
        /*007a*/ 	.short	0x0d70


	//----- nvinfo : EIATTR_PARAM_CBANK
	.align		4
        /*007c*/ 	.byte	0x04, 0x0a
        /*007e*/ 	.short	(.L_2725 - .L_2724)
	.align		4
.L_2724:
        /*0080*/ 	.word	index@(.nv.constant0._ZN2at6native40_GLOBAL__N__2351210d_8_Shape_cu_49f7391c30CatArrayBatchedCopy_vectorizedINS1_10OpaqueTypeILj2EEEjLi2ELi64ELi64ELi16ELi8EEEvPcNS1_25CatArrInputTensorMetadataIT_T0_XT2_EXT3_EEENS1_16TensorSizeStrideIS8_Lj4EEEiS8_)
        /*0084*/ 	.short	0x0210
        /*0086*/ 	.short	0x0d70


	//----- nvinfo : EIATTR_SW_WAR
	.align		4
.L_2725:
        /*0088*/ 	.byte	0x04, 0x36
        /*008a*/ 	.short	(.L_2727 - .L_2726)
.L_2726:
        /*008c*/ 	.word	0x00000008
.L_2727:


//--------------------- .nv.info._ZN2at6native40_GLOBAL__N__2351210d_8_Shape_cu_49f7391c19CatArrayBatchedCopyINS1_10OpaqueTypeILj2EEEjLi1ELi64ELi64EEEvPT_NS1_25CatArrInputTensorMetadataIS5_T0_XT2_EXT3_EEENS1_16TensorSizeStrideIS8_Lj4EEEiS8_ --------------------------
	.section	.nv.info._ZN2at6native40_GLOBAL__N__2351210d_8_Shape_cu_49f7391c19CatArrayBatchedCopyINS1_10OpaqueTypeILj2EEEjLi1ELi64ELi64EEEvPT_NS1_25CatArrInputTensorMetadataIS5_T0_XT2_EXT3_EEENS1_16TensorSizeStrideIS8_Lj4EEEiS8_,"",@"SHT_CUDA_INFO"
	.sectionflags	@""
	.align	4


	//----- nvinfo : EIATTR_CUDA_API_VERSION
	.align		4
        /*0000*/ 	.byte	0x04, 0x37
        /*0002*/ 	.short	(.L_2729 - .L_2728)
.L_2728:
        /*0004*/ 	.word	0x00000082


	//----- nvinfo : EIATTR_KPARAM_INFO
	.align		4
.L_2729:
        /*0008*/ 	.byte	0x04, 0x17
        /*000a*/ 	.short	(.L_2731 - .L_2730)
.L_2730:
        /*000c*/ 	.word	0x00000000
        /*0010*/ 	.short	0x0004
        /*0012*/ 	.short	0x0d6c
        /*0014*/ 	.byte	0x00, 0xf0, 0x11, 0x00


	//----- nvinfo : EIATTR_KPARAM_INFO
	.align		4
.L_2731:
        /*0018*/ 	.byte	0x04, 0x17
        /*001a*/ 	.short	(.L_2733 - .L_2732)
.L_2732:
        /*001c*/ 	.word	0x00000000
        /*0020*/ 	.short	0x0003
        /*0022*/ 	.short	0x0d68
        /*0024*/ 	.byte	0x00, 0xf0, 0x11, 0x00


	//----- nvinfo : EIATTR_KPARAM_INFO
	.align		4
.L_2733:
        /*0028*/ 	.byte	0x04, 0x17
        /*002a*/ 	.short	(.L_2735 - .L_2734)
.L_2734:
        /*002c*/ 	.word	0x00000000
        /*0030*/ 	.short	0x0002
        /*0032*/ 	.short	0x0d48
        /*0034*/ 	.byte	0x00, 0xf0, 0x81, 0x00


	//----- nvinfo : EIATTR_KPARAM_INFO
	.align		4
.L_2735:
        /*0038*/ 	.byte	0x04, 0x17
        /*003a*/ 	.short	(.L_2737 - .L_2736)
.L_2736:
        /*003c*/ 	.word	0x00000000
        /*0040*/ 	.short	0x0001
        /*0042*/ 	.short	0x0008
        /*0044*/ 	.byte	0x00, 0xf0, 0x01, 0x35


	//----- nvinfo : EIATTR_KPARAM_INFO
	.align		4
.L_2737:
        /*0048*/ 	.byte	0x04, 0x17
        /*004a*/ 	.short	(.L_2739 - .L_2738)
.L_2738:
        /*004c*/ 	.word	0x00000000
        /*0050*/ 	.short	0x0000
        /*0052*/ 	.short	0x0000
        /*0054*/ 	.byte	0x00, 0xf0, 0x21, 0x00


	//----- nvinfo : EIATTR_SPARSE_MMA_MASK
	.align		4
.L_2739:
        /*0058*/ 	.byte	0x03, 0x50
        /*005a*/ 	.short	0x0000


	//----- nvinfo : EIATTR_MAXREG_COUNT
	.align		4
        /*005c*/ 	.byte	0x03, 0x1b
        /*005e*/ 	.short	0x00ff


	//----- nvinfo : EIATTR_MERCURY_ISA_VERSION
	.align		4
        /*0060*/ 	.byte	0x03, 0x5f
        /*0062*/ 	.short	0x0101


	//----- nvinfo : EIATTR_EXIT_INSTR_OFFSETS
	.align		4
        /*0064*/ 	.byte	0x04, 0x1c
        /*0066*/ 	.short	(.L_2741 - .L_2740)


	//   ....[0]....
.L_2740:
        /*0068*/ 	.word	0x000000a0


	//   ....[1]....
        /*006c*/ 	.word	0x00000260


	//   ....[2]....
        /*0070*/ 	.word	0x00000310


	//----- nvinfo : EIATTR_CRS_STACK_SIZE
	.align		4
.L_2741:
        /*0074*/ 	.byte	0x04, 0x1e
        /*0076*/ 	.short	(.L_2743 - .L_2742)
.L_2742:
        /*0078*/ 	.word	0x00000000


	//----- nvinfo : EIATTR_CBANK_PARAM_SIZE
	.align		4
.L_2743:
        /*007c*/ 	.byte	0x03, 0x19
        /*007e*/ 	.short	0x0d70


	//----- nvinfo : EIATTR_PARAM_CBANK
	.align		4
        /*0080*/ 	.byte	0x04, 0x0a
        /*0082*/ 	.short	(.L_2745 - .L_2744)
	.align		4
.L_2744:
        /*0084*/ 	.word	index@(.nv.constant0._ZN2at6native40_GLOBAL__N__2351210d_8_Shape_cu_49f7391c19CatArrayBatchedCopyINS1_10OpaqueTypeILj2EEEjLi1ELi64ELi64EEEvPT_NS1_25CatArrInputTensorMetadataIS5_T0_XT2_EXT3_EEENS1_16TensorSizeStrideIS8_Lj4EEEiS8_)
        /*0088*/ 	.short	0x0210
        /*008a*/ 	.short	0x0d70


	//----- nvinfo : EIATTR_SW_WAR
	.align		4
.L_2745:
        /*008c*/ 	.byte	0x04, 0x36
        /*008e*/ 	.short	(.L_2747 - .L_2746)
.L_2746:
        /*0090*/ 	.word	0x00000008
.L_2747:


//--------------------- .nv.info._ZN2at6native40_GLOBAL__N__2351210d_8_Shape_cu_49f7391c26CatArrayBatchedCopy_contigINS1_10OpaqueTypeILj2EEEjLi1ELi64ELi64EEEvPT_NS1_25CatArrInputTensorMetadataIS5_T0_XT2_EXT3_EEENS1_16TensorSizeStrideIS8_Lj4EEEiS8_ --------------------------
	.section	.nv.info._ZN2at6native40_GLOBAL__N__2351210d_8_Shape_cu_49f7391c26CatArrayBatchedCopy_contigINS1_10OpaqueTypeILj2EEEjLi1ELi64ELi64EEEvPT_NS1_25CatArrInputTensorMetadataIS5_T0_XT2_EXT3_EEENS1_16TensorSizeStrideIS8_Lj4EEEiS8_,"",@"SHT_CUDA_INFO"
	.sectionflags	@""
	.align	4


	//----- nvinfo : EIATTR_CUDA_API_VERSION
	.align		4
        /*0000*/ 	.byte	0x04, 0x37
        /*0002*/ 	.short	(.L_2749 - .L_2748)
.L_2748:
        /*0004*/ 	.word	0x00000082


	//----- nvinfo : EIATTR_KPARAM_INFO
	.align		4
.L_2749:
        /*0008*/ 	.byte	0x04, 0x17
        /*000a*/ 	.short	(.L_2751 - .L_2750)
.L_2750:
        /*000c*/ 	.word	0x00000000
        /*0010*/ 	.short	0x0004
        /*0012*/ 	.short	0x0d6c
        /*0014*/ 	.byte	0x00, 0xf0, 0x11, 0x00


	//----- nvinfo : EIATTR_KPARAM_INFO
	.align		4
.L_2751:
        /*0018*/ 	.byte	0x04, 0x17
        /*001a*/ 	.short	(.L_2753 - .L_2752)
.L_2752:
        /*001c*/ 	.word	0x00000000
        /*0020*/ 	.short	0x0003
        /*0022*/ 	.short	0x0d68
        /*0024*/ 	.byte	0x00, 0xf0, 0x11, 0x00


	//----- nvinfo : EIATTR_KPARAM_INFO
	.align		4
.L_2753:
        /*0028*/ 	.byte	0x04, 0x17
        /*002a*/ 	.short	(.L_2755 - .L_2754)
.L_2754:
        /*002c*/ 	.word	0x00000000
        /*0030*/ 	.short	0x0002
        /*0032*/ 	.short	0x0d48
        /*0034*/ 	.byte	0x00, 0xf0, 0x81, 0x00


	//----- nvinfo : EIATTR_KPARAM_INFO
	.align		4
.L_2755:
        /*0038*/ 	.byte	0x04, 0x17
        /*003a*/ 	.short	(.L_2757 - .L_2756)
.L_2756:
        /*003c*/ 	.word	0x00000000
        /*0040*/ 	.short	0x0001
        /*0042*/ 	.short	0x0008
        /*0044*/ 	.byte	0x00, 0xf0, 0x01, 0x35


	//----- nvinfo : EIATTR_KPARAM_INFO
	.align		4
.L_2757:
        /*0048*/ 	.byte	0x04, 0x17
        /*004a*/ 	.short	(.L_2759 - .L_2758)
.L_2758:
        /*004c*/ 	.word	0x00000000
        /*0050*/ 	.short	0x0000
        /*0052*/ 	.short	0x0000
        /*0054*/ 	.byte	0x00, 0xf0, 0x21, 0x00


	//----- nvinfo : EIATTR_SPARSE_MMA_MASK
	.align		4
.L_2759:
        /*0058*/ 	.byte	0x03, 0x50
        /*005a*/ 	.short	0x0000


	//----- nvinfo : EIATTR_MAXREG_COUNT
	.align		4
        /*005c*/ 	.byte	0x03, 0x1b
        /*005e*/ 	.short	0x00ff


	//----- nvinfo : EIATTR_MERCURY_ISA_VERSION
	.align		4
        /*0060*/ 	.byte	0x03, 0x5f
        /*0062*/ 	.short	0x0101


	//----- nvinfo : EIATTR_EXIT_INSTR_OFFSETS
	.align		4
        /*0064*/ 	.byte	0x04, 0x1c
        /*0066*/ 	.short	(.L_2761 - .L_2760)


	//   ....[0]....
.L_2760:
        /*0068*/ 	.word	0x000000a0


	//   ....[1]....
        /*006c*/ 	.word	0x000001e0


	//----- nvinfo : EIATTR_CRS_STACK_SIZE
	.align		4
.L_2761:
        /*0070*/ 	.byte	0x04, 0x1e
        /*0072*/ 	.short	(.L_2763 - .L_2762)
.L_2762:
        /*0074*/ 	.word	0x00000000


	//----- nvinfo : EIATTR_CBANK_PARAM_SIZE
	.align		4
.L_2763:
        /*0078*/ 	.byte	0x03, 0x19
        /*007a*/ 	.short	0x0d70


	//----- nvinfo : EIATTR_PARAM_CBANK
	.align		4
        /*007c*/ 	.byte	0x04, 0x0a
        /*007e*/ 	.short	(.L_2765 - .L_2764)
	.align		4
.L_2764:
        /*0080*/ 	.word	index@(.nv.constant0._ZN2at6native40_GLOBAL__N__2351210d_8_Shape_cu_49f7391c26CatArrayBatchedCopy_contigINS1_10OpaqueTypeILj2EEEjLi1ELi64ELi64EEEvPT_NS1_25CatArrInputTensorMetadataIS5_T0_XT2_EXT3_EEENS1_16TensorSizeStrideIS8_Lj4EEEiS8_)
        /*0084*/ 	.short	0x0210
        /*0086*/ 	.short	0x0d70


	//----- nvinfo : EIATTR_SW_WAR
	.align		4
.L_2765:
        /*0088*/ 	.byte	0x04, 0x36
        /*008a*/ 	.short	(.L_2767 - .L_2766)
.L_2766:
        /*008c*/ 	.word	0x00000008
.L_2767:


//--------------------- .nv.info._ZN2at6native40_GLOBAL__N__2351210d_8_Shape_cu_49f7391c35CatArrayBatchedCopy_alignedK_contigINS1_10OpaqueTypeILj2EEEjLi1ELi64ELi64ELi8EEEvPT_NS1_25CatArrInputTensorMetadataIS5_T0_XT2_EXT3_EEENS1_16TensorSizeStrideIS8_Lj4EEEiS8_ --------------------------
	.section	.nv.info._ZN2at6native40_GLOBAL__N__2351210d_8_Shape_cu_49f7391c35CatArrayBatchedCopy_alignedK_contigINS1_10OpaqueTypeILj2EEEjLi1ELi64ELi64ELi8EEEvPT_NS1_25CatArrInputTensorMetadataIS5_T0_XT2_EXT3_EEENS1_16TensorSizeStrideIS8_Lj4EEEiS8_,"",@"SHT_CUDA_INFO"
	.sectionflags	@""
	.align	4


	//----- nvinfo : EIATTR_CUDA_API_VERSION
	.align		4
        /*0000*/ 	.byte	0x04, 0x37
        /*0002*/ 	.short	(.L_2769 - .L_2768)
.L_2768:
        /*0004*/ 	.word	0x00000082


	//----- nvinfo : EIATTR_KPARAM_INFO
	.align		4
.L_2769:
        /*0008*/ 	.byte	0x04, 0x17
        /*000a*/ 	.short	(.L_2771 - .L_2770)
.L_2770:
        /*000c*/ 	.word	0x00000000
        /*0010*/ 	.short	0x0004
        /*0012*/ 	.short	0x0d6c
        /*0014*/ 	.byte	0x00, 0xf0, 0x11, 0x00


	//----- nvinfo : EIATTR_KPARAM_INFO
	.align		4
.L_2771:
        /*0018*/ 	.byte	0x04, 0x17
        /*001a*/ 	.short	(.L_2773 - .L_2772)
.L_2772:
        /*001c*/ 	.word	0x00000000
        /*0020*/ 	.short	0x0003
        /*0022*/ 	.short	0x0d68
        /*0024*/ 	.byte	0x00, 0xf0, 0x11, 0x00


	//----- nvinfo : EIATTR_KPARAM_INFO
	.align		4
.L_2773:
        /*0028*/ 	.byte	0x04, 0x17
        /*002a*/ 	.short	(.L_2775 - .L_2774)
.L_2774:
        /*002c*/ 	.word	0x00000000
        /*0030*/ 	.short	0x0002
        /*0032*/ 	.short	0x0d48
        /*0034*/ 	.byte	0x00, 0xf0, 0x81, 0x00


	//----- nvinfo : EIATTR_KPARAM_INFO
	.align		4
.L_2775:
        /*0038*/ 	.byte	0x04, 0x17
        /*003a*/ 	.short	(.L_2777 - .L_2776)
.L_2776:
        /*003c*/ 	.word	0x00000000
        /*0040*/ 	.short	0x0001
        /*0042*/ 	.short	0x0008
        /*0044*/ 	.byte	0x00, 0xf0, 0x01, 0x35


	//----- nvinfo : EIATTR_KPARAM_INFO
	.align		4
.L_2777:
        /*0048*/ 	.byte	0x04, 0x17
        /*004a*/ 	.short	(.L_2779 - .L_2778)
.L_2778:
        /*004c*/ 	.word	0x00000000
        /*0050*/ 	.short	0x0000
        /*0052*/ 	.short	0x0000
        /*0054*/ 	.byte	0x00, 0xf0, 0x21, 0x00


	//----- nvinfo : EIATTR_SPARSE_MMA_MASK
	.align		4
.L_2779:
        /*0058*/ 	.byte	0x03, 0x50
        /*005a*/ 	.short	0x0000


	//----- nvinfo : EIATTR_MAXREG_COUNT
	.align		4
        /*005c*/ 	.byte	0x03, 0x1b
        /*005e*/ 	.short	0x00ff


	//----- nvinfo : EIATTR_MERCURY_ISA_VERSION
	.align		4
        /*0060*/ 	.byte	0x03, 0x5f
        /*0062*/ 	.short	0x0101


	//----- nvinfo : EIATTR_EXIT_INSTR_OFFSETS
	.align		4
        /*0064*/ 	.byte	0x04, 0x1c
        /*0066*/ 	.short	(.L_2781 - .L_2780)


	//   ....[0]....
.L_2780:
        /*0068*/ 	.word	0x000000b0


	//   ....[1]....
        /*006c*/ 	.word	0x00000300


	//   ....[2]....
        /*0070*/ 	.word	0x000004d0


	//   ....[3]....
        /*0074*/ 	.word	0x00000750


	//----- nvinfo : EIATTR_CRS_STACK_SIZE
	.align		4
.L_2781:
        /*0078*/ 	.byte	0x04, 0x1e
        /*007a*/ 	.short	(.L_2783 - .L_2782)
.L_2782:
        /*007c*/ 	.word	0x00000000


	//----- nvinfo : EIATTR_CBANK_PARAM_SIZE
	.align		4
.L_2783:
        /*0080*/ 	.byte	0x03, 0x19
        /*0082*/ 	.short	0x0d70


	//----- nvinfo : EIATTR_PARAM_CBANK
	.align		4
        /*0084*/ 	.byte	0x04, 0x0a
        /*0086*/ 	.short	(.L_2785 - .L_2784)
	.align		4
.L_2784:
        /*0088*/ 	.word	index@(.nv.constant0._ZN2at6native40_GLOBAL__N__2351210d_8_Shape_cu_49f7391c35CatArrayBatchedCopy_alignedK_contigINS1_10OpaqueTypeILj2EEEjLi1ELi64ELi64ELi8EEEvPT_NS1_25CatArrInputTensorMetadataIS5_T0_XT2_EXT3_EEENS1_16TensorSizeStrideIS8_Lj4EEEiS8_)
        /*008c*/ 	.short	0x0210
        /*008e*/ 	.short	0x0d70


	//----- nvinfo : EIATTR_SW_WAR
	.align		4
.L_2785:
        /*0090*/ 	.byte	0x04, 0x36
        /*0092*/ 	.short	(.L_2787 - .L_2786)
.L_2786:
        /*0094*/ 	.word	0x00000008
.L_2787:


//--------------------- .nv.info._ZN2at6native40_GLOBAL__N__2351210d_8_Shape_cu_49f7391c35CatArrayBatchedCopy_alignedK_contigINS1_10OpaqueTypeILj2EEEjLi1ELi64ELi64ELi16EEEvPT_NS1_25CatArrInputTensorMetadataIS5_T0_XT2_EXT3_EEENS1_16TensorSizeStrideIS8_Lj4EEEiS8_ --------------------------
	.section	.nv.info._ZN2at6native40_GLOBAL__N__2351210d_8_Shape_cu_49f7391c35CatArrayBatchedCopy_alignedK_contigINS1_10OpaqueTypeILj2EEEjLi1ELi64ELi64ELi16EEEvPT_NS1_25CatArrInputTensorMetadataIS5_T0_XT2_EXT3_EEENS1_16TensorSizeStrideIS8_Lj4EEEiS8_,"",@"SHT_CUDA_INFO"
	.sectionflags	@""
	.align	4


	//----- nvinfo : EIATTR_CUDA_API_VERSION
	.align		4
        /*0000*/ 	.byte	0x04, 0x37
        /*0002*/ 	.short	(.L_2789 - .L_2788)
.L_2788:
        /*0004*/ 	.word	0x00000082


	//----- nvinfo : EIATTR_KPARAM_INFO
	.align		4
.L_2789:
        /*0008*/ 	.byte	0x04, 0x17
        /*000a*/ 	.short	(.L_2791 - .L_2790)
.L_2790:
        /*000c*/ 	.word	0x00000000
        /*0010*/ 	.short	0x0004
        /*0012*/ 	.short	0x0d6c
        /*0014*/ 	.byte	0x00, 0xf0, 0x11, 0x00


	//----- nvinfo : EIATTR_KPARAM_INFO
	.align		4
.L_2791:
        /*0018*/ 	.byte	0x04, 0x17
        /*001a*/ 	.short	(.L_2793 - .L_2792)
.L_2792:
        /*001c*/ 	.word	0x00000000
        /*0020*/ 	.short	0x0003
        /*0022*/ 	.short	0x0d68
        /*0024*/ 	.byte	0x00, 0xf0, 0x11, 0x00


	//----- nvinfo : EIATTR_KPARAM_INFO
	.align		4
.L_2793:
        /*0028*/ 	.byte	0x04, 0x17
        /*002a*/ 	.short	(.L_2795 - .L_2794)
.L_2794:
        /*002c*/ 	.word	0x00000000
        /*0030*/ 	.short	0x0002
        /*0032*/ 	.short	0x0d48
        /*0034*/ 	.byte	0x00, 0xf0, 0x81, 0x00


	//----- nvinfo : EIATTR_KPARAM_INFO
	.align		4
.L_2795:
        /*0038*/ 	.byte	0x04, 0x17
        /*003a*/ 	.short	(.L_2797 - .L_2796)
.L_2796:
        /*003c*/ 	.word	0x00000000
        /*0040*/ 	.short	0x0001
        /*0042*/ 	.short	0x0008
        /*0044*/ 	.byte	0x00, 0xf0, 0x01, 0x35


	//----- nvinfo : EIATTR_KPARAM_INFO
	.align		4
.L_2797:
        /*0048*/ 	.byte	0x04, 0x17
        /*004a*/ 	.short	(.L_2799 - .L_2798)
.L_2798:
        /*004c*/ 	.word	0x00000000
        /*0050*/ 	.short	0x0000
        /*0052*/ 	.short	0x0000
        /*0054*/ 	.byte	0x00, 0xf0, 0x21, 0x00


	//----- nvinfo : EIATTR_SPARSE_MMA_MASK
	.align		4
.L_2799:
        /*0058*/ 	.byte	0x03, 0x50
        /*005a*/ 	.short	0x0000


	//----- nvinfo : EIATTR_MAXREG_COUNT
	.align		4
        /*005c*/ 	.byte	0x03, 0x1b
        /*005e*/ 	.short	0x00ff


	//----- nvinfo : EIATTR_MERCURY_ISA_VERSION
	.align		4
        /*0060*/ 	.byte	0x03, 0x5f
        /*0062*/ 	.short	0x0101


	//----- nvinfo : EIATTR_EXIT_INSTR_OFFSETS
	.align		4
        /*0064*/ 	.byte	0x04, 0x1c
        /*0066*/ 	.short	(.L_2801 - .L_2800)


	//   ....[0]....
.L_2800:
        /*0068*/ 	.word	0x000000b0


	//   ....[1]....
        /*006c*/ 	.word	0x00000590


	//   ....[2]....
        /*0070*/ 	.word	0x00000770


	//   ....[3]....
        /*0074*/ 	.word	0x000009f0


	//----- nvinfo : EIATTR_CRS_STACK_SIZE
	.align		4
.L_2801:
        /*0078*/ 	.byte	0x04, 0x1e
        /*007a*/ 	.short	(.L_2803 - .L_2802)
.L_2802:
        /*007c*/ 	.word	0x00000000


	//----- nvinfo : EIATTR_CBANK_PARAM_SIZE
	.align		4
.L_2803:
        /*0080*/ 	.byte	0x03, 0x19
        /*0082*/ 	.short	0x0d70


	//----- nvinfo : EIATTR_PARAM_CBANK
	.align		4
        /*0084*/ 	.byte	0x04, 0x0a
        /*0086*/ 	.short	(.L_2805 - .L_2804)
	.align		4
.L_2804:
        /*0088*/ 	.word	index@(.nv.constant0._ZN2at6native40_GLOBAL__N__2351210d_8_Shape_cu_49f7391c35CatArrayBatchedCopy_alignedK_contigINS1_10OpaqueTypeILj2EEEjLi1ELi64ELi64ELi16EEEvPT_NS1_25CatArrInputTensorMetadataIS5_T0_XT2_EXT3_EEENS1_16TensorSizeStrideIS8_Lj4EEEiS8_)
        /*008c*/ 	.short	0x0210
        /*008e*/ 	.short	0x0d70


	//----- nvinfo : EIATTR_SW_WAR
	.align		4
.L_2805:
        /*0090*/ 	.byte	0x04, 0x36
        /*0092*/ 	.short	(.L_2807 - .L_2806)
.L_2806:
        /*0094*/ 	.word	0x00000008
.L_2807:


//--------------------- .nv.info._ZN2at6native40_GLOBAL__N__2351210d_8_Shape_cu_49f7391c30CatArrayBatchedCopy_vectorizedINS1_10OpaqueTypeILj2EEEjLi1ELi64ELi64ELi16ELi8EEEvPcNS1_25CatArrInputTensorMetadataIT_T0_XT2_EXT3_EEENS1_16TensorSizeStrideIS8_Lj4EEEiS8_ --------------------------
	.section	.nv.info._ZN2at6native40_GLOBAL__N__2351210d_8_Shape_cu_49f7391c30CatArrayBatchedCopy_vectorizedINS1_10OpaqueTypeILj2EEEjLi1ELi64ELi64ELi16ELi8EEEvPcNS1_25CatArrInputTensorMetadataIT_T0_XT2_EXT3_EEENS1_16TensorSizeStrideIS8_Lj4EEEiS8_,"",@"SHT_CUDA_INFO"
	.sectionflags	@""
	.align	4


	//----- nvinfo : EIATTR_CUDA_API_VERSION
	.align		4
        /*0000*/ 	.byte	0x04, 0x37
        /*0002*/ 	.short	(.L_2809 - .L_2808)
.L_2808:
        /*0004*/ 	.word	0x00000082


	//----- nvinfo : EIATTR_KPARAM_INFO
	.align		4
.L_2809:
        /*0008*/ 	.byte	0x04, 0x17
        /*000a*/ 	.short	(.L_2811 - .L_2810)
.L_2810:
        /*000c*/ 	.word	0x00000000
        /*0010*/ 	.short	0x0004
        /*0012*/ 	.short	0x0d6c
        /*0014*/ 	.byte	0x00, 0xf0, 0x11, 0x00


	//----- nvinfo : EIATTR_KPARAM_INFO
	.align		4
.L_2811:
        /*0018*/ 	.byte	0x04, 0x17
        /*001a*/ 	.short	(.L_2813 - .L_2812)
.L_2812:
        /*001c*/ 	.word	0x00000000
        /*0020*/ 	.short	0x0003
        /*0022*/ 	.short	0x0d68
        /*0024*/ 	.byte	0x00, 0xf0, 0x11, 0x00


	//----- nvinfo : EIATTR_KPARAM_INFO
	.align		4
.L_2813:
        /*0028*/ 	.byte	0x04, 0x17
        /*002a*/ 	.short	(.L_2815 - .L_2814)
.L_2814:
        /*002c*/ 	.word	0x00000000
        /*0030*/ 	.short	0x0002
        /*0032*/ 	.short	0x0d48
        /*0034*/ 	.byte	0x00, 0xf0, 0x81, 0x00


	//----- nvinfo : EIATTR_KPARAM_INFO
	.align		4
.L_2815:
        /*0038*/ 	.byte	0x04, 0x17
        /*003a*/ 	.short	(.L_2817 - .L_2816)
.L_2816:
        /*003c*/ 	.word	0x00000000
        /*0040*/ 	.short	0x0001
        /*0042*/ 	.short	0x0008
        /*0044*/ 	.byte	0x00, 0xf0, 0x01, 0x35


	//----- nvinfo : EIATTR_KPARAM_INFO
	.align		4
.L_2817:
        /*0048*/ 	.byte	0x04, 0x17
        /*004a*/ 	.short	(.L_2819 - .L_2818)
.L_2818:
        /*004c*/ 	.word	0x00000000
        /*0050*/ 	.short	0x0000
        /*0052*/ 	.short	0x0000
        /*0054*/ 	.byte	0x00, 0xf0, 0x21, 0x00


	//----- nvinfo : EIATTR_SPARSE_MMA_MASK
	.align		4
.L_2819:
        /*0058*/ 	.byte	0x03, 0x50
        /*005a*/ 	.short	0x0000


	//----- nvinfo : EIATTR_MAXREG_COUNT
	.align		4
        /*005c*/ 	.byte	0x03, 0x1b
        /*005e*/ 	.short	0x00ff


	//----- nvinfo : EIATTR_MERCURY_ISA_VERSION
	.align		4
        /*0060*/ 	.byte	0x03, 0x5f
        /*0062*/ 	.short	0x0101


	//----- nvinfo : EIATTR_EXIT_INSTR_OFFSETS
	.align		4
        /*0064*/ 	.byte	0x04, 0x1c
        /*0066*/ 	.short	(.L_2821 - .L_2820)


	//   ....[0]....
.L_2820:
        /*0068*/ 	.word	0x000000b0


	//   ....[1]....
        /*006c*/ 	.word	0x00000210


	//----- nvinfo : EIATTR_CRS_STACK_SIZE
	.align		4
.L_2821:
        /*0070*/ 	.byte	0x04, 0x1e
        /*0072*/ 	.short	(.L_2823 - .L_2822)
.L_2822:
        /*0074*/ 	.word	0x00000000


	//----- nvinfo : EIATTR_CBANK_PARAM_SIZE
	.align		4
.L_2823:
        /*0078*/ 	.byte	0x03, 0x19
        /*007a*/ 	.short	0x0d70


	//----- nvinfo : EIATTR_PARAM_CBANK
	.align		4
        /*007c*/ 	.byte	0x04, 0x0a
        /*007e*/ 	.short	(.L_2825 - .L_2824)
	.align		4
.L_2824:
        /*0080*/ 	.word	index@(.nv.constant0._ZN2at6native40_GLOBAL__N__2351210d_8_Shape_cu_49f7391c30CatArrayBatchedCopy_vectorizedINS1_10OpaqueTypeILj2EEEjLi1ELi64ELi64ELi16ELi8EEEvPcNS1_25CatArrInputTensorMetadataIT_T0_XT2_EXT3_EEENS1_16TensorSizeStrideIS8_Lj4EEEiS8_)
        /*0084*/ 	.short	0x0210
        /*0086*/ 	.short	0x0d70


	//----- nvinfo : EIATTR_SW_WAR
	.align		4
.L_2825:
        /*0088*/ 	.byte	0x04, 0x36
        /*008a*/ 	.short	(.L_2827 - .L_2826)
.L_2826:
        /*008c*/ 	.word	0x00000008
.L_2827:


//--------------------- .nv.info._ZN2at6native40_GLOBAL__N__2351210d_8_Shape_cu_49f7391c19CatArrayBatchedCopyINS1_10OpaqueTypeILj1EEEjLi4ELi64ELi64EEEvPT_NS1_25CatArrInputTensorMetadataIS5_T0_XT2_EXT3_EEENS1_16TensorSizeStrideIS8_Lj4EEEiS8_ --------------------------
	.section	.nv.info._ZN2at6native40_GLOBAL__N__2351210d_8_Shape_cu_49f7391c19CatArrayBatchedCopyINS1_10OpaqueTypeILj1EEEjLi4ELi64ELi64EEEvPT_NS1_25CatArrInputTensorMetadataIS5_T0_XT2_EXT3_EEENS1_16TensorSizeStrideIS8_Lj4EEEiS8_,"",@"SHT_CUDA_INFO"
	.sectionflags	@""
	.align	4


	//----- nvinfo : EIATTR_CUDA_API_VERSION
	.align		4
        /*0000*/ 	.byte	0x04, 0x37
        /*0002*/ 	.short	(.L_2829 - .L_2828)
.L_2828:
        /*0004*/ 	.word	0x00000082


	//----- nvinfo : EIATTR_KPARAM_INFO
	.align		4
.L_2829:
        /*0008*/ 	.byte	0x04, 0x17
        /*000a*/ 	.short	(.L_2831 - .L_2830)
.L_2830:
        /*000c*/ 	.word	0x00000000
        /*0010*/ 	.short	0x0004
        /*0012*/ 	.short	0x0d6c
        /*0014*/ 	.byte	0x00, 0xf0, 0x11, 0x00


	//----- nvinfo : EIATTR_KPARAM_INFO
	.align		4
.L_2831:
        /*0018*/ 	.byte	0x04, 0x17
        /*001a*/ 	.short	(.L_2833 - .L_2832)
.L_2832:
        /*001c*/ 	.word	0x00000000
        /*0020*/ 	.short	0x0003
        /*0022*/ 	.short	0x0d68
        /*0024*/ 	.byte	0x00, 0xf0, 0x11, 0x00


	//----- nvinfo : EIATTR_KPARAM_INFO
	.align		4
.L_2833:
        /*0028*/ 	.byte	0x04, 0x17
        /*002a*/ 	.short	(.L_2835 - .L_2834)
.L_2834:
        /*002c*/ 	.word	0x00000000
        /*0030*/ 	.short	0x0002
        /*0032*/ 	.short	0x0d48
        /*0034*/ 	.byte	0x00, 0xf0, 0x81, 0x00


	//----- nvinfo : EIATTR_KPARAM_INFO
	.align		4
.L_2835:
        /*0038*/ 	.byte	0x04, 0x17
        /*003a*/ 	.short	(.L_2837 - .L_2836)
.L_2836:
        /*003c*/ 	.word	0x00000000
        /*0040*/ 	.short	0x0001
        /*0042*/ 	.short	0x0008
        /*0044*/ 	.byte	0x00, 0xf0, 0x01, 0x35


	//----- nvinfo : EIATTR_KPARAM_INFO
	.align		4
.L_2837:
        /*0048*/ 	.byte	0x04, 0x17
        /*004a*/ 	.short	(.L_2839 - .L_2838)
.L_2838:
        /*004c*/ 	.word	0x00000000
        /*0050*/ 	.short	0x0000
        /*0052*/ 	.short	0x0000
        /*0054*/ 	.byte	0x00, 0xf0, 0x21, 0x00


	//----- nvinfo : EIATTR_SPARSE_MMA_MASK
	.align		4
.L_2839:
        /*0058*/ 	.byte	0x03, 0x50
        /*005a*/ 	.short	0x0000


	//----- nvinfo : EIATTR_MAXREG_COUNT
	.align		4
        /*005c*/ 	.byte	0x03, 0x1b
        /*005e*/ 	.short	0x00ff


	//----- nvinfo : EIATTR_MERCURY_ISA_VERSION
	.align		4
        /*0060*/ 	.byte	0x03, 0x5f
        /*0062*/ 	.short	0x0101


	//----- nvinfo : EIATTR_EXIT_INSTR_OFFSETS
	.align		4
        /*0064*/ 	.byte	0x04, 0x1c
        /*0066*/ 	.short	(.L_2841 - .L_2840)


	//   ....[0]....
.L_2840:
        /*0068*/ 	.word	0x000000a0


	//   ....[1]....
        /*006c*/ 	.word	0x00000720


	//   ....[2]....
        /*0070*/ 	.word	0x00001100


	//----- nvinfo : EIATTR_CRS_STACK_SIZE
	.align		4
.L_2841:
        /*0074*/ 	.byte	0x04, 0x1e
        /*0076*/ 	.short	(.L_2843 - .L_2842)
.L_2842:
        /*0078*/ 	.word	0x00000000


	//----- nvinfo : EIATTR_CBANK_PARAM_SIZE
	.align		4
.L_2843:
        /*007c*/ 	.byte	0x03, 0x19
        /*007e*/ 	.short	0x0d70


	//----- nvinfo : EIATTR_PARAM_CBANK
	.align		4
        /*0080*/ 	.byte	0x04, 0x0a
        /*0082*/ 	.short	(.L_2845 - .L_2844)
	.align		4
.L_2844:
        /*0084*/ 	.word	index@(.nv.constant0._ZN2at6native40_GLOBAL__N__2351210d_8_Shape_cu_49f7391c19CatArrayBatchedCopyINS1_10OpaqueTypeILj1EEEjLi4ELi64ELi64EEEvPT_NS1_25CatArrInputTensorMetadataIS5_T0_XT2_EXT3_EEENS1_16TensorSizeStrideIS8_Lj4EEEiS8_)
        /*0088*/ 	.short	0x0210
        /*008a*/ 	.short	0x0d70


	//----- nvinfo : EIATTR_SW_WAR
	.align		4
.L_2845:
        /*008c*/ 	.byte	0x04, 0x36
        /*008e*/ 	.short	(.L_2847 - .L_2846)
.L_2846:
        /*0090*/ 	.word	0x00000008
.L_2847:


//--------------------- .nv.info._ZN2at6native40_GLOBAL__N__2351210d_8_Shape_cu_49f7391c26CatArrayBatchedCopy_contigINS1_10OpaqueTypeILj1EEEjLi4ELi64ELi64EEEvPT_NS1_25CatArrInputTensorMetadataIS5_T0_XT2_EXT3_EEENS1_16TensorSizeStrideIS8_Lj4EEEiS8_ --------------------------
	.section	.nv.info._ZN2at6native40_GLOBAL__N__2351210d_8_Shape_cu_49f7391c26CatArrayBatchedCopy_contigINS1_10OpaqueTypeILj1EEEjLi4ELi64ELi64EEEvPT_NS1_25CatArrInputTensorMetadataIS5_T0_XT2_EXT3_EEENS1_16TensorSizeStrideIS8_Lj4EEEiS8_,"",@"SHT_CUDA_INFO"
	.sectionflags	@""
	.align	4


	//----- nvinfo : EIATTR_CUDA_API_VERSION
	.align		4
        /*0000*/ 	.byte	0x04, 0x37
        /*0002*/ 	.short	(.L_2849 - .L_2848)
.L_2848:
        /*0004*/ 	.word	0x00000082


	//----- nvinfo : EIATTR_KPARAM_INFO
	.align		4
.L_2849:
        /*0008*/ 	.byte	0x04, 0x17
        /*000a*/ 	.short	(.L_2851 - .L_2850)
.L_2850:
        /*000c*/ 	.word	0x00000000
        /*0010*/ 	.short	0x0004
        /*0012*/ 	.short	0x0d6c
        /*0014*/ 	.byte	0x00, 0xf0, 0x11, 0x00


	//----- nvinfo : EIATTR_KPARAM_INFO
	.align		4
.L_2851:
        /*0018*/ 	.byte	0x04, 0x17
        /*001a*/ 	.short	(.L_2853 - .L_2852)
.L_2852:
        /*001c*/ 	.word	0x00000000
        /*0020*/ 	.short	0x0003
        /*0022*/ 	.short	0x0d68
        /*0024*/ 	.byte	0x00, 0xf0, 0x11, 0x00


	//----- nvinfo : EIATTR_KPARAM_INFO
	.align		4
.L_2853:
        /*0028*/ 	.byte	0x04, 0x17
        /*002a*/ 	.short	(.L_2855 - .L_2854)
.L_2854:
        /*002c*/ 	.word	0x00000000
        /*0030*/ 	.short	0x0002
        /*0032*/ 	.short	0x0d48
        /*0034*/ 	.byte	0x00, 0xf0, 0x81, 0x00


	//----- nvinfo : EIATTR_KPARAM_INFO
	.align		4
.L_2855:
        /*0038*/ 	.byte	0x04, 0x17
        /*003a*/ 	.short	(.L_2857 - .L_2856)
.L_2856:
        /*003c*/ 	.word	0x00000000
        /*0040*/ 	.short	0x0001
        /*0042*/ 	.short	0x0008
        /*0044*/ 	.byte	0x00, 0xf0, 0x01, 0x35


	//----- nvinfo : EIATTR_KPARAM_INFO
	.align		4
.L_2857:
        /*0048*/ 	.byte	0x04, 0x17
        /*004a*/ 	.short	(.L_2859 - .L_2858)
.L_2858:
        /*004c*/ 	.word	0x00000000
        /*0050*/ 	.short	0x0000
        /*0052*/ 	.short	0x0000
        /*0054*/ 	.byte	0x00, 0xf0, 0x21, 0x00


	//----- nvinfo : EIATTR_SPARSE_MMA_MASK
	.align		4
.L_2859:
        /*0058*/ 	.byte	0x03, 0x50
        /*005a*/ 	.short	0x0000


	//----- nvinfo : EIATTR_MAXREG_COUNT
	.align		4
        /*005c*/ 	.byte	0x03, 0x1b
        /*005e*/ 	.short	0x00ff


	//----- nvinfo : EIATTR_MERCURY_ISA_VERSION
	.align		4
        /*0060*/ 	.byte	0x03, 0x5f
        /*0062*/ 	.short	0x0101


	//----- nvinfo : EIATTR_EXIT_INSTR_OFFSETS
	.align		4
        /*0064*/ 	.byte	0x04, 0x1c
        /*0066*/ 	.short	(.L_2861 - .L_2860)


	//   ....[0]....
.L_2860:
        /*0068*/ 	.word	0x000000a0


	//   ....[1]....
        /*006c*/ 	.word	0x000006d0


	//----- nvinfo : EIATTR_CRS_STACK_SIZE
	.align		4
.L_2861:
        /*0070*/ 	.byte	0x04, 0x1e
        /*0072*/ 	.short	(.L_2863 - .L_2862)
.L_2862:
        /*0074*/ 	.word	0x00000000


	//----- nvinfo : EIATTR_CBANK_PARAM_SIZE
	.align		4
.L_2863:
        /*0078*/ 	.byte	0x03, 0x19
        /*007a*/ 	.short	0x0d70


	//----- nvinfo : EIATTR_PARAM_CBANK
	.align		4
        /*007c*/ 	.byte	0x04, 0x0a
        /*007e*/ 	.short	(.L_2865 - .L_2864)
	.align		4
.L_2864:
        /*0080*/ 	.word	index@(.nv.constant0._ZN2at6native40_GLOBAL__N__2351210d_8_Shape_cu_49f7391c26CatArrayBatchedCopy_contigINS1_10OpaqueTypeILj1EEEjLi4ELi64ELi64EEEvPT_NS1_25CatArrInputTensorMetadataIS5_T0_XT2_EXT3_EEENS1_16TensorSizeStrideIS8_Lj4EEEiS8_)
        /*0084*/ 	.short	0x0210
        /*0086*/ 	.short	0x0d70


	//----- nvinfo : EIATTR_SW_WAR
	.align		4
.L_2865:
        /*0088*/ 	.byte	0x04, 0x36
        /*008a*/ 	.short	(.L_2867 - .L_2866)
.L_2866:
        /*008c*/ 	.word	0x00000008
.L_2867:


//--------------------- .nv.info._ZN2at6native40_GLOBAL__N__2351210d_8_Shape_cu_49f7391c35CatArrayBatchedCopy_alignedK_contigINS1_10OpaqueTypeILj1EEEjLi4ELi64ELi64ELi8EEEvPT_NS1_25CatArrInputTensorMetadataIS5_T0_XT2_EXT3_EEENS1_16TensorSizeStrideIS8_Lj4EEEiS8_ --------------------------
	.section	.nv.info._ZN2at6native40_GLOBAL__N__2351210d_8_Shape_cu_49f7391c35CatArrayBatchedCopy_alignedK_contigINS1_10OpaqueTypeILj1EEEjLi4ELi64ELi64ELi8EEEvPT_NS1_25CatArrInputTensorMetadataIS5_T0_XT2_EXT3_EEENS1_16TensorSizeStrideIS8_Lj4EEEiS8_,"",@"SHT_CUDA_INFO"
	.sectionflags	@""
	.align	4


	//----- nvinfo : EIATTR_CUDA_API_VERSION
	.align		4
        /*0000*/ 	.byte	0x04, 0x37
        /*0002*/ 	.short	(.L_2869 - .L_2868)
.L_2868:
        /*0004*/ 	.word	0x00000082


	//----- nvinfo : EIATTR_KPARAM_INFO
	.align		4
.L_2869:
        /*0008*/ 	.byte	0x04, 0x17
        /*000a*/ 	.short	(.L_2871 - .L_2870)
.L_2870:
        /*000c*/ 	.word	0x00000000
        /*0010*/ 	.short	0x0004
        /*0012*/ 	.short	0x0d6c
        /*0014*/ 	.byte	0x00, 0xf0, 0x11, 0x00


	//----- nvinfo : EIATTR_KPARAM_INFO
	.align		4
.L_2871:
        /*0018*/ 	.byte	0x04, 0x17
        /*001a*/ 	.short	(.L_2873 - .L_2872)
.L_2872:
        /*001c*/ 	.word	0x00000000
        /*0020*/ 	.short	0x0003
        /*0022*/ 	.short	0x0d68
        /*0024*/ 	.byte	0x00, 0xf0, 0x11, 0x00


	//----- nvinfo : EIATTR_KPARAM_INFO
	.align		4
.L_2873:
        /*0028*/ 	.byte	0x04, 0x17
        /*002a*/ 	.short	(.L_2875 - .L_2874)
.L_2874:
        /*002c*/ 	.word	0x00000000
        /*0030*/ 	.short	0x0002
        /*0032*/ 	.short	0x0d48
        /*0034*/ 	.byte	0x00, 0xf0, 0x81, 0x00


	//----- nvinfo : EIATTR_KPARAM_INFO
	.align		4
.L_2875:
        /*0038*/ 	.byte	0x04, 0x17
        /*003a*/ 	.short	(.L_2877 - .L_2876)
.L_2876:
        /*003c*/ 	.word	0x00000000
        /*0040*/ 	.short	0x0001
        /*0042*/ 	.short	0x0008
        /*0044*/ 	.byte	0x00, 0xf0, 0x01, 0x35


	//----- nvinfo : EIATTR_KPARAM_INFO
	.align		4
.L_2877:
        /*0048*/ 	.byte	0x04, 0x17
        /*004a*/ 	.short	(.L_2879 - .L_2878)
.L_2878:
        /*004c*/ 	.word	0x00000000
        /*0050*/ 	.short	0x0000
        /*0052*/ 	.short	0x0000
        /*0054*/ 	.byte	0x00, 0xf0, 0x21, 0x00


	//----- nvinfo : EIATTR_SPARSE_MMA_MASK
	.align		4
.L_2879:
        /*0058*/ 	.byte	0x03, 0x50
        /*005a*/ 	.short	0x0000


	//----- nvinfo : EIATTR_MAXREG_COUNT
	.align		4
        /*005c*/ 	.byte	0x03, 0x1b
        /*005e*/ 	.short	0x00ff


	//----- nvinfo : EIATTR_MERCURY_ISA_VERSION
	.align		4
        /*0060*/ 	.byte	0x03, 0x5f
        /*0062*/ 	.short	0x0101


	//----- nvinfo : EIATTR_EXIT_INSTR_OFFSETS
	.align		4
        /*0064*/ 	.byte	0x04, 0x1c
        /*0066*/ 	.short	(.L_2881 - .L_2880)


	//   ....[0]....
.L_2880:
        /*0068*/ 	.word	0x000000b0


	//   ....[1]....
        /*006c*/ 	.word	0x00001a50


	//   ....[2]....
        /*0070*/ 	.word	0x000020b0


	//   ....[3]....
        /*0074*/ 	.word	0x00002ec0


	//----- nvinfo : EIATTR_CRS_STACK_SIZE
	.align		4
.L_2881:
        /*0078*/ 	.byte	0x04, 0x1e
        /*007a*/ 	.short	(.L_2883 - .L_2882)
.L_2882:
        /*007c*/ 	.word	0x00000000


	//----- nvinfo : EIATTR_CBANK_PARAM_SIZE
	.align		4
.L_2883:
        /*0080*/ 	.byte	0x03, 0x19
        /*0082*/ 	.short	0x0d70


	//----- nvinfo : EIATTR_PARAM_CBANK
	.align		4
        /*0084*/ 	.byte	0x04, 0x0a
        /*0086*/ 	.short	(.L_2885 - .L_2884)
	.align		4
.L_2884:
        /*0088*/ 	.word	index@(.nv.constant0._ZN2at6native40_GLOBAL__N__2351210d_8_Shape_cu_49f7391c35CatArrayBatchedCopy_alignedK_contigINS1_10OpaqueTypeILj1EEEjLi4ELi64ELi64ELi8EEEvPT_NS1_25CatArrInputTensorMetadataIS5_T0_XT2_EXT3_EEENS1_16TensorSizeStrideIS8_Lj4EEEiS8_)
        /*008c*/ 	.short	0x0210
        /*008e*/ 	.short	0x0d70


	//----- nvinfo : EIATTR_SW_WAR
	.align		4
.L_2885:
        /*0090*/ 	.byte	0x04, 0x36
        /*0092*/ 	.short	(.L_2887 - .L_2886)
.L_2886:
        /*0094*/ 	.word	0x00000008
.L_2887:


//--------------------- .nv.info._ZN2at6native40_GLOBAL__N__2351210d_8_Shape_cu_49f7391c35CatArrayBatchedCopy_alignedK_contigINS1_10OpaqueTypeILj1EEEjLi4ELi64ELi64ELi16EEEvPT_NS1_25CatArrInputTensorMetadataIS5_T0_XT2_EXT3_EEENS1_16TensorSizeStrideIS8_Lj4EEEiS8_ --------------------------
	.section	.nv.info._ZN2at6native40_GLOBAL__N__2351210d_8_Shape_cu_49f7391c35CatArrayBatchedCopy_alignedK_contigINS1_10OpaqueTypeILj1EEEjLi4ELi64ELi64ELi16EEEvPT_NS1_25CatArrInputTensorMetadataIS5_T0_XT2_EXT3_EEENS1_16TensorSizeStrideIS8_Lj4EEEiS8_,"",@"SHT_CUDA_INFO"
	.sectionflags	@""
	.align	4


	//----- nvinfo : EIATTR_CUDA_API_VERSION
	.align		4
        /*0000*/ 	.byte	0x04, 0x37
        /*0002*/ 	.short	(.L_2889 - .L_2888)
.L_2888:
        /*0004*/ 	.word	0x00000082


	//----- nvinfo : EIATTR_KPARAM_INFO
	.align		4
.L_2889:
        /*0008*/ 	.byte	0x04, 0x17
        /*000a*/ 	.short	(.L_2891 - .L_2890)
.L_2890:
        /*000c*/ 	.word	0x00000000
        /*0010*/ 	.short	0x0004
        /*0012*/ 	.short	0x0d6c
        /*0014*/ 	.byte	0x00, 0xf0, 0x11, 0x00


	//----- nvinfo : EIATTR_KPARAM_INFO
	.align		4
.L_2891:
        /*0018*/ 	.byte	0x04, 0x17
        /*001a*/ 	.short	(.L_2893 - .L_2892)
.L_2892:
        /*001c*/ 	.word	0x00000000
        /*0020*/ 	.short	0x0003
        /*0022*/ 	.short	0x0d68
        /*0024*/ 	.byte	0x00, 0xf0, 0x11, 0x00


	//----- nvinfo : EIATTR_KPARAM_INFO
	.align		4
.L_2893:
        /*0028*/ 	.byte	0x04, 0x17
        /*002a*/ 	.short	(.L_2895 - .L_2894)
.L_2894:
        /*002c*/ 	.word	0x00000000
        /*0030*/ 	.short	0x0002
        /*0032*/ 	.short	0x0d48
        /*0034*/ 	.byte	0x00, 0xf0, 0x81, 0x00


	//----- nvinfo : EIATTR_KPARAM_INFO
	.align		4
.L_2895:
        /*0038*/ 	.byte	0x04, 0x17
        /*003a*/ 	.short	(.L_2897 - .L_2896)
.L_2896:
        /*003c*/ 	.word	0x00000000
        /*0040*/ 	.short	0x0001
        /*0042*/ 	.short	0x0008
        /*0044*/ 	.byte	0x00, 0xf0, 0x01, 0x35


	//----- nvinfo : EIATTR_KPARAM_INFO
	.align		4
.L_2897:
        /*0048*/ 	.byte	0x04, 0x17
        /*004a*/ 	.short	(.L_2899 - .L_2898)
.L_2898:
        /*004c*/ 	.word	0x00000000
        /*0050*/ 	.short	0x0000
        /*0052*/ 	.short	0x0000
        /*0054*/ 	.byte	0x00, 0xf0, 0x21, 0x00


	//----- nvinfo : EIATTR_SPARSE_MMA_MASK
	.align		4
.L_2899:
        /*0058*/ 	.byte	0x03, 0x50
        /*005a*/ 	.short	0x0000


	//----- nvinfo : EIATTR_MAXREG_COUNT
	.align		4
        /*005c*/ 	.byte	0x03, 0x1b
        /*005e*/ 	.short	0x00ff


	//----- nvinfo : EIATTR_MERCURY_ISA_VERSION
	.align		4
        /*0060*/ 	.byte	0x03, 0x5f
        /*0062*/ 	.short	0x0101


	//----- nvinfo : EIATTR_EXIT_INSTR_OFFSETS
	.align		4
        /*0064*/ 	.byte	0x04, 0x1c
        /*0066*/ 	.short	(.L_2901 - .L_2900)


	//   ....[0]....
.L_2900:
        /*0068*/ 	.word	0x000000b0


	//   ....[1]....
        /*006c*/ 	.word	0x00002ff0


	//   ....[2]....
        /*0070*/ 	.word	0x00003650


	//   ....[3]....
        /*0074*/ 	.word	0x00004460


	//----- nvinfo : EIATTR_CRS_STACK_SIZE
	.align		4
.L_2901:
        /*0078*/ 	.byte	0x04, 0x1e
        /*007a*/ 	.short	(.L_2903 - .L_2902)
.L_2902:
        /*007c*/ 	.word	0x00000000


	//----- nvinfo : EIATTR_CBANK_PARAM_SIZE
	.align		4
.L_2903:
        /*0080*/ 	.byte	0x03, 0x19
        /*0082*/ 	.short	0x0d70


	//----- nvinfo : EIATTR_PARAM_CBANK
	.align		4
        /*0084*/ 	.byte	0x04, 0x0a
        /*0086*/ 	.short	(.L_2905 - .L_2904)
	.align		4
.L_2904:
        /*0088*/ 	.word	index@(.nv.constant0._ZN2at6native40_GLOBAL__N__2351210d_8_Shape_cu_49f7391c35CatArrayBatchedCopy_alignedK_contigINS1_10OpaqueTypeILj1EEEjLi4ELi64ELi64ELi16EEEvPT_NS1_25CatArrInputTensorMetadataIS5_T0_XT2_EXT3_EEENS1_16TensorSizeStrideIS8_Lj4EEEiS8_)
        /*008c*/ 	.short	0x0210
        /*008e*/ 	.short	0x0d70


	//----- nvinfo : EIATTR_SW_WAR
	.align		4
.L_2905:
        /*0090*/ 	.byte	0x04, 0x36
        /*0092*/ 	.short	(.L_2907 - .L_2906)
.L_2906:
        /*0094*/ 	.word	0x00000008
.L_2907:


//--------------------- .nv.info._ZN2at6native40_GLOBAL__N__2351210d_8_Shape_cu_49f7391c30CatArrayBatchedCopy_vectorizedINS1_10OpaqueTypeILj1EEEjLi4ELi64ELi64ELi16ELi16EEEvPcNS1_25CatArrInputTensorMetadataIT_T0_XT2_EXT3_EEENS1_16TensorSizeStrideIS8_Lj4EEEiS8_ --------------------------
	.section	.nv.info._ZN2at6native40_GLOBAL__N__2351210d_8_Shape_cu_49f7391c30CatArrayBatchedCopy_vectorizedINS1_10OpaqueTypeILj1EEEjLi4ELi64ELi64ELi16ELi16EEEvPcNS1_25CatArrInputTensorMetadataIT_T0_XT2_EXT3_EEENS1_16TensorSizeStrideIS8_Lj4EEEiS8_,"",@"SHT_CUDA_INFO"
	.sectionflags	@""
	.align	4


	//----- nvinfo : EIATTR_CUDA_API_VERSION
	.align		4
        /*0000*/ 	.byte	0x04, 0x37
        /*0002*/ 	.short	(.L_2909 - .L_2908)
.L_2908:
        /*0004*/ 	.word	0x00000082


	//----- nvinfo : EIATTR_KPARAM_INFO
	.align		4
.L_2909:
        /*0008*/ 	.byte	0x04, 0x17
        /*000a*/ 	.short	(.L_2911 - .L_2910)
.L_2910:
        /*000c*/ 	.word	0x00000000
        /*0010*/ 	.short	0x0004
        /*0012*/ 	.short	0x0d6c
        /*0014*/ 	.byte	0x00, 0xf0, 0x11, 0x00


	//----- nvinfo : EIATTR_KPARAM_INFO
	.align		4
.L_2911:
        /*0018*/ 	.byte	0x04, 0x17
        /*001a*/ 	.short	(.L_2913 - .L_2912)
.L_2912:
        /*001c*/ 	.word	0x00000000
        /*0020*/ 	.short	0x0003
        /*0022*/ 	.short	0x0d68
        /*0024*/ 	.byte	0x00, 0xf0, 0x11, 0x00


	//----- nvinfo : EIATTR_KPARAM_INFO
	.align		4
.L_2913:
        /*0028*/ 	.byte	0x04, 0x17
        /*002a*/ 	.short	(.L_2915 - .L_2914)
.L_2914:
        /*002c*/ 	.word	0x00000000
        /*0030*/ 	.short	0x0002
        /*0032*/ 	.short	0x0d48
        /*0034*/ 	.byte	0x00, 0xf0, 0x81, 0x00


	//----- nvinfo : EIATTR_KPARAM_INFO
	.align		4
.L_2915:
        /*0038*/ 	.byte	0x04, 0x17
        /*003a*/ 	.short	(.L_2917 - .L_2916)
.L_2916:
        /*003c*/ 	.word	0x00000000
        /*0040*/ 	.short	0x0001
        /*0042*/ 	.short	0x0008
        /*0044*/ 	.byte	0x00, 0xf0, 0x01, 0x35


	//----- nvinfo : EIATTR_KPARAM_INFO
	.align		4
.L_2917:
        /*0048*/ 	.byte	0x04, 0x17
        /*004a*/ 	.short	(.L_2919 - .L_2918)
.L_2918:
        /*004c*/ 	.word	0x00000000
        /*0050*/ 	.short	0x0000
        /*0052*/ 	.short	0x0000
        /*0054*/ 	.byte	0x00, 0xf0, 0x21, 0x00


	//----- nvinfo : EIATTR_SPARSE_MMA_MASK
	.align		4
.L_2919:
        /*0058*/ 	.byte	0x03, 0x50
        /*005a*/ 	.short	0x0000


	//----- nvinfo : EIATTR_MAXREG_COUNT
	.align		4
        /*005c*/ 	.byte	0x03, 0x1b
        /*005e*/ 	.short	0x00ff


	//----- nvinfo : EIATTR_MERCURY_ISA_VERSION
	.align		4
        /*0060*/ 	.byte	0x03, 0x5f
        /*0062*/ 	.short	0x0101


	//----- nvinfo : EIATTR_EXIT_INSTR_OFFSETS
	.align		4
        /*0064*/ 	.byte	0x04, 0x1c
        /*0066*/ 	.short	(.L_2921 - .L_2920)


	//   ....[0]....
.L_2920:
        /*0068*/ 	.word	0x000000b0


	//   ....[1]....
        /*006c*/ 	.word	0x000006f0


	//----- nvinfo : EIATTR_CRS_STACK_SIZE
	.align		4
.L_2921:
        /*0070*/ 	.byte	0x04, 0x1e
        /*0072*/ 	.short	(.L_2923 - .L_2922)
.L_2922:
        /*0074*/ 	.word	0x00000000


	//----- nvinfo : EIATTR_CBANK_PARAM_SIZE
	.align		4
.L_2923:
        /*0078*/ 	.byte	0x03, 0x19
        /*007a*/ 	.short	0x0d70


	//----- nvinfo : EIATTR_PARAM_CBANK
	.align		4
        /*007c*/ 	.byte	0x04, 0x0a
        /*007e*/ 	.short	(.L_2925 - .L_2924)
	.align		4
.L_2924:
        /*0080*/ 	.word	index@(.nv.constant0._ZN2at6native40_GLOBAL__N__2351210d_8_Shape_cu_49f7391c30CatArrayBatchedCopy_vectorizedINS1_10OpaqueTypeILj1EEEjLi4ELi64ELi64ELi16ELi16EEEvPcNS1_25CatArrInputTensorMetadataIT_T0_XT2_EXT3_EEENS1_16TensorSizeStrideIS8_Lj4EEEiS8_)
        /*0084*/ 	.short	0x0210
        /*0086*/ 	.short	0x0d70


	//----- nvinfo : EIATTR_SW_WAR
	.align		4
.L_2925:
        /*0088*/ 	.byte	0x04, 0x36
        /*008a*/ 	.short	(.L_2927 - .L_2926)
.L_2926:
        /*008c*/ 	.word	0x00000008
.L_2927:


//--------------------- .nv.info._ZN2at6native40_GLOBAL__N__2351210d_8_Shape_cu_49f7391c19CatArrayBatchedCopyINS1_10OpaqueTypeILj1EEEjLi3ELi64ELi64EEEvPT_NS1_25CatArrInputTensorMetadataIS5_T0_XT2_EXT3_EEENS1_16TensorSizeStrideIS8_Lj4EEEiS8_ --------------------------
	.section	.nv.info._ZN2at6native40_GLOBAL__N__2351210d_8_Shape_cu_49f7391c19CatArrayBatchedCopyINS1_10OpaqueTypeILj1EEEjLi3ELi64ELi64EEEvPT_NS1_25CatArrInputTensorMetadataIS5_T0_XT2_EXT3_EEENS1_16TensorSizeStrideIS8_Lj4EEEiS8_,"",@"SHT_CUDA_INFO"
	.sectionflags	@""
	.align	4


	//----- nvinfo : EIATTR_CUDA_API_VERSION
	.align		4
        /*0000*/ 	.byte	0x04, 0x37
        /*0002*/ 	.short	(.L_2929 - .L_2928)
.L_2928:
        /*0004*/ 	.word	0x00000082


	//----- nvinfo : EIATTR_KPARAM_INFO
	.align		4
.L_2929:
        /*0008*/ 	.byte	0x04, 0x17
        /*000a*/ 	.short	(.L_2931 - .L_2930)
.L_2930:
        /*000c*/ 	.word	0x00000000
        /*0010*/ 	.short	0x0004
        /*0012*/ 	.short	0x0d6c
        /*0014*/ 	.byte	0x00, 0xf0, 0x11, 0x00


	//----- nvinfo : EIATTR_KPARAM_INFO
	.align		4
.L_2931:
        /*0018*/ 	.byte	0x04, 0x17
        /*001a*/ 	.short	(.L_2933 - .L_2932)
.L_2932:
        /*001c*/ 	.word	0x00000000
        /*0020*/ 	.short	0x0003
        /*0022*/ 	.short	0x0d68
        /*0024*/ 	.byte	0x00, 0xf0, 0x11, 0x00


	//----- nvinfo : EIATTR_KPARAM_INFO
	.align		4
.L_2933:
        /*0028*/ 	.byte	0x04, 0x17
        /*002a*/ 	.short	(.L_2935 - .L_2934)
.L_2934:
        /*002c*/ 	.word	0x00000000
        /*0030*/ 	.short	0x0002
        /*0032*/ 	.short	0x0d48
        /*0034*/ 	.byte	0x00, 0xf0, 0x81, 0x00


	//----- nvinfo : EIATTR_KPARAM_INFO
	.align		4
.L_2935:
        /*0038*/ 	.byte	0x04, 0x17
        /*003a*/ 	.short	(.L_2937 - .L_2936)
.L_2936:
        /*003c*/ 	.word	0x00000000
        /*0040*/ 	.short	0x0001
        /*0042*/ 	.short	0x0008
        /*0044*/ 	.byte	0x00, 0xf0, 0x01, 0x35


	//----- nvinfo : EIATTR_KPARAM_INFO
	.align		4
.L_2937:
        /*0048*/ 	.byte	0x04, 0x17
        /*004a*/ 	.short	(.L_2939 - .L_2938)
.L_2938:
        /*004c*/ 	.word	0x00000000
        /*0050*/ 	.short	0x0000
        /*0052*/ 	.short	0x0000
        /*0054*/ 	.byte	0x00, 0xf0, 0x21, 0x00


	//----- nvinfo : EIATTR_SPARSE_MMA_MASK
	.align		4
.L_2939:
        /*0058*/ 	.byte	0x03, 0x50
        /*005a*/ 	.short	0x0000


	//----- nvinfo : EIATTR_MAXREG_COUNT
	.align		4
        /*005c*/ 	.byte	0x03, 0x1b
        /*005e*/ 	.short	0x00ff


	//----- nvinfo : EIATTR_MERCURY_ISA_VERSION
	.align		4
        /*0060*/ 	.byte	0x03, 0x5f
        /*0062*/ 	.short	0x0101


	//----- nvinfo : EIATTR_EXIT_INSTR_OFFSETS
	.align		4
        /*0064*/ 	.byte	0x04, 0x1c
        /*0066*/ 	.short	(.L_2941 - .L_2940)


	//   ....[0]....
.L_2940:
        /*0068*/ 	.word	0x000000a0


	//   ....[1]....
        /*006c*/ 	.word	0x000005a0


	//   ....[2]....
        /*0070*/ 	.word	0x00000cb0


	//----- nvinfo : EIATTR_CRS_STACK_SIZE
	.align		4
.L_2941:
        /*0074*/ 	.byte	0x04, 0x1e
        /*0076*/ 	.short	(.L_2943 - .L_2942)
.L_2942:
        /*0078*/ 	.word	0x00000000


	//----- nvinfo : EIATTR_CBANK_PARAM_SIZE
	.align		4
.L_2943:
        /*007c*/ 	.byte	0x03, 0x19
        /*007e*/ 	.short	0x0d70


	//----- nvinfo : EIATTR_PARAM_CBANK
	.align		4
        /*0080*/ 	.byte	0x04, 0x0a
        /*0082*/ 	.short	(.L_2945 - .L_2944)
	.align		4
.L_2944:
        /*0084*/ 	.word	index@(.nv.constant0._ZN2at6native40_GLOBAL__N__2351210d_8_Shape_cu_49f7391c19CatArrayBatchedCopyINS1_10OpaqueTypeILj1EEEjLi3ELi64ELi64EEEvPT_NS1_25CatArrInputTensorMetadataIS5_T0_XT2_EXT3_EEENS1_16TensorSizeStrideIS8_Lj4EEEiS8_)
        /*0088*/ 	.short	0x0210
        /*008a*/ 	.short	0x0d70


	//----- nvinfo : EIATTR_SW_WAR
	.align		4
.L_2945:
        /*008c*/ 	.byte	0x04, 0x36
        /*008e*/ 	.short	(.L_2947 - .L_2946)
.L_2946:
        /*0090*/ 	.word	0x00000008
.L_2947:


//--------------------- .nv.info._ZN2at6native40_GLOBAL__N__2351210d_8_Shape_cu_49f7391c26CatArrayBatchedCopy_contigINS1_10OpaqueTypeILj1EEEjLi3ELi64ELi64EEEvPT_NS1_25CatArrInputTensorMetadataIS5_T0_XT2_EXT3_EEENS1_16TensorSizeStrideIS8_Lj4EEEiS8_ --------------------------
	.section	.nv.info._ZN2at6native40_GLOBAL__N__2351210d_8_Shape_cu_49f7391c26CatArrayBatchedCopy_contigINS1_10OpaqueTypeILj1EEEjLi3ELi64ELi64EEEvPT_NS1_25CatArrInputTensorMetadataIS5_T0_XT2_EXT3_EEENS1_16TensorSizeStrideIS8_Lj4EEEiS8_,"",@"SHT_CUDA_INFO"
	.sectionflags	@""
	.align	4


	//----- nvinfo : EIATTR_CUDA_API_VERSION
	.align		4
        /*0000*/ 	.byte	0x04, 0x37
        /*0002*/ 	.short	(.L_2949 - .L_2948)
.L_2948:
        /*0004*/ 	.word	0x00000082


	//----- nvinfo : EIATTR_KPARAM_INFO
	.align		4
.L_2949:
        /*0008*/ 	.byte	0x04, 0x17
        /*000a*/ 	.short	(.L_2951 - .L_2950)
.L_2950:
        /*000c*/ 	.word	0x00000000
        /*0010*/ 	.short	0x0004
        /*0012*/ 	.short	0x0d6c
        /*0014*/ 	.byte	0x00, 0xf0, 0x11, 0x00


	//----- nvinfo : EIATTR_KPARAM_INFO
	.align		4
.L_2951:
        /*0018*/ 	.byte	0x04, 0x17
        /*001a*/ 	.short	(.L_2953 - .L_2952)
.L_2952:
        /*001c*/ 	.word	0x00000000
        /*0020*/ 	.short	0x0003
        /*0022*/ 	.short	0x0d68
        /*0024*/ 	.byte	0x00, 0xf0, 0x11, 0x00


	//----- nvinfo : EIATTR_KPARAM_INFO
	.align		4
.L_2953:
        /*0028*/ 	.byte	0x04, 0x17
        /*002a*/ 	.short	(.L_2955 - .L_2954)
.L_2954:
        /*002c*/ 	.word	0x00000000
        /*0030*/ 	.short	0x0002
        /*0032*/ 	.short	0x0d48
        /*0034*/ 	.byte	0x00, 0xf0, 0x81, 0x00


	//----- nvinfo : EIATTR_KPARAM_INFO
	.align		4
.L_2955:
        /*0038*/ 	.byte	0x04, 0x17
        /*003a*/ 	.short	(.L_2957 - .L_2956)
.L_2956:
        /*003c*/ 	.word	0x00000000
        /*0040*/ 	.short	0x0001
        /*0042*/ 	.short	0x0008
        /*0044*/ 	.byte	0x00, 0xf0, 0x01, 0x35


	//----- nvinfo : EIATTR_KPARAM_INFO
	.align		4
.L_2957:
        /*0048*/ 	.byte	0x04, 0x17
        /*004a*/ 	.short	(.L_2959 - .L_2958)
.L_2958:
        /*004c*/ 	.word	0x00000000
        /*0050*/ 	.short	0x0000
        /*0052*/ 	.short	0x0000
        /*0054*/ 	.byte	0x00, 0xf0, 0x21, 0x00


	//----- nvinfo : EIATTR_SPARSE_MMA_MASK
	.align		4
.L_2959:
        /*0058*/ 	.byte	0x03, 0x50
        /*005a*/ 	.short	0x0000


	//----- nvinfo : EIATTR_MAXREG_COUNT
	.align		4
        /*005c*/ 	.byte	0x03, 0x1b
        /*005e*/ 	.short	0x00ff


	//----- nvinfo : EIATTR_MERCURY_ISA_VERSION
	.align		4
        /*0060*/ 	.byte	0x03, 0x5f
        /*0062*/ 	.short	0x0101


	//----- nvinfo : EIATTR_EXIT_INSTR_OFFSETS
	.align		4
        /*0064*/ 	.byte	0x04, 0x1c
        /*0066*/ 	.short	(.L_2961 - .L_2960)


	//   ....[0]....
.L_2960:
        /*0068*/ 	.word	0x000000a0


	//   ....[1]....
        /*006c*/ 	.word	0x00000550


	//----- nvinfo : EIATTR_CRS_STACK_SIZE
	.align		4
.L_2961:
        /*0070*/ 	.byte	0x04, 0x1e
        /*0072*/ 	.short	(.L_2963 - .L_2962)
.L_2962:
        /*0074*/ 	.word	0x00000000


	//----- nvinfo : EIATTR_CBANK_PARAM_SIZE
	.align		4
.L_2963:
        /*0078*/ 	.byte	0x03, 0x19
        /*007a*/ 	.short	0x0d70


	//----- nvinfo : EIATTR_PARAM_CBANK
	.align		4
        /*007c*/ 	.byte	0x04, 0x0a
        /*007e*/ 	.short	(.L_2965 - .L_2964)
	.align		4
.L_2964:
        /*0080*/ 	.word	index@(.nv.constant0._ZN2at6native40_GLOBAL__N__2351210d_8_Shape_cu_49f7391c26CatArrayBatchedCopy_contigINS1_10OpaqueTypeILj1EEEjLi3ELi64ELi64EEEvPT_NS1_25CatArrInputTensorMetadataIS5_T0_XT2_EXT3_EEENS1_16TensorSizeStrideIS8_Lj4EEEiS8_)
        /*0084*/ 	.short	0x0210
        /*0086*/ 	.short	0x0d70


	//----- nvinfo : EIATTR_SW_WAR
	.align		4
.L_2965:
        /*0088*/ 	.byte	0x04, 0x36
        /*008a*/ 	.short	(.L_2967 - .L_2966)
.L_2966:
        /*008c*/ 	.word	0x00000008
.L_2967:


//--------------------- .nv.info._ZN2at6native40_GLOBAL__N__2351210d_8_Shape_cu_49f7391c35CatArrayBatchedCopy_alignedK_contigINS1_10OpaqueTypeILj1EEEjLi3ELi64ELi64ELi8EEEvPT_NS1_25CatArrInputTensorMetadataIS5_T0_XT2_EXT3_EEENS1_16TensorSizeStrideIS8_Lj4EEEiS8_ --------------------------
	.section	.nv.info._ZN2at6native40_GLOBAL__N__2351210d_8_Shape_cu_49f7391c35CatArrayBatchedCopy_alignedK_contigINS1_10OpaqueTypeILj1EEEjLi3ELi64ELi64ELi8EEEvPT_NS1_25CatArrInputTensorMetadataIS5_T0_XT2_EXT3_EEENS1_16TensorSizeStrideIS8_Lj4EEEiS8_,"",@"SHT_CUDA_INFO"
	.sectionflags	@""
	.align	4


	//----- nvinfo : EIATTR_CUDA_API_VERSION
	.align		4
        /*0000*/ 	.byte	0x04, 0x37
        /*0002*/ 	.short	(.L_2969 - .L_2968)
.L_2968:
        /*0004*/ 	.word	0x00000082


	//----- nvinfo : EIATTR_KPARAM_INFO
	.align		4
.L_2969:
        /*0008*/ 	.byte	0x04, 0x17
        /*000a*/ 	.short	(.L_2971 - .L_2970)
.L_2970:
        /*000c*/ 	.word	0x00000000
        /*0010*/ 	.short	0x0004
        /*0012*/ 	.short	0x0d6c
        /*0014*/ 	.byte	0x00, 0xf0, 0x11, 0x00


	//----- nvinfo : EIATTR_KPARAM_INFO
	.align		4
.L_2971:
        /*0018*/ 	.byte	0x04, 0x17
        /*001a*/ 	.short	(.L_2973 - .L_2972)
.L_2972:
        /*001c*/ 	.word	0x00000000
        /*0020*/ 	.short	0x0003
        /*0022*/ 	.short	0x0d68
        /*0024*/ 	.byte	0x00, 0xf0, 0x11, 0x00


	//----- nvinfo : EIATTR_KPARAM_INFO
	.align		4
.L_2973:
        /*0028*/ 	.byte	0x04, 0x17
        /*002a*/ 	.short	(.L_2975 - .L_2974)
.L_2974:
        /*002c*/ 	.word	0x00000000
        /*0030*/ 	.short	0x0002
        /*0032*/ 	.short	0x0d48
        /*0034*/ 	.byte	0x00, 0xf0, 0x81, 0x00


	//----- nvinfo : EIATTR_KPARAM_INFO
	.align		4
.L_2975:
        /*0038*/ 	.byte	0x04, 0x17
        /*003a*/ 	.short	(.L_2977 - .L_2976)
.L_2976:
        /*003c*/ 	.word	0x00000000
        /*0040*/ 	.short	0x0001
        /*0042*/ 	.short	0x0008
        /*0044*/ 	.byte	0x00, 0xf0, 0x01, 0x35


	//----- nvinfo : EIATTR_KPARAM_INFO
	.align		4
.L_2977:
        /*0048*/ 	.byte	0x04, 0x17
        /*004a*/ 	.short	(.L_2979 - .L_2978)
.L_2978:
        /*004c*/ 	.word	0x00000000
        /*0050*/ 	.short	0x0000
        /*0052*/ 	.short	0x0000
        /*0054*/ 	.byte	0x00, 0xf0, 0x21, 0x00


	//----- nvinfo : EIATTR_SPARSE_MMA_MASK
	.align		4
.L_2979:
        /*0058*/ 	.byte	0x03, 0x50
        /*005a*/ 	.short	0x0000


	//----- nvinfo : EIATTR_MAXREG_COUNT
	.align		4
        /*005c*/ 	.byte	0x03, 0x1b
        /*005e*/ 	.short	0x00ff


	//----- nvinfo : EIATTR_MERCURY_ISA_VERSION
	.align		4
        /*0060*/ 	.byte	0x03, 0x5f
        /*0062*/ 	.short	0x0101


	//----- nvinfo : EIATTR_EXIT_INSTR_OFFSETS
	.align		4
        /*0064*/ 	.byte	0x04, 0x1c
        /*0066*/ 	.short	(.L_2981 - .L_2980)


	//   ....[0]....
.L_2980:
        /*0068*/ 	.word	0x000000b0


	//   ....[1]....
        /*006c*/ 	.word	0x00001390


	//   ....[2]....
        /*0070*/ 	.word	0x00001870


	//   ....[3]....
        /*0074*/ 	.word	0x000022c0


	//----- nvinfo : EIATTR_CRS_STACK_SIZE
	.align		4
.L_2981:
        /*0078*/ 	.byte	0x04, 0x1e
        /*007a*/ 	.short	(.L_2983 - .L_2982)
.L_2982:
        /*007c*/ 	.word	0x00000000


	//----- nvinfo : EIATTR_CBANK_PARAM_SIZE
	.align		4
.L_2983:
        /*0080*/ 	.byte	0x03, 0x19
        /*0082*/ 	.short	0x0d70


	//----- nvinfo : EIATTR_PARAM_CBANK
	.align		4
        /*0084*/ 	.byte	0x04, 0x0a
        /*0086*/ 	.short	(.L_2985 - .L_2984)
	.align		4
.L_2984:
        /*0088*/ 	.word	index@(.nv.constant0._ZN2at6native40_GLOBAL__N__2351210d_8_Shape_cu_49f7391c35CatArrayBatchedCopy_alignedK_contigINS1_10OpaqueTypeILj1EEEjLi3ELi64ELi64ELi8EEEvPT_NS1_25CatArrInputTensorMetadataIS5_T0_XT2_EXT3_EEENS1_16TensorSizeStrideIS8_Lj4EEEiS8_)
        /*008c*/ 	.short	0x0210
        /*008e*/ 	.short	0x0d70


	//----- nvinfo : EIATTR_SW_WAR
	.align		4
.L_2985:
        /*0090*/ 	.byte	0x04, 0x36
        /*0092*/ 	.short	(.L_2987 - .L_2986)
.L_2986:
        /*0094*/ 	.word	0x00000008
.L_2987:


//--------------------- .nv.info._ZN2at6native40_GLOBAL__N__2351210d_8_Shape_cu_49f7391c35CatArrayBatchedCopy_alignedK_contigINS1_10OpaqueTypeILj1EEEjLi3ELi64ELi64ELi16EEEvPT_NS1_25CatArrInputTensorMetadataIS5_T0_XT2_EXT3_EEENS1_16TensorSizeStrideIS8_Lj4EEEiS8_ --------------------------
	.section	.nv.info._ZN2at6native40_GLOBAL__N__2351210d_8_Shape_cu_49f7391c35CatArrayBatchedCopy_alignedK_contigINS1_10OpaqueTypeILj1EEEjLi3ELi64ELi64ELi16EEEvPT_NS1_25CatArrInputTensorMetadataIS5_T0_XT2_EXT3_EEENS1_16TensorSizeStrideIS8_Lj4EEEiS8_,"",@"SHT_CUDA_INFO"
	.sectionflags	@""
	.align	4


	//----- nvinfo : EIATTR_CUDA_API_VERSION
	.align		4
        /*0000*/ 	.byte	0x04, 0x37
        /*0002*/ 	.short	(.L_2989 - .L_2988)
.L_2988:
        /*0004*/ 	.word	0x00000082


	//----- nvinfo : EIATTR_KPARAM_INFO
	.align		4
.L_2989:
        /*0008*/ 	.byte	0x04, 0x17
        /*000a*/ 	.short	(.L_2991 - .L_2990)
.L_2990:
        /*000c*/ 	.word	0x00000000
        /*0010*/ 	.short	0x0004
        /*0012*/ 	.short	0x0d6c
        /*0014*/ 	.byte	0x00, 0xf0, 0x11, 0x00


	//----- nvinfo : EIATTR_KPARAM_INFO
	.align		4
.L_2991:
        /*0018*/ 	.byte	0x04, 0x17
        /*001a*/ 	.short	(.L_2993 - .L_2992)
.L_2992:
        /*001c*/ 	.word	0x00000000
        /*0020*/ 	.short	0x0003
        /*0022*/ 	.short	0x0d68
        /*0024*/ 	.byte	0x00, 0xf0, 0x11, 0x00


	//----- nvinfo : EIATTR_KPARAM_INFO
	.align		4
.L_2993:
        /*0028*/ 	.byte	0x04, 0x17
        /*002a*/ 	.short	(.L_2995 - .L_2994)
.L_2994:
        /*002c*/ 	.word	0x00000000
        /*0030*/ 	.short	0x0002
        /*0032*/ 	.short	0x0d48
        /*0034*/ 	.byte	0x00, 0xf0, 0x81, 0x00


	//----- nvinfo : EIATTR_KPARAM_INFO
	.align		4
.L_2995:
        /*0038*/ 	.byte	0x04, 0x17
        /*003a*/ 	.short	(.L_2997 - .L_2996)
.L_2996:
        /*003c*/ 	.word	0x00000000
        /*0040*/ 	.short	0x0001
        /*0042*/ 	.short	0x0008
        /*0044*/ 	.byte	0x00, 0xf0, 0x01, 0x35


	//----- nvinfo : EIATTR_KPARAM_INFO
	.align		4
.L_2997:
        /*0048*/ 	.byte	0x04, 0x17
        /*004a*/ 	.short	(.L_2999 - .L_2998)
.L_2998:
        /*004c*/ 	.word	0x00000000
        /*0050*/ 	.short	0x0000
        /*0052*/ 	.short	0x0000
        /*0054*/ 	.byte	0x00, 0xf0, 0x21, 0x00


	//----- nvinfo : EIATTR_SPARSE_MMA_MASK
	.align		4
.L_2999:
        /*0058*/ 	.byte	0x03, 0x50
        /*005a*/ 	.short	0x0000


	//----- nvinfo : EIATTR_MAXREG_COUNT
	.align		4
        /*005c*/ 	.byte	0x03, 0x1b
        /*005e*/ 	.short	0x00ff


	//----- nvinfo : EIATTR_MERCURY_ISA_VERSION
	.align		4
        /*0060*/ 	.byte	0x03, 0x5f
        /*0062*/ 	.short	0x0101


	//----- nvinfo : EIATTR_EXIT_INSTR_OFFSETS
	.align		4
        /*0064*/ 	.byte	0x04, 0x1c
        /*0066*/ 	.short	(.L_3001 - .L_3000)


	//   ....[0]....
.L_3000:
        /*0068*/ 	.word	0x000000b0


	//   ....[1]....
        /*006c*/ 	.word	0x00002340


	//   ....[2]....
        /*0070*/ 	.word	0x00002820


	//   ....[3]....
        /*0074*/ 	.word	0x00003270


	//----- nvinfo : EIATTR_CRS_STACK_SIZE
	.align		4
.L_3001:
        /*0078*/ 	.byte	0x04, 0x1e
        /*007a*/ 	.short	(.L_3003 - .L_3002)
.L_3002:
        /*007c*/ 	.word	0x00000000


	//----- nvinfo : EIATTR_CBANK_PARAM_SIZE
	.align		4
.L_3003:
        /*0080*/ 	.byte	0x03, 0x19
        /*0082*/ 	.short	0x0d70


	//----- nvinfo : EIATTR_PARAM_CBANK
	.align		4
        /*0084*/ 	.byte	0x04, 0x0a
        /*0086*/ 	.short	(.L_3005 - .L_3004)
	.align		4
.L_3004:
        /*0088*/ 	.word	index@(.nv.constant0._ZN2at6native40_GLOBAL__N__2351210d_8_Shape_cu_49f7391c35CatArrayBatchedCopy_alignedK_contigINS1_10OpaqueTypeILj1EEEjLi3ELi64ELi64ELi16EEEvPT_NS1_25CatArrInputTensorMetadataIS5_T0_XT2_EXT3_EEENS1_16TensorSizeStrideIS8_Lj4EEEiS8_)
        /*008c*/ 	.short	0x0210
        /*008e*/ 	.short	0x0d70


	//----- nvinfo : EIATTR_SW_WAR
	.align		4
.L_3005:
        /*0090*/ 	.byte	0x04, 0x36
        /*0092*/ 	.short	(.L_3007 - .L_3006)
.L_3006:
        /*0094*/ 	.word	0x00000008
.L_3007:


//--------------------- .nv.info._ZN2at6native40_GLOBAL__N__2351210d_8_Shape_cu_49f7391c30CatArrayBatchedCopy_vectorizedINS1_10OpaqueTypeILj1EEEjLi3ELi64ELi64ELi16ELi16EEEvPcNS1_25CatArrInputTensorMetadataIT_T0_XT2_EXT3_EEENS1_16TensorSizeStrideIS8_Lj4EEEiS8_ --------------------------
	.section	.nv.info._ZN2at6native40_GLOBAL__N__2351210d_8_Shape_cu_49f7391c30CatArrayBatchedCopy_vectorizedINS1_10OpaqueTypeILj1EEEjLi3ELi64ELi64ELi16ELi16EEEvPcNS1_25CatArrInputTensorMetadataIT_T0_XT2_EXT3_EEENS1_16TensorSizeStrideIS8_Lj4EEEiS8_,"",@"SHT_CUDA_INFO"
	.sectionflags	@""
	.align	4


	//----- nvinfo : EIATTR_CUDA_API_VERSION
	.align		4
        /*0000*/ 	.byte	0x04, 0x37
        /*0002*/ 	.short	(.L_3009 - .L_3008)
.L_3008:
        /*0004*/ 	.word	0x00000082


	//----- nvinfo : EIATTR_KPARAM_INFO
	.align		4
.L_3009:
        /*0008*/ 	.byte	0x04, 0x17
        /*000a*/ 	.short	(.L_3011 - .L_3010)
.L_3010:
        /*000c*/ 	.word	0x00000000
        /*0010*/ 	.short	0x0004
        /*0012*/ 	.short	0x0d6c
        /*0014*/ 	.byte	0x00, 0xf0, 0x11, 0x00


	//----- nvinfo : EIATTR_KPARAM_INFO
	.align		4
.L_3011:
        /*0018*/ 	.byte	0x04, 0x17
        /*001a*/ 	.short	(.L_3013 - .L_3012)
.L_3012:
        /*001c*/ 	.word	0x00000000
        /*0020*/ 	.short	0x0003
        /*0022*/ 	.short	0x0d68
        /*0024*/ 	.byte	0x00, 0xf0, 0x11, 0x00


	//----- nvinfo : EIATTR_KPARAM_INFO
	.align		4
.L_3013:
        /*0028*/ 	.byte	0x04, 0x17
        /*002a*/ 	.short	(.L_3015 - .L_3014)
.L_3014:
        /*002c*/ 	.word	0x00000000
        /*0030*/ 	.short	0x0002
        /*0032*/ 	.short	0x0d48
        /*0034*/ 	.byte	0x00, 0xf0, 0x81, 0x00


	//----- nvinfo : EIATTR_KPARAM_INFO
	.align		4
.L_3015:
        /*0038*/ 	.byte	0x04, 0x17
        /*003a*/ 	.short	(.L_3017 - .L_3016)
.L_3016:
        /*003c*/ 	.word	0x00000000
        /*0040*/ 	.short	0x0001
        /*0042*/ 	.short	0x0008
        /*0044*/ 	.byte	0x00, 0xf0, 0x01, 0x35


	//----- nvinfo : EIATTR_KPARAM_INFO
	.align		4
.L_3017:
        /*0048*/ 	.byte	0x04, 0x17
        /*004a*/ 	.short	(.L_3019 - .L_3018)
.L_3018:
        /*004c*/ 	.word	0x00000000
        /*0050*/ 	.short	0x0000
        /*0052*/ 	.short	0x0000
        /*0054*/ 	.byte	0x00, 0xf0, 0x21, 0x00


	//----- nvinfo : EIATTR_SPARSE_MMA_MASK
	.align		4
.L_3019:
        /*0058*/ 	.byte	0x03, 0x50
        /*005a*/ 	.short	0x0000


	//----- nvinfo : EIATTR_MAXREG_COUNT
	.align		4
        /*005c*/ 	.byte	0x03, 0x1b
        /*005e*/ 	.short	0x00ff


	//----- nvinfo : EIATTR_MERCURY_ISA_VERSION
	.align		4
        /*0060*/ 	.byte	0x03, 0x5f
        /*0062*/ 	.short	0x0101


	//----- nvinfo : EIATTR_EXIT_INSTR_OFFSETS
	.align		4
        /*0064*/ 	.byte	0x04, 0x1c
        /*0066*/ 	.short	(.L_3021 - .L_3020)


	//   ....[0]....
.L_3020:
        /*0068*/ 	.word	0x000000b0


	//   ....[1]....
        /*006c*/ 	.word	0x00000570


	//----- nvinfo : EIATTR_CRS_STACK_SIZE
	.align		4
.L_3021:
        /*0070*/ 	.byte	0x04, 0x1e
        /*0072*/ 	.short	(.L_3023 - .L_3022)
.L_3022:
        /*0074*/ 	.word	0x00000000


	//----- nvinfo : EIATTR_CBANK_PARAM_SIZE
	.align		4
.L_3023:
        /*0078*/ 	.byte	0x03, 0x19
        /*007a*/ 	.short	0x0d70


	//----- nvinfo : EIATTR_PARAM_CBANK
	.align		4
        /*007c*/ 	.byte	0x04, 0x0a
        /*007e*/ 	.short	(.L_3025 - .L_3024)
	.align		4
.L_3024:
        /*0080*/ 	.word	index@(.nv.constant0._ZN2at6native40_GLOBAL__N__2351210d_8_Shape_cu_49f7391c30CatArrayBatchedCopy_vectorizedINS1_10OpaqueTypeILj1EEEjLi3ELi64ELi64ELi16ELi16EEEvPcNS1_25CatArrInputTensorMetadataIT_T0_XT2_EXT3_EEENS1_16TensorSizeStrideIS8_Lj4EEEiS8_)
        /*0084*/ 	.short	0x0210
        /*0086*/ 	.short	0x0d70


	//----- nvinfo : EIATTR_SW_WAR
	.align		4
.L_3025:
        /*0088*/ 	.byte	0x04, 0x36
        /*008a*/ 	.short	(.L_3027 - .L_3026)
.L_3026:
        /*008c*/ 	.word	0x00000008
.L_3027:


//--------------------- .nv.info._ZN2at6native40_GLOBAL__N__2351210d_8_Shape_cu_49f7391c19CatArrayBatchedCopyINS1_10OpaqueTypeILj1EEEjLi2ELi64ELi64EEEvPT_NS1_25CatArrInputTensorMetadataIS5_T0_XT2_EXT3_EEENS1_16TensorSizeStrideIS8_Lj4EEEiS8_ --------------------------
	.section	.nv.info._ZN2at6native40_GLOBAL__N__2351210d_8_Shape_cu_49f7391c19CatArrayBatchedCopyINS1_10OpaqueTypeILj1EEEjLi2ELi64ELi64EEEvPT_NS1_25CatArrInputTensorMetadataIS5_T0_XT2_EXT3_EEENS1_16TensorSizeStrideIS8_Lj4EEEiS8_,"",@"SHT_CUDA_INFO"
	.sectionflags	@""
	.align	4


	//----- nvinfo : EIATTR_CUDA_API_VERSION
	.align		4
        /*0000*/ 	.byte	0x04, 0x37
        /*0002*/ 	.short	(.L_3029 - .L_3028)
.L_3028:
        /*0004*/ 	.word	0x00000082


	//----- nvinfo : EIATTR_KPARAM_INFO
	.align		4
.L_3029:
        /*0008*/ 	.byte	0x04, 0x17
        /*000a*/ 	.short	(.L_3031 - .L_3030)
.L_3030:
        /*000c*/ 	.word	0x00000000
        /*0010*/ 	.short	0x0004
        /*0012*/ 	.short	0x0d6c
        /*0014*/ 	.byte	0x00, 0xf0, 0x11, 0x00


	//----- nvinfo : EIATTR_KPARAM_INFO
	.align		4
.L_3031:
        /*0018*/ 	.byte	0x04, 0x17
        /*001a*/ 	.short	(.L_3033 - .L_3032)
.L_3032:
        /*001c*/ 	.word	0x00000000
        /*0020*/ 	.short	0x0003
        /*0022*/ 	.short	0x0d68
        /*0024*/ 	.byte	0x00, 0xf0, 0x11, 0x00


	//----- nvinfo : EIATTR_KPARAM_INFO
	.align		4
.L_3033:
        /*0028*/ 	.byte	0x04, 0x17
        /*002a*/ 	.short	(.L_3035 - .L_3034)
.L_3034:
        /*002c*/ 	.word	0x00000000
        /*0030*/ 	.short	0x0002
        /*0032*/ 	.short	0x0d48
        /*0034*/ 	.byte	0x00, 0xf0, 0x81, 0x00


	//----- nvinfo : EIATTR_KPARAM_INFO
	.align		4
.L_3035:
        /*0038*/ 	.byte	0x04, 0x17
        /*003a*/ 	.short	(.L_3037 - .L_3036)
.L_3036:
        /*003c*/ 	.word	0x00000000
        /*0040*/ 	.short	0x0001
        /*0042*/ 	.short	0x0008
        /*0044*/ 	.byte	0x00, 0xf0, 0x01, 0x35


	//----- nvinfo : EIATTR_KPARAM_INFO
	.align		4
.L_3037:
        /*0048*/ 	.byte	0x04, 0x17
        /*004a*/ 	.short	(.L_3039 - .L_3038)
.L_3038:
        /*004c*/ 	.word	0x00000000
        /*0050*/ 	.short	0x0000
        /*0052*/ 	.short	0x0000
        /*0054*/ 	.byte	0x00, 0xf0, 0x21, 0x00


	//----- nvinfo : EIATTR_SPARSE_MMA_MASK
	.align		4
.L_3039:
        /*0058*/ 	.byte	0x03, 0x50
        /*005a*/ 	.short	0x0000


	//----- nvinfo : EIATTR_MAXREG_COUNT
	.align		4
        /*005c*/ 	.byte	0x03, 0x1b
        /*005e*/ 	.short	0x00ff


	//----- nvinfo : EIATTR_MERCURY_ISA_VERSION
	.align		4
        /*0060*/ 	.byte	0x03, 0x5f
        /*0062*/ 	.short	0x0101


	//----- nvinfo : EIATTR_EXIT_INSTR_OFFSETS
	.align		4
        /*0064*/ 	.byte	0x04, 0x1c
        /*0066*/ 	.short	(.L_3041 - .L_3040)


	//   ....[0]....
.L_3040:
        /*0068*/ 	.word	0x000000a0


	//   ....[1]....
        /*006c*/ 	.word	0x000003e0


	//   ....[2]....
        /*0070*/ 	.word	0x000007e0


	//----- nvinfo : EIATTR_CRS_STACK_SIZE
	.align		4
.L_3041:
        /*0074*/ 	.byte	0x04, 0x1e
        /*0076*/ 	.short	(.L_3043 - .L_3042)
.L_3042:
        /*0078*/ 	.word	0x00000000


	//----- nvinfo : EIATTR_CBANK_PARAM_SIZE
	.align		4
.L_3043:
        /*007c*/ 	.byte	0x03, 0x19
        /*007e*/ 	.short	0x0d70


	//----- nvinfo : EIATTR_PARAM_CBANK
	.align		4
        /*0080*/ 	.byte	0x04, 0x0a
        /*0082*/ 	.short	(.L_3045 - .L_3044)
	.align		4
.L_3044:
        /*0084*/ 	.word	index@(.nv.constant0._ZN2at6native40_GLOBAL__N__2351210d_8_Shape_cu_49f7391c19CatArrayBatchedCopyINS1_10OpaqueTypeILj1EEEjLi2ELi64ELi64EEEvPT_NS1_25CatArrInputTensorMetadataIS5_T0_XT2_EXT3_EEENS1_16TensorSizeStrideIS8_Lj4EEEiS8_)
        /*0088*/ 	.short	0x0210
        /*008a*/ 	.short	0x0d70


	//----- nvinfo : EIATTR_SW_WAR
	.align		4
.L_3045:
        /*008c*/ 	.byte	0x04, 0x36
        /*008e*/ 	.short	(.L_3047 - .L_3046)
.L_3046:
        /*0090*/ 	.word	0x00000008
.L_3047:


//--------------------- .nv.info._ZN2at6native40_GLOBAL__N__2351210d_8_Shape_cu_49f7391c26CatArrayBatchedCopy_contigINS1_10OpaqueTypeILj1EEEjLi2ELi64ELi64EEEvPT_NS1_25CatArrInputTensorMetadataIS5_T0_XT2_EXT3_EEENS1_16TensorSizeStrideIS8_Lj4EEEiS8_ --------------------------
	.section	.nv.info._ZN2at6native40_GLOBAL__N__2351210d_8_Shape_cu_49f7391c26CatArrayBatchedCopy_contigINS1_10OpaqueTypeILj1EEEjLi2ELi64ELi64EEEvPT_NS1_25CatArrInputTensorMetadataIS5_T0_XT2_EXT3_EEENS1_16TensorSizeStrideIS8_Lj4EEEiS8_,"",@"SHT_CUDA_INFO"
	.sectionflags	@""
	.align	4


	//----- nvinfo : EIATTR_CUDA_API_VERSION
	.align		4
        /*0000*/ 	.byte	0x04, 0x37
        /*0002*/ 	.short	(.L_3049 - .L_3048)
.L_3048:
        /*0004*/ 	.word	0x00000082


	//----- nvinfo : EIATTR_KPARAM_INFO
	.align		4
.L_3049:
        /*0008*/ 	.byte	0x04, 0x17
        /*000a*/ 	.short	(.L_3051 - .L_3050)
.L_3050:
        /*000c*/ 	.word	0x00000000
        /*0010*/ 	.short	0x0004
        /*0012*/ 	.short	0x0d6c
        /*0014*/ 	.byte	0x00, 0xf0, 0x11, 0x00


	//----- nvinfo : EIATTR_KPARAM_INFO
	.align		4
.L_3051:
        /*0018*/ 	.byte	0x04, 0x17
        /*001a*/ 	.short	(.L_3053 - .L_3052)
.L_3052:
        /*001c*/ 	.word	0x00000000
        /*0020*/ 	.short	0x0003
        /*0022*/ 	.short	0x0d68
        /*0024*/ 	.byte	0x00, 0xf0, 0x11, 0x00


	//----- nvinfo : EIATTR_KPARAM_INFO
	.align		4
.L_3053:
        /*0028*/ 	.byte	0x04, 0x17
        /*002a*/ 	.short	(.L_3055 - .L_3054)
.L_3054:
        /*002c*/ 	.word	0x00000000
        /*0030*/ 	.short	0x0002
        /*0032*/ 	.short	0x0d48
        /*0034*/ 	.byte	0x00, 0xf0, 0x81, 0x00


	//----- nvinfo : EIATTR_KPARAM_INFO
	.align		4
.L_3055:
        /*0038*/ 	.byte	0x04, 0x17
        /*003a*/ 	.short	(.L_3057 - .L_3056)
.L_3056:
        /*003c*/ 	.word	0x00000000
        /*0040*/ 	.short	0x0001
        /*0042*/ 	.short	0x0008
        /*0044*/ 	.byte	0x00, 0xf0, 0x01, 0x35


	//----- nvinfo : EIATTR_KPARAM_INFO
	.align		4
.L_3057:
        /*0048*/ 	.byte	0x04, 0x17
        /*004a*/ 	.short	(.L_3059 - .L_3058)
.L_3058:
        /*004c*/ 	.word	0x00000000
        /*0050*/ 	.short	0x0000
        /*0052*/ 	.short	0x0000
        /*0054*/ 	.byte	0x00, 0xf0, 0x21, 0x00


	//----- nvinfo : EIATTR_SPARSE_MMA_MASK
	.align		4
.L_3059:
        /*0058*/ 	.byte	0x03, 0x50
        /*005a*/ 	.short	0x0000


	//----- nvinfo : EIATTR_MAXREG_COUNT
	.align		4
        /*005c*/ 	.byte	0x03, 0x1b
        /*005e*/ 	.short	0x00ff


	//----- nvinfo : EIATTR_MERCURY_ISA_VERSION
	.align		4
        /*0060*/ 	.byte	0x03, 0x5f
        /*0062*/ 	.short	0x0101


	//----- nvinfo : EIATTR_EXIT_INSTR_OFFSETS
	.align		4
        /*0064*/ 	.byte	0x04, 0x1c
        /*0066*/ 	.short	(.L_3061 - .L_3060)


	//   ....[0]....
.L_3060:
        /*0068*/ 	.word	0x000000a0


	//   ....[1]....
        /*006c*/ 	.word	0x00000380


	//----- nvinfo : EIATTR_CRS_STACK_SIZE
	.align		4
.L_3061:
        /*0070*/ 	.byte	0x04, 0x1e
        /*0072*/ 	.short	(.L_3063 - .L_3062)
.L_3062:
        /*0074*/ 	.word	0x00000000


	//----- nvinfo : EIATTR_CBANK_PARAM_SIZE
	.align		4
.L_3063:
        /*0078*/ 	.byte	0x03, 0x19
        /*007a*/ 	.short	0x0d70


	//----- nvinfo : EIATTR_PARAM_CBANK
	.align		4
        /*007c*/ 	.byte	0x04, 0x0a
        /*007e*/ 	.short	(.L_3065 - .L_3064)
	.align		4
.L_3064:
        /*0080*/ 	.word	index@(.nv.constant0._ZN2at6native40_GLOBAL__N__2351210d_8_Shape_cu_49f7391c26CatArrayBatchedCopy_contigINS1_10OpaqueTypeILj1EEEjLi2ELi64ELi64EEEvPT_NS1_25CatArrInputTensorMetadataIS5_T0_XT2_EXT3_EEENS1_16TensorSizeStrideIS8_Lj4EEEiS8_)
        /*0084*/ 	.short	0x0210
        /*0086*/ 	.short	0x0d70


	//----- nvinfo : EIATTR_SW_WAR
	.align		4
.L_3065:
        /*0088*/ 	.byte	0x04, 0x36
        /*008a*/ 	.short	(.L_3067 - .L_3066)
.L_3066:
        /*008c*/ 	.word	0x00000008
.L_3067:


//--------------------- .nv.info._ZN2at6native40_GLOBAL__N__2351210d_8_Shape_cu_49f7391c35CatArrayBatchedCopy_alignedK_contigINS1_10OpaqueTypeILj1EEEjLi2ELi64ELi64ELi8EEEvPT_NS1_25CatArrInputTensorMetadataIS5_T0_XT2_EXT3_EEENS1_16TensorSizeStrideIS8_Lj4EEEiS8_ --------------------------
	.section	.nv.info._ZN2at6native40_GLOBAL__N__2351210d_8_Shape_cu_49f7391c35CatArrayBatchedCopy_alignedK_contigINS1_10OpaqueTypeILj1EEEjLi2ELi64ELi64ELi8EEEvPT_NS1_25CatArrInputTensorMetadataIS5_T0_XT2_EXT3_EEENS1_16TensorSizeStrideIS8_Lj4EEEiS8_,"",@"SHT_CUDA_INFO"
	.sectionflags	@""
	.align	4


	//----- nvinfo : EIATTR_CUDA_API_VERSION
	.align		4
        /*0000*/ 	.byte	0x04, 0x37
        /*0002*/ 	.short	(.L_3069 - .L_3068)
.L_3068:
        /*0004*/ 	.word	0x00000082


	//----- nvinfo : EIATTR_KPARAM_INFO
	.align		4
.L_3069:
        /*0008*/ 	.byte	0x04, 0x17
        /*000a*/ 	.short	(.L_3071 - .L_3070)
.L_3070:
        /*000c*/ 	.word	0x00000000
        /*0010*/ 	.short	0x0004
        /*0012*/ 	.short	0x0d6c
        /*0014*/ 	.byte	0x00, 0xf0, 0x11, 0x00


	//----- nvinfo : EIATTR_KPARAM_INFO
	.align		4
.L_3071:
        /*0018*/ 	.byte	0x04, 0x17
        /*001a*/ 	.short	(.L_3073 - .L_3072)
.L_3072:
        /*001c*/ 	.word	0x00000000
        /*0020*/ 	.short	0x0003
        /*0022*/ 	.short	0x0d68
        /*0024*/ 	.byte	0x00, 0xf0, 0x11, 0x00


	//----- nvinfo : EIATTR_KPARAM_INFO
	.align		4
.L_3073:
        /*0028*/ 	.byte	0x04, 0x17
        /*002a*/ 	.short	(.L_3075 - .L_3074)
.L_3074:
        /*002c*/ 	.word	0x00000000
        /*0030*/ 	.short	0x0002
        /*0032*/ 	.short	0x0d48
        /*0034*/ 	.byte	0x00, 0xf0, 0x81, 0x00


	//----- nvinfo : EIATTR_KPARAM_INFO
	.align		4
.L_3075:
        /*0038*/ 	.byte	0x04, 0x17
        /*003a*/ 	.short	(.L_3077 - .L_3076)
.L_3076:
        /*003c*/ 	.word	0x00000000
        /*0040*/ 	.short	0x0001
        /*0042*/ 	.short	0x0008
        /*0044*/ 	.byte	0x00, 0xf0, 0x01, 0x35


	//----- nvinfo : EIATTR_KPARAM_INFO
	.align		4
.L_3077:
        /*0048*/ 	.byte	0x04, 0x17
        /*004a*/ 	.short	(.L_3079 - .L_3078)
.L_3078:
        /*004c*/ 	.word	0x00000000
        /*0050*/ 	.short	0x0000
        /*0052*/ 	.short	0x0000
        /*0054*/ 	.byte	0x00, 0xf0, 0x21, 0x00


	//----- nvinfo : EIATTR_SPARSE_MMA_MASK
	.align		4
.L_3079:
        /*0058*/ 	.byte	0x03, 0x50
        /*005a*/ 	.short	0x0000


	//----- nvinfo : EIATTR_MAXREG_COUNT
	.align		4
        /*005c*/ 	.byte	0x03, 0x1b
        /*005e*/ 	.short	0x00ff


	//----- nvinfo : EIATTR_MERCURY_ISA_VERSION
	.align		4
        /*0060*/ 	.byte	0x03, 0x5f
        /*0062*/ 	.short	0x0101


	//----- nvinfo : EIATTR_EXIT_INSTR_OFFSETS
	.align		4
        /*0064*/ 	.byte	0x04, 0x1c
        /*0066*/ 	.short	(.L_3081 - .L_3080)


	//   ....[0]....
.L_3080:
        /*0068*/ 	.word	0x000000b0


	//   ....[1]....
        /*006c*/ 	.word	0x00000ca0


	//   ....[2]....
        /*0070*/ 	.word	0x00000fe0


	//   ....[3]....
        /*0074*/ 	.word	0x00001650


	//----- nvinfo : EIATTR_CRS_STACK_SIZE
	.align		4
.L_3081:
        /*0078*/ 	.byte	0x04, 0x1e
        /*007a*/ 	.short	(.L_3083 - .L_3082)
.L_3082:
        /*007c*/ 	.word	0x00000000


	//----- nvinfo : EIATTR_CBANK_PARAM_SIZE
	.align		4
.L_3083:
        /*0080*/ 	.byte	0x03, 0x19
        /*0082*/ 	.short	0x0d70


	//----- nvinfo : EIATTR_PARAM_CBANK
	.align		4
        /*0084*/ 	.byte	0x04, 0x0a
        /*0086*/ 	.short	(.L_3085 - .L_3084)
	.align		4
.L_3084:
        /*0088*/ 	.word	index@(.nv.constant0._ZN2at6native40_GLOBAL__N__2351210d_8_Shape_cu_49f7391c35CatArrayBatchedCopy_alignedK_contigINS1_10OpaqueTypeILj1EEEjLi2ELi64ELi64ELi8EEEvPT_NS1_25CatArrInputTensorMetadataIS5_T0_XT2_EXT3_EEENS1_16TensorSizeStrideIS8_Lj4EEEiS8_)
        /*008c*/ 	.short	0x0210
        /*008e*/ 	.short	0x0d70


	//----- nvinfo : EIATTR_SW_WAR
	.align		4
.L_3085:
        /*0090*/ 	.byte	0x04, 0x36
        /*0092*/ 	.short	(.L_3087 - .L_3086)
.L_3086:
        /*0094*/ 	.word	0x00000008
.L_3087:


//--------------------- .nv.info._ZN2at6native40_GLOBAL__N__2351210d_8_Shape_cu_49f7391c35CatArrayBatchedCopy_alignedK_contigINS1_10OpaqueTypeILj1EEEjLi2ELi64ELi64ELi16EEEvPT_NS1_25CatArrInputTensorMetadataIS5_T0_XT2_EXT3_EEENS1_16TensorSizeStrideIS8_Lj4EEEiS8_ --------------------------
	.section	.nv.info._ZN2at6native40_GLOBAL__N__2351210d_8_Shape_cu_49f7391c35CatArrayBatchedCopy_alignedK_contigINS1_10OpaqueTypeILj1EEEjLi2ELi64ELi64ELi16EEEvPT_NS1_25CatArrInputTensorMetadataIS5_T0_XT2_EXT3_EEENS1_16TensorSizeStrideIS8_Lj4EEEiS8_,"",@"SHT_CUDA_INFO"
	.sectionflags	@""
	.align	4


	//----- nvinfo : EIATTR_CUDA_API_VERSION
	.align		4
        /*0000*/ 	.byte	0x04, 0x37
        /*0002*/ 	.short	(.L_3089 - .L_3088)
.L_3088:
        /*0004*/ 	.word	0x00000082


	//----- nvinfo : EIATTR_KPARAM_INFO
	.align		4
.L_3089:
        /*0008*/ 	.byte	0x04, 0x17
        /*000a*/ 	.short	(.L_3091 - .L_3090)
.L_3090:
        /*000c*/ 	.word	0x00000000
        /*0010*/ 	.short	0x0004
        /*0012*/ 	.short	0x0d6c
        /*0014*/ 	.byte	0x00, 0xf0, 0x11, 0x00


	//----- nvinfo : EIATTR_KPARAM_INFO
	.align		4
.L_3091:
        /*0018*/ 	.byte	0x04, 0x17
        /*001a*/ 	.short	(.L_3093 - .L_3092)
.L_3092:
        /*001c*/ 	.word	0x00000000
        /*0020*/ 	.short	0x0003
        /*0022*/ 	.short	0x0d68
        /*0024*/ 	.byte	0x00, 0xf0, 0x11, 0x00


	//----- nvinfo : EIATTR_KPARAM_INFO
	.align		4
.L_3093:
        /*0028*/ 	.byte	0x04, 0x17
        /*002a*/ 	.short	(.L_3095 - .L_3094)
.L_3094:
        /*002c*/ 	.word	0x00000000
        /*0030*/ 	.short	0x0002
        /*0032*/ 	.short	0x0d48
        /*0034*/ 	.byte	0x00, 0xf0, 0x81, 0x00


	//----- nvinfo : EIATTR_KPARAM_INFO
	.align		4
.L_3095:
        /*0038*/ 	.byte	0x04, 0x17
        /*003a*/ 	.short	(.L_3097 - .L_3096)
.L_3096:
        /*003c*/ 	.word	0x00000000
        /*0040*/ 	.short	0x0001
        /*0042*/ 	.short	0x0008
        /*0044*/ 	.byte	0x00, 0xf0, 0x01, 0x35


	//----- nvinfo : EIATTR_KPARAM_INFO
	.align		4
.L_3097:
        /*0048*/ 	.byte	0x04, 0x17
        /*004a*/ 	.short	(.L_3099 - .L_3098)
.L_3098:
        /*004c*/ 	.word	0x00000000
        /*0050*/ 	.short	0x0000
        /*0052*/ 	.short	0x0000
        /*0054*/ 	.byte	0x00, 0xf0, 0x21, 0x00


	//----- nvinfo : EIATTR_SPARSE_MMA_MASK
	.align		4
.L_3099:
        /*0058*/ 	.byte	0x03, 0x50
        /*005a*/ 	.short	0x0000


	//----- nvinfo : EIATTR_MAXREG_COUNT
	.align		4
        /*005c*/ 	.byte	0x03, 0x1b
        /*005e*/ 	.short	0x00ff


	//----- nvinfo : EIATTR_MERCURY_ISA_VERSION
	.align		4
        /*0060*/ 	.byte	0x03, 0x5f
        /*0062*/ 	.short	0x0101


	//----- nvinfo : EIATTR_EXIT_INSTR_OFFSETS
	.align		4
        /*0064*/ 	.byte	0x04, 0x1c
        /*0066*/ 	.short	(.L_3101 - .L_3100)


	//   ....[0]....
.L_3100:
        /*0068*/ 	.word	0x000000b0


	//   ....[1]....
        /*006c*/ 	.word	0x00001650


	//   ....[2]....
        /*0070*/ 	.word	0x000019a0


	//   ....[3]....
        /*0074*/ 	.word	0x00002010


	//----- nvinfo : EIATTR_CRS_STACK_SIZE
	.align		4
.L_3101:
        /*0078*/ 	.byte	0x04, 0x1e
        /*007a*/ 	.short	(.L_3103 - .L_3102)
.L_3102:
        /*007c*/ 	.word	0x00000000


	//----- nvinfo : EIATTR_CBANK_PARAM_SIZE
	.align		4
.L_3103:
        /*0080*/ 	.byte	0x03, 0x19
        /*0082*/ 	.short	0x0d70


	//----- nvinfo : EIATTR_PARAM_CBANK
	.align		4
        /*0084*/ 	.byte	0x04, 0x0a
        /*0086*/ 	.short	(.L_3105 - .L_3104)
	.align		4
.L_3104:
        /*0088*/ 	.word	index@(.nv.constant0._ZN2at6native40_GLOBAL__N__2351210d_8_Shape_cu_49f7391c35CatArrayBatchedCopy_alignedK_contigINS1_10OpaqueTypeILj1EEEjLi2ELi64ELi64ELi16EEEvPT_NS1_25CatArrInputTensorMetadataIS5_T0_XT2_EXT3_EEENS1_16TensorSizeStrideIS8_Lj4EEEiS8_)
        /*008c*/ 	.short	0x0210
        /*008e*/ 	.short	0x0d70


	//----- nvinfo : EIATTR_SW_WAR
	.align		4
.L_3105:
        /*0090*/ 	.byte	0x04, 0x36
        /*0092*/ 	.short	(.L_3107 - .L_3106)
.L_3106:
        /*0094*/ 	.word	0x00000008
.L_3107:


//--------------------- .nv.info._ZN2at6native40_GLOBAL__N__2351210d_8_Shape_cu_49f7391c30CatArrayBatchedCopy_vectorizedINS1_10OpaqueTypeILj1EEEjLi2ELi64ELi64ELi16ELi16EEEvPcNS1_25CatArrInputTensorMetadataIT_T0_XT2_EXT3_EEENS1_16TensorSizeStrideIS8_Lj4EEEiS8_ --------------------------
	.section	.nv.info._ZN2at6native40_GLOBAL__N__2351210d_8_Shape_cu_49f7391c30CatArrayBatchedCopy_vectorizedINS1_10OpaqueTypeILj1EEEjLi2ELi64ELi64ELi16ELi16EEEvPcNS1_25CatArrInputTensorMetadataIT_T0_XT2_EXT3_EEENS1_16TensorSizeStrideIS8_Lj4EEEiS8_,"",@"SHT_CUDA_INFO"
	.sectionflags	@""
	.align	4


	//----- nvinfo : EIATTR_CUDA_API_VERSION
	.align		4
        /*0000*/ 	.byte	0x04, 0x37
        /*0002*/ 	.short	(.L_3109 - .L_3108)
.L_3108:
        /*0004*/ 	.word	0x00000082


	//----- nvinfo : EIATTR_KPARAM_INFO
	.align		4
.L_3109:
        /*0008*/ 	.byte	0x04, 0x17
        /*000a*/ 	.short	(.L_3111 - .L_3110)
.L_3110:
        /*000c*/ 	.word	0x00000000
        /*0010*/ 	.short	0x0004
        /*0012*/ 	.short	0x0d6c
        /*0014*/ 	.byte	0x00, 0xf0, 0x11, 0x00


	//----- nvinfo : EIATTR_KPARAM_INFO
	.align		4
.L_3111:
        /*0018*/ 	.byte	0x04, 0x17
        /*001a*/ 	.short	(.L_3113 - .L_3112)
.L_3112:
        /*001c*/ 	.word	0x00000000
        /*0020*/ 	.short	0x0003
        /*0022*/ 	.short	0x0d68
        /*0024*/ 	.byte	0x00, 0xf0, 0x11, 0x00


	//----- nvinfo : EIATTR_KPARAM_INFO
	.align		4
.L_3113:
        /*0028*/ 	.byte	0x04, 0x17
        /*002a*/ 	.short	(.L_3115 - .L_3114)
.L_3114:
        /*002c*/ 	.word	0x00000000
        /*0030*/ 	.short	0x0002
        /*0032*/ 	.short	0x0d48
        /*0034*/ 	.byte	0x00, 0xf0, 0x81, 0x00


	//----- nvinfo : EIATTR_KPARAM_INFO
	.align		4
.L_3115:
        /*0038*/ 	.byte	0x04, 0x17
        /*003a*/ 	.short	(.L_3117 - .L_3116)
.L_3116:
        /*003c*/ 	.word	0x00000000
        /*0040*/ 	.short	0x0001
        /*0042*/ 	.short	0x0008
        /*0044*/ 	.byte	0x00, 0xf0, 0x01, 0x35


	//----- nvinfo : EIATTR_KPARAM_INFO
	.align		4
.L_3117:
        /*0048*/ 	.byte	0x04, 0x17
        /*004a*/ 	.short	(.L_3119 - .L_3118)
.L_3118:
        /*004c*/ 	.word	0x00000000
        /*0050*/ 	.short	0x0000
        /*0052*/ 	.short	0x0000
        /*0054*/ 	.byte	0x00, 0xf0, 0x21, 0x00


	//----- nvinfo : EIATTR_SPARSE_MMA_MASK
	.align		4
.L_3119:
        /*0058*/ 	.byte	0x03, 0x50
        /*005a*/ 	.short	0x0000


	//----- nvinfo : EIATTR_MAXREG_COUNT
	.align		4
        /*005c*/ 	.byte	0x03, 0x1b
        /*005e*/ 	.short	0x00ff


	//----- nvinfo : EIATTR_MERCURY_ISA_VERSION
	.align		4
        /*0060*/ 	.byte	0x03, 0x5f
        /*0062*/ 	.short	0x0101


	//----- nvinfo : EIATTR_EXIT_INSTR_OFFSETS
	.align		4
        /*0064*/ 	.byte	0x04, 0x1c
        /*0066*/ 	.short	(.L_3121 - .L_3120)


	//   ....[0]....
.L_3120:
        /*0068*/ 	.word	0x000000b0


	//   ....[1]....
        /*006c*/ 	.word	0x000003e0


	//----- nvinfo : EIATTR_CRS_STACK_SIZE
	.align		4
.L_3121:
        /*0070*/ 	.byte	0x04, 0x1e
        /*0072*/ 	.short	(.L_3123 - .L_3122)
.L_3122:
        /*0074*/ 	.word	0x00000000


	//----- nvinfo : EIATTR_CBANK_PARAM_SIZE
	.align		4
.L_3123:
        /*0078*/ 	.byte	0x03, 0x19
        /*007a*/ 	.short	0x0d70


	//----- nvinfo : EIATTR_PARAM_CBANK
	.align		4
        /*007c*/ 	.byte	0x04, 0x0a
        /*007e*/ 	.short	(.L_3125 - .L_3124)
	.align		4
.L_3124:
        /*0080*/ 	.word	index@(.nv.constant0._ZN2at6native40_GLOBAL__N__2351210d_8_Shape_cu_49f7391c30CatArrayBatchedCopy_vectorizedINS1_10OpaqueTypeILj1EEEjLi2ELi64ELi64ELi16ELi16EEEvPcNS1_25CatArrInputTensorMetadataIT_T0_XT2_EXT3_EEENS1_16TensorSizeStrideIS8_Lj4EEEiS8_)
        /*0084*/ 	.short	0x0210
        /*0086*/ 	.short	0x0d70


	//----- nvinfo : EIATTR_SW_WAR
	.align		4
.L_3125:
        /*0088*/ 	.byte	0x04, 0x36
        /*008a*/ 	.short	(.L_3127 - .L_3126)
.L_3126:
        /*008c*/ 	.word	0x00000008
.L_3127:


//--------------------- .nv.info._ZN2at6native40_GLOBAL__N__2351210d_8_Shape_cu_49f7391c19CatArrayBatchedCopyINS1_10OpaqueTypeILj1EEEjLi1ELi64ELi64EEEvPT_NS1_25CatArrInputTensorMetadataIS5_T0_XT2_EXT3_EEENS1_16TensorSizeStrideIS8_Lj4EEEiS8_ --------------------------
	.section	.nv.info._ZN2at6native40_GLOBAL__N__2351210d_8_Shape_cu_49f7391c19CatArrayBatchedCopyINS1_10OpaqueTypeILj1EEEjLi1ELi64ELi64EEEvPT_NS1_25CatArrInputTensorMetadataIS5_T0_XT2_EXT3_EEENS1_16TensorSizeStrideIS8_Lj4EEEiS8_,"",@"SHT_CUDA_INFO"
	.sectionflags	@""
	.align	4


	//----- nvinfo : EIATTR_CUDA_API_VERSION
	.align		4
        /*0000*/ 	.byte	0x04, 0x37
        /*0002*/ 	.short	(.L_3129 - .L_3128)
.L_3128:
        /*0004*/ 	.word	0x00000082


	//----- nvinfo : EIATTR_KPARAM_INFO
	.align		4
.L_3129:
        /*0008*/ 	.byte	0x04, 0x17
        /*000a*/ 	.short	(.L_3131 - .L_3130)
.L_3130:
        /*000c*/ 	.word	0x00000000
        /*0010*/ 	.short	0x0004
        /*0012*/ 	.short	0x0d6c
        /*0014*/ 	.byte	0x00, 0xf0, 0x11, 0x00


	//----- nvinfo : EIATTR_KPARAM_INFO
	.align		4
.L_3131:
        /*0018*/ 	.byte	0x04, 0x17
        /*001a*/ 	.short	(.L_3133 - .L_3132)
.L_3132:
        /*001c*/ 	.word	0x00000000
        /*0020*/ 	.short	0x0003
        /*0022*/ 	.short	0x0d68
        /*0024*/ 	.byte	0x00, 0xf0, 0x11, 0x00


	//----- nvinfo : EIATTR_KPARAM_INFO
	.align		4
.L_3133:
        /*0028*/ 	.byte	0x04, 0x17
        /*002a*/ 	.short	(.L_3135 - .L_3134)
.L_3134:
        /*002c*/ 	.word	0x00000000
        /*0030*/ 	.short	0x0002
        /*0032*/ 	.short	0x0d48
        /*0034*/ 	.byte	0x00, 0xf0, 0x81, 0x00


	//----- nvinfo : EIATTR_KPARAM_INFO
	.align		4
.L_3135:
        /*0038*/ 	.byte	0x04, 0x17
        /*003a*/ 	.short	(.L_3137 - .L_3136)
.L_3136:
        /*003c*/ 	.word	0x00000000
        /*0040*/ 	.short	0x0001
        /*0042*/ 	.short	0x0008
        /*0044*/ 	.byte	0x00, 0xf0, 0x01, 0x35


	//----- nvinfo : EIATTR_KPARAM_INFO
	.align		4
.L_3137:
        /*0048*/ 	.byte	0x04, 0x17
        /*004a*/ 	.short	(.L_3139 - .L_3138)
.L_3138:
        /*004c*/ 	.word	0x00000000
        /*0050*/ 	.short	0x0000
        /*0052*/ 	.short	0x0000
        /*0054*/ 	.byte	0x00, 0xf0, 0x21, 0x00


	//----- nvinfo : EIATTR_SPARSE_MMA_MASK
	.align		4
.L_3139:
        /*0058*/ 	.byte	0x03, 0x50
        /*005a*/ 	.short	0x0000


	//----- nvinfo : EIATTR_MAXREG_COUNT
	.align		4
        /*005c*/ 	.byte	0x03, 0x1b
        /*005e*/ 	.short	0x00ff


	//----- nvinfo : EIATTR_MERCURY_ISA_VERSION
	.align		4
        /*0060*/ 	.byte	0x03, 0x5f
        /*0062*/ 	.short	0x0101


	//----- nvinfo : EIATTR_EXIT_INSTR_OFFSETS
	.align		4
        /*0064*/ 	.byte	0x04, 0x1c
        /*0066*/ 	.short	(.L_3141 - .L_3140)


	//   ....[0]....
.L_3140:
        /*0068*/ 	.word	0x000000a0


	//   ....[1]....
        /*006c*/ 	.word	0x00000260


	//   ....[2]....
        /*0070*/ 	.word	0x00000320


	//----- nvinfo : EIATTR_CRS_STACK_SIZE
	.align		4
.L_3141:
        /*0074*/ 	.byte	0x04, 0x1e
        /*0076*/ 	.short	(.L_3143 - .L_3142)
.L_3142:
        /*0078*/ 	.word	0x00000000


	//----- nvinfo : EIATTR_CBANK_PARAM_SIZE
	.align		4
.L_3143:
        /*007c*/ 	.byte	0x03, 0x19
        /*007e*/ 	.short	0x0d70


	//----- nvinfo : EIATTR_PARAM_CBANK
	.align		4
        /*0080*/ 	.byte	0x04, 0x0a
        /*0082*/ 	.short	(.L_3145 - .L_3144)
	.align		4
.L_3144:
        /*0084*/ 	.word	index@(.nv.constant0._ZN2at6native40_GLOBAL__N__2351210d_8_Shape_cu_49f7391c19CatArrayBatchedCopyINS1_10OpaqueTypeILj1EEEjLi1ELi64ELi64EEEvPT_NS1_25CatArrInputTensorMetadataIS5_T0_XT2_EXT3_EEENS1_16TensorSizeStrideIS8_Lj4EEEiS8_)
        /*0088*/ 	.short	0x0210
        /*008a*/ 	.short	0x0d70


	//----- nvinfo : EIATTR_SW_WAR
	.align		4
.L_3145:
        /*008c*/ 	.byte	0x04, 0x36
        /*008e*/ 	.short	(.L_3147 - .L_3146)
.L_3146:
        /*0090*/ 	.word	0x00000008
.L_3147:


//--------------------- .nv.info._ZN2at6native40_GLOBAL__N__2351210d_8_Shape_cu_49f7391c26CatArrayBatchedCopy_contigINS1_10OpaqueTypeILj1EEEjLi1ELi64ELi64EEEvPT_NS1_25CatArrInputTensorMetadataIS5_T0_XT2_EXT3_EEENS1_16TensorSizeStrideIS8_Lj4EEEiS8_ --------------------------
	.section	.nv.info._ZN2at6native40_GLOBAL__N__2351210d_8_Shape_cu_49f7391c26CatArrayBatchedCopy_contigINS1_10OpaqueTypeILj1EEEjLi1ELi64ELi64EEEvPT_NS1_25CatArrInputTensorMetadataIS5_T0_XT2_EXT3_EEENS1_16TensorSizeStrideIS8_Lj4EEEiS8_,"",@"SHT_CUDA_INFO"
	.sectionflags	@""
	.align	4


	//----- nvinfo : EIATTR_CUDA_API_VERSION
	.align		4
        /*0000*/ 	.byte	0x04, 0x37
        /*0002*/ 	.short	(.L_3149 - .L_3148)
.L_3148:
        /*0004*/ 	.word	0x00000082


	//----- nvinfo : EIATTR_KPARAM_INFO
	.align		4
.L_3149:
        /*0008*/ 	.byte	0x04, 0x17
        /*000a*/ 	.short	(.L_3151 - .L_3150)
.L_3150:
        /*000c*/ 	.word	0x00000000
        /*0010*/ 	.short	0x0004
        /*0012*/ 	.short	0x0d6c
        /*0014*/ 	.byte	0x00, 0xf0, 0x11, 0x00


	//----- nvinfo : EIATTR_KPARAM_INFO
	.align		4
.L_3151:
        /*0018*/ 	.byte	0x04, 0x17
        /*001a*/ 	.short	(.L_3153 - .L_3152)
.L_3152:
        /*001c*/ 	.word	0x00000000
        /*0020*/ 	.short	0x0003
        /*0022*/ 	.short	0x0d68
        /*0024*/ 	.byte	0x00, 0xf0, 0x11, 0x00


	//----- nvinfo : EIATTR_KPARAM_INFO
	.align		4
.L_3153:
        /*0028*/ 	.byte	0x04, 0x17
        /*002a*/ 	.short	(.L_3155 - .L_3154)
.L_3154:
        /*002c*/ 	.word	0x00000000
        /*0030*/ 	.short	0x0002
        /*0032*/ 	.short	0x0d48
        /*0034*/ 	.byte	0x00, 0xf0, 0x81, 0x00


	//----- nvinfo : EIATTR_KPARAM_INFO
	.align		4
.L_3155:
        /*0038*/ 	.byte	0x04, 0x17
        /*003a*/ 	.short	(.L_3157 - .L_3156)
.L_3156:
        /*003c*/ 	.word	0x00000000
        /*0040*/ 	.short	0x0001
        /*0042*/ 	.short	0x0008
        /*0044*/ 	.byte	0x00, 0xf0, 0x01, 0x35


	//----- nvinfo : EIATTR_KPARAM_INFO
	.align		4
.L_3157:
        /*0048*/ 	.byte	0x04, 0x17
        /*004a*/ 	.short	(.L_3159 - .L_3158)
.L_3158:
        /*004c*/ 	.word	0x00000000
        /*0050*/ 	.short	0x0000
        /*0052*/ 	.short	0x0000
        /*0054*/ 	.byte	0x00, 0xf0, 0x21, 0x00


	//----- nvinfo : EIATTR_SPARSE_MMA_MASK
	.align		4
.L_3159:
        /*0058*/ 	.byte	0x03, 0x50
        /*005a*/ 	.short	0x0000


	//----- nvinfo : EIATTR_MAXREG_COUNT
	.align		4
        /*005c*/ 	.byte	0x03, 0x1b
        /*005e*/ 	.short	0x00ff


	//----- nvinfo : EIATTR_MERCURY_ISA_VERSION
	.align		4
        /*0060*/ 	.byte	0x03, 0x5f
        /*0062*/ 	.short	0x0101


	//----- nvinfo : EIATTR_EXIT_INSTR_OFFSETS
	.align		4
        /*0064*/ 	.byte	0x04, 0x1c
        /*0066*/ 	.short	(.L_3161 - .L_3160)


	//   ....[0]....
.L_3160:
        /*0068*/ 	.word	0x000000a0


	//   ....[1]....
        /*006c*/ 	.word	0x000001f0


	//----- nvinfo : EIATTR_CRS_STACK_SIZE
	.align		4
.L_3161:
        /*0070*/ 	.byte	0x04, 0x1e
        /*0072*/ 	.short	(.L_3163 - .L_3162)
.L_3162:
        /*0074*/ 	.word	0x00000000


	//----- nvinfo : EIATTR_CBANK_PARAM_SIZE
	.align		4
.L_3163:
        /*0078*/ 	.byte	0x03, 0x19
        /*007a*/ 	.short	0x0d70


	//----- nvinfo : EIATTR_PARAM_CBANK
	.align		4
        /*007c*/ 	.byte	0x04, 0x0a
        /*007e*/ 	.short	(.L_3165 - .L_3164)
	.align		4
.L_3164:
        /*0080*/ 	.word	index@(.nv.constant0._ZN2at6native40_GLOBAL__N__2351210d_8_Shape_cu_49f7391c26CatArrayBatchedCopy_contigINS1_10OpaqueTypeILj1EEEjLi1ELi64ELi64EEEvPT_NS1_25CatArrInputTensorMetadataIS5_T0_XT2_EXT3_EEENS1_16TensorSizeStrideIS8_Lj4EEEiS8_)
        /*0084*/ 	.short	0x0210
        /*0086*/ 	.short	0x0d70


	//----- nvinfo : EIATTR_SW_WAR
	.align		4
.L_3165:
        /*0088*/ 	.byte	0x04, 0x36
        /*008a*/ 	.short	(.L_3167 - .L_3166)
.L_3166:
        /*008c*/ 	.word	0x00000008
.L_3167:


//--------------------- .nv.info._ZN2at6native40_GLOBAL__N__2351210d_8_Shape_cu_49f7391c35CatArrayBatchedCopy_alignedK_contigINS1_10OpaqueTypeILj1EEEjLi1ELi64ELi64ELi8EEEvPT_NS1_25CatArrInputTensorMetadataIS5_T0_XT2_EXT3_EEENS1_16TensorSizeStrideIS8_Lj4EEEiS8_ --------------------------
	.section	.nv.info._ZN2at6native40_GLOBAL__N__2351210d_8_Shape_cu_49f7391c35CatArrayBatchedCopy_alignedK_contigINS1_10OpaqueTypeILj1EEEjLi1ELi64ELi64ELi8EEEvPT_NS1_25CatArrInputTensorMetadataIS5_T0_XT2_EXT3_EEENS1_16TensorSizeStrideIS8_Lj4EEEiS8_,"",@"SHT_CUDA_INFO"
	.sectionflags	@""
	.align	4


	//----- nvinfo : EIATTR_CUDA_API_VERSION
	.align		4
        /*0000*/ 	.byte	0x04, 0x37
        /*0002*/ 	.short	(.L_3169 - .L_3168)
.L_3168:
        /*0004*/ 	.word	0x00000082


	//----- nvinfo : EIATTR_KPARAM_INFO
	.align		4
.L_3169:
        /*0008*/ 	.byte	0x04, 0x17
        /*000a*/ 	.short	(.L_3171 - .L_3170)
.L_3170:
        /*000c*/ 	.word	0x00000000
        /*0010*/ 	.short	0x0004
        /*0012*/ 	.short	0x0d6c
        /*0014*/ 	.byte	0x00, 0xf0, 0x11, 0x00


	//----- nvinfo : EIATTR_KPARAM_INFO
	.align		4
.L_3171:
        /*0018*/ 	.byte	0x04, 0x17
        /*001a*/ 	.short	(.L_3173 - .L_3172)
.L_3172:
        /*001c*/ 	.word	0x00000000
        /*0020*/ 	.short	0x0003
        /*0022*/ 	.short	0x0d68
        /*0024*/ 	.byte	0x00, 0xf0, 0x11, 0x00


	//----- nvinfo : EIATTR_KPARAM_INFO
	.align		4
.L_3173:
        /*0028*/ 	.byte	0x04, 0x17
        /*002a*/ 	.short	(.L_3175 - .L_3174)
.L_3174:
        /*002c*/ 	.word	0x00000000
        /*0030*/ 	.short	0x0002
        /*0032*/ 	.short	0x0d48
        /*0034*/ 	.byte	0x00, 0xf0, 0x81, 0x00


	//----- nvinfo : EIATTR_KPARAM_INFO
	.align		4
.L_3175:
        /*0038*/ 	.byte	0x04, 0x17
        /*003a*/ 	.short	(.L_3177 - .L_3176)
.L_3176:
        /*003c*/ 	.word	0x00000000
        /*0040*/ 	.short	0x0001
        /*0042*/ 	.short	0x0008
        /*0044*/ 	.byte	0x00, 0xf0, 0x01, 0x35


	//----- nvinfo : EIATTR_KPARAM_INFO
	.align		4
.L_3177:
        /*0048*/ 	.byte	0x04, 0x17
        /*004a*/ 	.short	(.L_3179 - .L_3178)
.L_3178:
        /*004c*/ 	.word	0x00000000
        /*0050*/ 	.short	0x0000
        /*0052*/ 	.short	0x0000
        /*0054*/ 	.byte	0x00, 0xf0, 0x21, 0x00


	//----- nvinfo : EIATTR_SPARSE_MMA_MASK
	.align		4
.L_3179:
        /*0058*/ 	.byte	0x03, 0x50
        /*005a*/ 	.short	0x0000


	//----- nvinfo : EIATTR_MAXREG_COUNT
	.align		4
        /*005c*/ 	.byte	0x03, 0x1b
        /*005e*/ 	.short	0x00ff


	//----- nvinfo : EIATTR_MERCURY_ISA_VERSION
	.align		4
        /*0060*/ 	.byte	0x03, 0x5f
        /*0062*/ 	.short	0x0101


	//----- nvinfo : EIATTR_EXIT_INSTR_OFFSETS
	.align		4
        /*0064*/ 	.byte	0x04, 0x1c
        /*0066*/ 	.short	(.L_3181 - .L_3180)


	//   ....[0]....
.L_3180:
        /*0068*/ 	.word	0x000000b0


	//   ....[1]....
        /*006c*/ 	.word	0x000004e0


	//   ....[2]....
        /*0070*/ 	.word	0x000006a0


	//   ....[3]....
        /*0074*/ 	.word	0x00000960


	//----- nvinfo : EIATTR_CRS_STACK_SIZE
	.align		4
.L_3181:
        /*0078*/ 	.byte	0x04, 0x1e
        /*007a*/ 	.short	(.L_3183 - .L_3182)
.L_3182:
        /*007c*/ 	.word	0x00000000


	//----- nvinfo : EIATTR_CBANK_PARAM_SIZE
	.align		4
.L_3183:
        /*0080*/ 	.byte	0x03, 0x19
        /*0082*/ 	.short	0x0d70


	//----- nvinfo : EIATTR_PARAM_CBANK
	.align		4
        /*0084*/ 	.byte	0x04, 0x0a
        /*0086*/ 	.short	(.L_3185 - .L_3184)
	.align		4
.L_3184:
        /*0088*/ 	.word	index@(.nv.constant0._ZN2at6native40_GLOBAL__N__2351210d_8_Shape_cu_49f7391c35CatArrayBatchedCopy_alignedK_contigINS1_10OpaqueTypeILj1EEEjLi1ELi64ELi64ELi8EEEvPT_NS1_25CatArrInputTensorMetadataIS5_T0_XT2_EXT3_EEENS1_16TensorSizeStrideIS8_Lj4EEEiS8_)
        /*008c*/ 	.short	0x0210
        /*008e*/ 	.short	0x0d70


	//----- nvinfo : EIATTR_SW_WAR
	.align		4
.L_3185:
        /*0090*/ 	.byte	0x04, 0x36
        /*0092*/ 	.short	(.L_3187 - .L_3186)
.L_3186:
        /*0094*/ 	.word	0x00000008
.L_3187:


//--------------------- .nv.info._ZN2at6native40_GLOBAL__N__2351210d_8_Shape_cu_49f7391c35CatArrayBatchedCopy_alignedK_contigINS1_10OpaqueTypeILj1EEEjLi1ELi64ELi64ELi16EEEvPT_NS1_25CatArrInputTensorMetadataIS5_T0_XT2_EXT3_EEENS1_16TensorSizeStrideIS8_Lj4EEEiS8_ --------------------------
	.section	.nv.info._ZN2at6native40_GLOBAL__N__2351210d_8_Shape_cu_49f7391c35CatArrayBatchedCopy_alignedK_contigINS1_10OpaqueTypeILj1EEEjLi1ELi64ELi64ELi16EEEvPT_NS1_25CatArrInputTensorMetadataIS5_T0_XT2_EXT3_EEENS1_16TensorSizeStrideIS8_Lj4EEEiS8_,"",@"SHT_CUDA_INFO"
	.sectionflags	@""
	.align	4


	//----- nvinfo : EIATTR_CUDA_API_VERSION
	.align		4
        /*0000*/ 	.byte	0x04, 0x37
        /*0002*/ 	.short	(.L_3189 - .L_3188)
.L_3188:
        /*0004*/ 	.word	0x00000082


	//----- nvinfo : EIATTR_KPARAM_INFO
	.align		4
.L_3189:
        /*0008*/ 	.byte	0x04, 0x17
        /*000a*/ 	.short	(.L_3191 - .L_3190)
.L_3190:
        /*000c*/ 	.word	0x00000000
        /*0010*/ 	.short	0x0004
        /*0012*/ 	.short	0x0d6c
        /*0014*/ 	.byte	0x00, 0xf0, 0x11, 0x00


	//----- nvinfo : EIATTR_KPARAM_INFO
	.align		4
.L_3191:
        /*0018*/ 	.byte	0x04, 0x17
        /*001a*/ 	.short	(.L_3193 - .L_3192)
.L_3192:
        /*001c*/ 	.word	0x00000000
        /*0020*/ 	.short	0x0003
        /*0022*/ 	.short	0x0d68
        /*0024*/ 	.byte	0x00, 0xf0, 0x11, 0x00


	//----- nvinfo : EIATTR_KPARAM_INFO
	.align		4
.L_3193:
        /*0028*/ 	.byte	0x04, 0x17
        /*002a*/ 	.short	(.L_3195 - .L_3194)
.L_3194:
        /*002c*/ 	.word	0x00000000
        /*0030*/ 	.short	0x0002
        /*0032*/ 	.short	0x0d48
        /*0034*/ 	.byte	0x00, 0xf0, 0x81, 0x00


	//----- nvinfo : EIATTR_KPARAM_INFO
	.align		4
.L_3195:
        /*0038*/ 	.byte	0x04, 0x17
        /*003a*/ 	.short	(.L_3197 - .L_3196)
.L_3196:
        /*003c*/ 	.word	0x00000000
        /*0040*/ 	.short	0x0001
        /*0042*/ 	.short	0x0008
        /*0044*/ 	.byte	0x00, 0xf0, 0x01, 0x35


	//----- nvinfo : EIATTR_KPARAM_INFO
	.align		4
.L_3197:
        /*0048*/ 	.byte	0x04, 0x17
        /*004a*/ 	.short	(.L_3199 - .L_3198)
.L_3198:
        /*004c*/ 	.word	0x00000000
        /*0050*/ 	.short	0x0000
        /*0052*/ 	.short	0x0000
        /*0054*/ 	.byte	0x00, 0xf0, 0x21, 0x00


	//----- nvinfo : EIATTR_SPARSE_MMA_MASK
	.align		4
.L_3199:
        /*0058*/ 	.byte	0x03, 0x50
        /*005a*/ 	.short	0x0000


	//----- nvinfo : EIATTR_MAXREG_COUNT
	.align		4
        /*005c*/ 	.byte	0x03, 0x1b
        /*005e*/ 	.short	0x00ff


	//----- nvinfo : EIATTR_MERCURY_ISA_VERSION
	.align		4
        /*0060*/ 	.byte	0x03, 0x5f
        /*0062*/ 	.short	0x0101


	//----- nvinfo : EIATTR_EXIT_INSTR_OFFSETS
	.align		4
        /*0064*/ 	.byte	0x04, 0x1c
        /*0066*/ 	.short	(.L_3201 - .L_3200)


	//   ....[0]....
.L_3200:
        /*0068*/ 	.word	0x000000b0


	//   ....[1]....
        /*006c*/ 	.word	0x00000790


	//   ....[2]....
        /*0070*/ 	.word	0x00000950


	//   ....[3]....
        /*0074*/ 	.word	0x00000c10


	//----- nvinfo : EIATTR_CRS_STACK_SIZE
	.align		4
.L_3201:
        /*0078*/ 	.byte	0x04, 0x1e
        /*007a*/ 	.short	(.L_3203 - .L_3202)
.L_3202:
        /*007c*/ 	.word	0x00000000


	//----- nvinfo : EIATTR_CBANK_PARAM_SIZE
	.align		4
.L_3203:
        /*0080*/ 	.byte	0x03, 0x19
        /*0082*/ 	.short	0x0d70


	//----- nvinfo : EIATTR_PARAM_CBANK
	.align		4
        /*0084*/ 	.byte	0x04, 0x0a
        /*0086*/ 	.short	(.L_3205 - .L_3204)
	.align		4
.L_3204:
        /*0088*/ 	.word	index@(.nv.constant0._ZN2at6native40_GLOBAL__N__2351210d_8_Shape_cu_49f7391c35CatArrayBatchedCopy_alignedK_contigINS1_10OpaqueTypeILj1EEEjLi1ELi64ELi64ELi16EEEvPT_NS1_25CatArrInputTensorMetadataIS5_T0_XT2_EXT3_EEENS1_16TensorSizeStrideIS8_Lj4EEEiS8_)
        /*008c*/ 	.short	0x0210
        /*008e*/ 	.short	0x0d70


	//----- nvinfo : EIATTR_SW_WAR
	.align		4
.L_3205:
        /*0090*/ 	.byte	0x04, 0x36
        /*0092*/ 	.short	(.L_3207 - .L_3206)
.L_3206:
        /*0094*/ 	.word	0x00000008
.L_3207:


//--------------------- .nv.info._ZN2at6native40_GLOBAL__N__2351210d_8_Shape_cu_49f7391c30CatArrayBatchedCopy_vectorizedINS1_10OpaqueTypeILj1EEEjLi1ELi64ELi64ELi16ELi16EEEvPcNS1_25CatArrInputTensorMetadataIT_T0_XT2_EXT3_EEENS1_16TensorSizeStrideIS8_Lj4EEEiS8_ --------------------------
	.section	.nv.info._ZN2at6native40_GLOBAL__N__2351210d_8_Shape_cu_49f7391c30CatArrayBatchedCopy_vectorizedINS1_10OpaqueTypeILj1EEEjLi1ELi64ELi64ELi16ELi16EEEvPcNS1_25CatArrInputTensorMetadataIT_T0_XT2_EXT3_EEENS1_16TensorSizeStrideIS8_Lj4EEEiS8_,"",@"SHT_CUDA_INFO"
	.sectionflags	@""
	.align	4


	//----- nvinfo : EIATTR_CUDA_API_VERSION
	.align		4
        /*0000*/ 	.byte	0x04, 0x37
        /*0002*/ 	.short	(.L_3209 - .L_3208)
.L_3208:
        /*0004*/ 	.word	0x00000082


	//----- nvinfo : EIATTR_KPARAM_INFO
	.align		4
.L_3209:
        /*0008*/ 	.byte	0x04, 0x17
        /*000a*/ 	.short	(.L_3211 - .L_3210)
.L_3210:
        /*000c*/ 	.word	0x00000000
        /*0010*/ 	.short	0x0004
        /*0012*/ 	.short	0x0d6c
        /*0014*/ 	.byte	0x00, 0xf0, 0x11, 0x00


	//----- nvinfo : EIATTR_KPARAM_INFO
	.align		4
.L_3211:
        /*0018*/ 	.byte	0x04, 0x17
        /*001a*/ 	.short	(.L_3213 - .L_3212)
.L_3212:
        /*001c*/ 	.word	0x00000000
        /*0020*/ 	.short	0x0003
        /*0022*/ 	.short	0x0d68
        /*0024*/ 	.byte	0x00, 0xf0, 0x11, 0x00


	//----- nvinfo : EIATTR_KPARAM_INFO
	.align		4
.L_3213:
        /*0028*/ 	.byte	0x04, 0x17
        /*002a*/ 	.short	(.L_3215 - .L_3214)
.L_3214:
        /*002c*/ 	.word	0x00000000
        /*0030*/ 	.short	0x0002
        /*0032*/ 	.short	0x0d48
        /*0034*/ 	.byte	0x00, 0xf0, 0x81, 0x00


	//----- nvinfo : EIATTR_KPARAM_INFO
	.align		4
.L_3215:
        /*0038*/ 	.byte	0x04, 0x17
        /*003a*/ 	.short	(.L_3217 - .L_3216)
.L_3216:
        /*003c*/ 	.word	0x00000000
        /*0040*/ 	.short	0x0001
        /*0042*/ 	.short	0x0008
        /*0044*/ 	.byte	0x00, 0xf0, 0x01, 0x35


	//----- nvinfo : EIATTR_KPARAM_INFO
	.align		4
.L_3217:
        /*0048*/ 	.byte	0x04, 0x17
        /*004a*/ 	.short	(.L_3219 - .L_3218)
.L_3218:
        /*004c*/ 	.word	0x00000000
        /*0050*/ 	.short	0x0000
        /*0052*/ 	.short	0x0000
        /*0054*/ 	.byte	0x00, 0xf0, 0x21, 0x00


	//----- nvinfo : EIATTR_SPARSE_MMA_MASK
	.align		4
.L_3219:
        /*0058*/ 	.byte	0x03, 0x50
        /*005a*/ 	.short	0x0000


	//----- nvinfo : EIATTR_MAXREG_COUNT
	.align		4
        /*005c*/ 	.byte	0x03, 0x1b
        /*005e*/ 	.short	0x00ff


	//----- nvinfo : EIATTR_MERCURY_ISA_VERSION
	.align		4
        /*0060*/ 	.byte	0x03, 0x5f
        /*0062*/ 	.short	0x0101


	//----- nvinfo : EIATTR_EXIT_INSTR_OFFSETS
	.align		4
        /*0064*/ 	.byte	0x04, 0x1c
        /*0066*/ 	.short	(.L_3221 - .L_3220)


	//   ....[0]....
.L_3220:
        /*0068*/ 	.word	0x000000b0


	//   ....[1]....
        /*006c*/ 	.word	0x00000220


	//----- nvinfo : EIATTR_CRS_STACK_SIZE
	.align		4
.L_3221:
        /*0070*/ 	.byte	0x04, 0x1e
        /*0072*/ 	.short	(.L_3223 - .L_3222)
.L_3222:
        /*0074*/ 	.word	0x00000000


	//----- nvinfo : EIATTR_CBANK_PARAM_SIZE
	.align		4
.L_3223:
        /*0078*/ 	.byte	0x03, 0x19
        /*007a*/ 	.short	0x0d70


	//----- nvinfo : EIATTR_PARAM_CBANK
	.align		4
        /*007c*/ 	.byte	0x04, 0x0a
        /*007e*/ 	.short	(.L_3225 - .L_3224)
	.align		4
.L_3224:
        /*0080*/ 	.word	index@(.nv.constant0._ZN2at6native40_GLOBAL__N__2351210d_8_Shape_cu_49f7391c30CatArrayBatchedCopy_vectorizedINS1_10OpaqueTypeILj1EEEjLi1ELi64ELi64ELi16ELi16EEEvPcNS1_25CatArrInputTensorMetadataIT_T0_XT2_EXT3_EEENS1_16TensorSizeStrideIS8_Lj4EEEiS8_)
        /*0084*/ 	.short	0x0210
        /*0086*/ 	.short	0x0d70


	//----- nvinfo : EIATTR_SW_WAR
	.align		4
.L_3225:
        /*0088*/ 	.byte	0x04, 0x36
        /*008a*/ 	.short	(.L_3227 - .L_3226)
.L_3226:
        /*008c*/ 	.word	0x00000008
.L_3227:


//--------------------- .nv.info._ZN2at6native40_GLOBAL__N__2351210d_8_Shape_cu_49f7391c19CatArrayBatchedCopyINS1_10OpaqueTypeILj16EEEjLi4ELi128ELi1EEEvPT_NS1_25CatArrInputTensorMetadataIS5_T0_XT2_EXT3_EEENS1_16TensorSizeStrideIS8_Lj4EEEiS8_ --------------------------
	.section	.nv.info._ZN2at6native40_GLOBAL__N__2351210d_8_Shape_cu_49f7391c19CatArrayBatchedCopyINS1_10OpaqueTypeILj16EEEjLi4ELi128ELi1EEEvPT_NS1_25CatArrInputTensorMetadataIS5_T0_XT2_EXT3_EEENS1_16TensorSizeStrideIS8_Lj4EEEiS8_,"",@"SHT_CUDA_INFO"
	.sectionflags	@""
	.align	4


	//----- nvinfo : EIATTR_CUDA_API_VERSION
	.align		4
        /*0000*/ 	.byte	0x04, 0x37
        /*0002*/ 	.short	(.L_3229 - .L_3228)
.L_3228:
        /*0004*/ 	.word	0x00000082


	//----- nvinfo : EIATTR_KPARAM_INFO
	.align		4
.L_3229:
        /*0008*/ 	.byte	0x04, 0x17
        /*000a*/ 	.short	(.L_3231 - .L_3230)
.L_3230:
        /*000c*/ 	.word	0x00000000
        /*0010*/ 	.short	0x0004
        /*0012*/ 	.short	0x0acc
        /*0014*/ 	.byte	0x00, 0xf0, 0x11, 0x00


	//----- nvinfo : EIATTR_KPARAM_INFO
	.align		4
.L_3231:
        /*0018*/ 	.byte	0x04, 0x17
        /*001a*/ 	.short	(.L_3233 - .L_3232)
.L_3232:
        /*001c*/ 	.word	0x00000000
        /*0020*/ 	.short	0x0003
        /*0022*/ 	.short	0x0ac8
        /*0024*/ 	.byte	0x00, 0xf0, 0x11, 0x00


	//----- nvinfo : EIATTR_KPARAM_INFO
	.align		4
.L_3233:
        /*0028*/ 	.byte	0x04, 0x17
        /*002a*/ 	.short	(.L_3235 - .L_3234)
.L_3234:
        /*002c*/ 	.word	0x00000000
        /*0030*/ 	.short	0x0002
        /*0032*/ 	.short	0x0aa8
        /*0034*/ 	.byte	0x00, 0xf0, 0x81, 0x00


	//----- nvinfo : EIATTR_KPARAM_INFO
	.align		4
.L_3235:
        /*0038*/ 	.byte	0x04, 0x17
        /*003a*/ 	.short	(.L_3237 - .L_3236)
.L_3236:
        /*003c*/ 	.word	0x00000000
        /*0040*/ 	.short	0x0001
        /*0042*/ 	.short	0x0008
        /*0044*/ 	.byte	0x00, 0xf0, 0x81, 0x2a


	//----- nvinfo : EIATTR_KPARAM_INFO
	.align		4
.L_3237:
        /*0048*/ 	.byte	0x04, 0x17
        /*004a*/ 	.short	(.L_3239 - .L_3238)
.L_3238:
        /*004c*/ 	.word	0x00000000
        /*0050*/ 	.short	0x0000
        /*0052*/ 	.short	0x0000
        /*0054*/ 	.byte	0x00, 0xf0, 0x21, 0x00


	//----- nvinfo : EIATTR_SPARSE_MMA_MASK
	.align		4
.L_3239:
        /*0058*/ 	.byte	0x03, 0x50
        /*005a*/ 	.short	0x0000


	//----- nvinfo : EIATTR_MAXREG_COUNT
	.align		4
        /*005c*/ 	.byte	0x03, 0x1b
        /*005e*/ 	.short	0x00ff


	//----- nvinfo : EIATTR_MERCURY_ISA_VERSION
	.align		4
        /*0060*/ 	.byte	0x03, 0x5f
        /*0062*/ 	.short	0x0101


	//----- nvinfo : EIATTR_EXIT_INSTR_OFFSETS
	.align		4
        /*0064*/ 	.byte	0x04, 0x1c
        /*0066*/ 	.short	(.L_3241 - .L_3240)


	//   ....[0]....
.L_3240:
        /*0068*/ 	.word	0x000000a0


	//   ....[1]....
        /*006c*/ 	.word	0x00000710


	//   ....[2]....
        /*0070*/ 	.word	0x000010e0


	//----- nvinfo : EIATTR_CRS_STACK_SIZE
	.align		4
.L_3241:
        /*0074*/ 	.byte	0x04, 0x1e
        /*0076*/ 	.short	(.L_3243 - .L_3242)
.L_3242:
        /*0078*/ 	.word	0x00000000


	//----- nvinfo : EIATTR_CBANK_PARAM_SIZE
	.align		4
.L_3243:
        /*007c*/ 	.byte	0x03, 0x19
        /*007e*/ 	.short	0x0ad0


	//----- nvinfo : EIATTR_PARAM_CBANK
	.align		4
        /*0080*/ 	.byte	0x04, 0x0a
        /*0082*/ 	.short	(.L_3245 - .L_3244)
	.align		4
.L_3244:
        /*0084*/ 	.word	index@(.nv.constant0._ZN2at6native40_GLOBAL__N__2351210d_8_Shape_cu_49f7391c19CatArrayBatchedCopyINS1_10OpaqueTypeILj16EEEjLi4ELi128ELi1EEEvPT_NS1_25CatArrInputTensorMetadataIS5_T0_XT2_EXT3_EEENS1_16TensorSizeStrideIS8_Lj4EEEiS8_)
        /*0088*/ 	.short	0x0210
        /*008a*/ 	.short	0x0ad0


	//----- nvinfo : EIATTR_SW_WAR
	.align		4
.L_3245:
        /*008c*/ 	.byte	0x04, 0x36
        /*008e*/ 	.short	(.L_3247 - .L_3246)
.L_3246:
        /*0090*/ 	.word	0x00000008
.L_3247:


//--------------------- .nv.info._ZN2at6native40_GLOBAL__N__2351210d_8_Shape_cu_49f7391c26CatArrayBatchedCopy_contigINS1_10OpaqueTypeILj16EEEjLi4ELi128ELi1EEEvPT_NS1_25CatArrInputTensorMetadataIS5_T0_XT2_EXT3_EEENS1_16TensorSizeStrideIS8_Lj4EEEiS8_ --------------------------
	.section	.nv.info._ZN2at6native40_GLOBAL__N__2351210d_8_Shape_cu_49f7391c26CatArrayBatchedCopy_contigINS1_10OpaqueTypeILj16EEEjLi4ELi128ELi1EEEvPT_NS1_25CatArrInputTensorMetadataIS5_T0_XT2_EXT3_EEENS1_16TensorSizeStrideIS8_Lj4EEEiS8_,"",@"SHT_CUDA_INFO"
	.sectionflags	@""
	.align	4


	//----- nvinfo : EIATTR_CUDA_API_VERSION
	.align		4
        /*0000*/ 	.byte	0x04, 0x37
        /*0002*/ 	.short	(.L_3249 - .L_3248)
.L_3248:
        /*0004*/ 	.word	0x00000082


	//----- nvinfo : EIATTR_KPARAM_INFO
	.align		4
.L_3249:
        /*0008*/ 	.byte	0x04, 0x17
        /*000a*/ 	.short	(.L_3251 - .L_3250)
.L_3250:
        /*000c*/ 	.word	0x00000000
        /*0010*/ 	.short	0x0004
        /*0012*/ 	.short	0x0acc
        /*0014*/ 	.byte	0x00, 0xf0, 0x11, 0x00


	//----- nvinfo : EIATTR_KPARAM_INFO
	.align		4
.L_3251:
        /*0018*/ 	.byte	0x04, 0x17
        /*001a*/ 	.short	(.L_3253 - .L_3252)
.L_3252:
        /*001c*/ 	.word	0x00000000
        /*0020*/ 	.short	0x0003
        /*0022*/ 	.short	0x0ac8
        /*0024*/ 	.byte	0x00, 0xf0, 0x11, 0x00


	//----- nvinfo : EIATTR_KPARAM_INFO
	.align		4
.L_3253:
        /*0028*/ 	.byte	0x04, 0x17
        /*002a*/ 	.short	(.L_3255 - .L_3254)
.L_3254:
        /*002c*/ 	.word	0x00000000
        /*0030*/ 	.short	0x0002
        /*0032*/ 	.short	0x0aa8
        /*0034*/ 	.byte	0x00, 0xf0, 0x81, 0x00


	//----- nvinfo : EIATTR_KPARAM_INFO
	.align		4
.L_3255:
        /*0038*/ 	.byte	0x04, 0x17
        /*003a*/ 	.short	(.L_3257 - .L_3256)
.L_3256:
        /*003c*/ 	.word	0x00000000
        /*0040*/ 	.short	0x0001
        /*0042*/ 	.short	0x0008
        /*0044*/ 	.byte	0x00, 0xf0, 0x81, 0x2a


	//----- nvinfo : EIATTR_KPARAM_INFO
	.align		4
.L_3257:
        /*0048*/ 	.byte	0x04, 0x17
        /*004a*/ 	.short	(.L_3259 - .L_3258)
.L_3258:
        /*004c*/ 	.word	0x00000000
        /*0050*/ 	.short	0x0000
        /*0052*/ 	.short	0x0000
        /*0054*/ 	.byte	0x00, 0xf0, 0x21, 0x00


	//----- nvinfo : EIATTR_SPARSE_MMA_MASK
	.align		4
.L_3259:
        /*0058*/ 	.byte	0x03, 0x50
        /*005a*/ 	.short	0x0000


	//----- nvinfo : EIATTR_MAXREG_COUNT
	.align		4
        /*005c*/ 	.byte	0x03, 0x1b
        /*005e*/ 	.short	0x00ff


	//----- nvinfo : EIATTR_MERCURY_ISA_VERSION
	.align		4
        /*0060*/ 	.byte	0x03, 0x5f
        /*0062*/ 	.short	0x0101


	//----- nvinfo : EIATTR_EXIT_INSTR_OFFSETS
	.align		4
        /*0064*/ 	.byte	0x04, 0x1c
        /*0066*/ 	.short	(.L_3261 - .L_3260)


	//   ....[0]....
.L_3260:
        /*0068*/ 	.word	0x000000a0


	//   ....[1]....
        /*006c*/ 	.word	0x00000690


	//----- nvinfo : EIATTR_CRS_STACK_SIZE
	.align		4
.L_3261:
        /*0070*/ 	.byte	0x04, 0x1e
        /*0072*/ 	.short	(.L_3263 - .L_3262)
.L_3262:
        /*0074*/ 	.word	0x00000000


	//----- nvinfo : EIATTR_CBANK_PARAM_SIZE
	.align		4
.L_3263:
        /*0078*/ 	.byte	0x03, 0x19
        /*007a*/ 	.short	0x0ad0


	//----- nvinfo : EIATTR_PARAM_CBANK
	.align		4
        /*007c*/ 	.byte	0x04, 0x0a
        /*007e*/ 	.short	(.L_3265 - .L_3264)
	.align		4
.L_3264:
        /*0080*/ 	.word	index@(.nv.constant0._ZN2at6native40_GLOBAL__N__2351210d_8_Shape_cu_49f7391c26CatArrayBatchedCopy_contigINS1_10OpaqueTypeILj16EEEjLi4ELi128ELi1EEEvPT_NS1_25CatArrInputTensorMetadataIS5_T0_XT2_EXT3_EEENS1_16TensorSizeStrideIS8_Lj4EEEiS8_)
        /*0084*/ 	.short	0x0210
        /*0086*/ 	.short	0x0ad0


	//----- nvinfo : EIATTR_SW_WAR
	.align		4
.L_3265:
        /*0088*/ 	.byte	0x04, 0x36
        /*008a*/ 	.short	(.L_3267 - .L_3266)
.L_3266:
        /*008c*/ 	.word	0x00000008
.L_3267:


//--------------------- .nv.info._ZN2at6native40_GLOBAL__N__2351210d_8_Shape_cu_49f7391c35CatArrayBatchedCopy_alignedK_contigINS1_10OpaqueTypeILj16EEEjLi4ELi128ELi1ELi8EEEvPT_NS1_25CatArrInputTensorMetadataIS5_T0_XT2_EXT3_EEENS1_16TensorSizeStrideIS8_Lj4EEEiS8_ --------------------------
	.section	.nv.info._ZN2at6native40_GLOBAL__N__2351210d_8_Shape_cu_49f7391c35CatArrayBatchedCopy_alignedK_contigINS1_10OpaqueTypeILj16EEEjLi4ELi128ELi1ELi8EEEvPT_NS1_25CatArrInputTensorMetadataIS5_T0_XT2_EXT3_EEENS1_16TensorSizeStrideIS8_Lj4EEEiS8_,"",@"SHT_CUDA_INFO"
	.sectionflags	@""
	.align	4


	//----- nvinfo : EIATTR_CUDA_API_VERSION
	.align		4
        /*0000*/ 	.byte	0x04, 0x37
        /*0002*/ 	.short	(.L_3269 - .L_3268)
.L_3268:
        /*0004*/ 	.word	0x00000082


	//----- nvinfo : EIATTR_KPARAM_INFO
	.align		4
.L_3269:
        /*0008*/ 	.byte	0x04, 0x17
        /*000a*/ 	.short	(.L_3271 - .L_3270)
.L_3270:
        /*000c*/ 	.word	0x00000000
        /*0010*/ 	.short	0x0004
        /*0012*/ 	.short	0x0acc
        /*0014*/ 	.byte	0x00, 0xf0, 0x11, 0x00


	//----- nvinfo : EIATTR_KPARAM_INFO
	.align		4
.L_3271:
        /*0018*/ 	.byte	0x04, 0x17
        /*001a*/ 	.short	(.L_3273 - .L_3272)
.L_3272:
        /*001c*/ 	.word	0x00000000
        /*0020*/ 	.short	0x0003
        /*0022*/ 	.short	0x0ac8
        /*0024*/ 	.byte	0x00, 0xf0, 0x11, 0x00


	//----- nvinfo : EIATTR_KPARAM_INFO
	.align		4
.L_3273:
        /*0028*/ 	.byte	0x04, 0x17
        /*002a*/ 	.short	(.L_3275 - .L_3274)
.L_3274:
        /*002c*/ 	.word	0x00000000
        /*0030*/ 	.short	0x0002
        /*0032*/ 	.short	0x0aa8
        /*0034*/ 	.byte	0x00, 0xf0, 0x81, 0x00


	//----- nvinfo : EIATTR_KPARAM_INFO
	.align		4
.L_3275:
        /*0038*/ 	.byte	0x04, 0x17
        /*003a*/ 	.short	(.L_3277 - .L_3276)
.L_3276:
        /*003c*/ 	.word	0x00000000
        /*0040*/ 	.short	0x0001
        /*0042*/ 	.short	0x0008
        /*0044*/ 	.byte	0x00, 0xf0, 0x81, 0x2a


	//----- nvinfo : EIATTR_KPARAM_INFO
	.align		4
.L_3277:
        /*0048*/ 	.byte	0x04, 0x17
        /*004a*/ 	.short	(.L_3279 - .L_3278)
.L_3278:
        /*004c*/ 	.word	0x00000000
        /*0050*/ 	.short	0x0000
        /*0052*/ 	.short	0x0000
        /*0054*/ 	.byte	0x00, 0xf0, 0x21, 0x00


	//----- nvinfo : EIATTR_SPARSE_MMA_MASK
	.align		4
.L_3279:
        /*0058*/ 	.byte	0x03, 0x50
        /*005a*/ 	.short	0x0000


	//----- nvinfo : EIATTR_MAXREG_COUNT
	.align		4
        /*005c*/ 	.byte	0x03, 0x1b
        /*005e*/ 	.short	0x00ff


	//----- nvinfo : EIATTR_MERCURY_ISA_VERSION
	.align		4
        /*0060*/ 	.byte	0x03, 0x5f
        /*0062*/ 	.short	0x0101


	//----- nvinfo : EIATTR_EXIT_INSTR_OFFSETS
	.align		4
        /*0064*/ 	.byte	0x04, 0x1c
        /*0066*/ 	.short	(.L_3281 - .L_3280)


	//   ....[0]....
.L_3280:
        /*0068*/ 	.word	0x000000a0


	//   ....[1]....
        /*006c*/ 	.word	0x00000710


	//   ....[2]....
        /*0070*/ 	.word	0x00000d50


	//   ....[3]....
        /*0074*/ 	.word	0x00001ae0


	//----- nvinfo : EIATTR_CRS_STACK_SIZE
	.align		4
.L_3281:
        /*0078*/ 	.byte	0x04, 0x1e
        /*007a*/ 	.short	(.L_3283 - .L_3282)
.L_3282:
        /*007c*/ 	.word	0x00000000


	//----- nvinfo : EIATTR_CBANK_PARAM_SIZE
	.align		4
.L_3283:
        /*0080*/ 	.byte	0x03, 0x19
        /*0082*/ 	.short	0x0ad0


	//----- nvinfo : EIATTR_PARAM_CBANK
	.align		4
        /*0084*/ 	.byte	0x04, 0x0a
        /*0086*/ 	.short	(.L_3285 - .L_3284)
	.align		4
.L_3284:
        /*0088*/ 	.word	index@(.nv.constant0._ZN2at6native40_GLOBAL__N__2351210d_8_Shape_cu_49f7391c35CatArrayBatchedCopy_alignedK_contigINS1_10OpaqueTypeILj16EEEjLi4ELi128ELi1ELi8EEEvPT_NS1_25CatArrInputTensorMetadataIS5_T0_XT2_EXT3_EEENS1_16TensorSizeStrideIS8_Lj4EEEiS8_)
        /*008c*/ 	.short	0x0210
        /*008e*/ 	.short	0x0ad0


	//----- nvinfo : EIATTR_SW_WAR
	.align		4
.L_3285:
        /*0090*/ 	.byte	0x04, 0x36
        /*0092*/ 	.short	(.L_3287 - .L_3286)
.L_3286:
        /*0094*/ 	.word	0x00000008
.L_3287:


//--------------------- .nv.info._ZN2at6native40_GLOBAL__N__2351210d_8_Shape_cu_49f7391c35CatArrayBatchedCopy_alignedK_contigINS1_10OpaqueTypeILj16EEEjLi4ELi128ELi1ELi16EEEvPT_NS1_25CatArrInputTensorMetadataIS5_T0_XT2_EXT3_EEENS1_16TensorSizeStrideIS8_Lj4EEEiS8_ --------------------------
	.section	.nv.info._ZN2at6native40_GLOBAL__N__2351210d_8_Shape_cu_49f7391c35CatArrayBatchedCopy_alignedK_contigINS1_10OpaqueTypeILj16EEEjLi4ELi128ELi1ELi16EEEvPT_NS1_25CatArrInputTensorMetadataIS5_T0_XT2_EXT3_EEENS1_16TensorSizeStrideIS8_Lj4EEEiS8_,"",@"SHT_CUDA_INFO"
	.sectionflags	@""
	.align	4


	//----- nvinfo : EIATTR_CUDA_API_VERSION
	.align		4
        /*0000*/ 	.byte	0x04, 0x37
        /*0002*/ 	.short	(.L_3289 - .L_3288)
.L_3288:
        /*0004*/ 	.word	0x00000082


	//----- nvinfo : EIATTR_KPARAM_INFO
	.align		4
.L_3289:
        /*0008*/ 	.byte	0x04, 0x17
        /*000a*/ 	.short	(.L_3291 - .L_3290)
.L_3290:
        /*000c*/ 	.word	0x00000000
        /*0010*/ 	.short	0x0004
        /*0012*/ 	.short	0x0acc
        /*0014*/ 	.byte	0x00, 0xf0, 0x11, 0x00


	//----- nvinfo : EIATTR_KPARAM_INFO
	.align		4
.L_3291:
        /*0018*/ 	.byte	0x04, 0x17
        /*001a*/ 	.short	(.L_3293 - .L_3292)
.L_3292:
        /*001c*/ 	.word	0x00000000
        /*0020*/ 	.short	0x0003
        /*0022*/ 	.short	0x0ac8
        /*0024*/ 	.byte	0x00, 0xf0, 0x11, 0x00


	//----- nvinfo : EIATTR_KPARAM_INFO
	.align		4
.L_3293:
        /*0028*/ 	.byte	0x04, 0x17
        /*002a*/ 	.short	(.L_3295 - .L_3294)
.L_3294:
        /*002c*/ 	.word	0x00000000
        /*0030*/ 	.short	0x0002
        /*0032*/ 	.short	0x0aa8
        /*0034*/ 	.byte	0x00, 0xf0, 0x81, 0x00


	//----- nvinfo : EIATTR_KPARAM_INFO
	.align		4
.L_3295:
        /*0038*/ 	.byte	0x04, 0x17
        /*003a*/ 	.short	(.L_3297 - .L_3296)
.L_3296:
        /*003c*/ 	.word	0x00000000
        /*0040*/ 	.short	0x0001
        /*0042*/ 	.short	0x0008
        /*0044*/ 	.byte	0x00, 0xf0, 0x81, 0x2a


	//----- nvinfo : EIATTR_KPARAM_INFO
	.align		4
.L_3297:
        /*0048*/ 	.byte	0x04, 0x17
        /*004a*/ 	.short	(.L_3299 - .L_3298)
.L_3298:
        /*004c*/ 	.word	0x00000000
        /*0050*/ 	.short	0x0000
        /*0052*/ 	.short	0x0000
        /*0054*/ 	.byte	0x00, 0xf0, 0x21, 0x00


	//----- nvinfo : EIATTR_SPARSE_MMA_MASK
	.align		4
.L_3299:
        /*0058*/ 	.byte	0x03, 0x50
        /*005a*/ 	.short	0x0000


	//----- nvinfo : EIATTR_MAXREG_COUNT
	.align		4
        /*005c*/ 	.byte	0x03, 0x1b
        /*005e*/ 	.short	0x00ff


	//----- nvinfo : EIATTR_MERCURY_ISA_VERSION
	.align		4
        /*0060*/ 	.byte	0x03, 0x5f
        /*0062*/ 	.short	0x0101


	//----- nvinfo : EIATTR_EXIT_INSTR_OFFSETS
	.align		4
        /*0064*/ 	.byte	0x04, 0x1c
        /*0066*/ 	.short	(.L_3301 - .L_3300)


	//   ....[0]....
.L_3300:
        /*0068*/ 	.word	0x000000a0


	//   ....[1]....
        /*006c*/ 	.word	0x00000710


	//   ....[2]....
        /*0070*/ 	.word	0x00000d50


	//   ....[3]....
        /*0074*/ 	.word	0x00001ae0


	//----- nvinfo : EIATTR_CRS_STACK_SIZE
	.align		4
.L_3301:
        /*0078*/ 	.byte	0x04, 0x1e
        /*007a*/ 	.short	(.L_3303 - .L_3302)
.L_3302:
        /*007c*/ 	.word	0x00000000


	//----- nvinfo : EIATTR_CBANK_PARAM_SIZE
	.align		4
.L_3303:
        /*0080*/ 	.byte	0x03, 0x19
        /*0082*/ 	.short	0x0ad0


	//----- nvinfo : EIATTR_PARAM_CBANK
	.align		4
        /*0084*/ 	.byte	0x04, 0x0a
        /*0086*/ 	.short	(.L_3305 - .L_3304)
	.align		4
.L_3304:
        /*0088*/ 	.word	index@(.nv.constant0._ZN2at6native40_GLOBAL__N__2351210d_8_Shape_cu_49f7391c35CatArrayBatchedCopy_alignedK_contigINS1_10OpaqueTypeILj16EEEjLi4ELi128ELi1ELi16EEEvPT_NS1_25CatArrInputTensorMetadataIS5_T0_XT2_EXT3_EEENS1_16TensorSizeStrideIS8_Lj4EEEiS8_)
        /*008c*/ 	.short	0x0210
        /*008e*/ 	.short	0x0ad0


	//----- nvinfo : EIATTR_SW_WAR
	.align		4
.L_3305:
        /*0090*/ 	.byte	0x04, 0x36
        /*0092*/ 	.short	(.L_3307 - .L_3306)
.L_3306:
        /*0094*/ 	.word	0x00000008
.L_3307:


//--------------------- .nv.info._ZN2at6native40_GLOBAL__N__2351210d_8_Shape_cu_49f7391c30CatArrayBatchedCopy_vectorizedINS1_10OpaqueTypeILj16EEEjLi4ELi128ELi1ELi16ELi1EEEvPcNS1_25CatArrInputTensorMetadataIT_T0_XT2_EXT3_EEENS1_16TensorSizeStrideIS8_Lj4EEEiS8_ --------------------------
	.section	.nv.info._ZN2at6native40_GLOBAL__N__2351210d_8_Shape_cu_49f7391c30CatArrayBatchedCopy_vectorizedINS1_10OpaqueTypeILj16EEEjLi4ELi128ELi1ELi16ELi1EEEvPcNS1_25CatArrInputTensorMetadataIT_T0_XT2_EXT3_EEENS1_16TensorSizeStrideIS8_Lj4EEEiS8_,"",@"SHT_CUDA_INFO"
	.sectionflags	@""
	.align	4


	//----- nvinfo : EIATTR_CUDA_API_VERSION
	.align		4
        /*0000*/ 	.byte	0x04, 0x37
        /*0002*/ 	.short	(.L_3309 - .L_3308)
.L_3308:
        /*0004*/ 	.word	0x00000082


	//----- nvinfo : EIATTR_KPARAM_INFO
	.align		4
.L_3309:
        /*0008*/ 	.byte	0x04, 0x17
        /*000a*/ 	.short	(.L_3311 - .L_3310)
.L_3310:
        /*000c*/ 	.word	0x00000000
        /*0010*/ 	.short	0x0004
        /*0012*/ 	.short	0x0acc
        /*0014*/ 	.byte	0x00, 0xf0, 0x11, 0x00


	//----- nvinfo : EIATTR_KPARAM_INFO
	.align		4
.L_3311:
        /*0018*/ 	.byte	0x04, 0x17
        /*001a*/ 	.short	(.L_3313 - .L_3312)
.L_3312:
        /*001c*/ 	.word	0x00000000
        /*0020*/ 	.short	0x0003
        /*0022*/ 	.short	0x0ac8
        /*0024*/ 	.byte	0x00, 0xf0, 0x11, 0x00


	//----- nvinfo : EIATTR_KPARAM_INFO
	.align		4
.L_3313:
        /*0028*/ 	.byte	0x04, 0x17
        /*002a*/ 	.short	(.L_3315 - .L_3314)
.L_3314:
        /*002c*/ 	.word	0x00000000
        /*0030*/ 	.short	0x0002
        /*0032*/ 	.short	0x0aa8
        /*0034*/ 	.byte	0x00, 0xf0, 0x81, 0x00


	//----- nvinfo : EIATTR_KPARAM_INFO
	.align		4
.L_3315:
        /*0038*/ 	.byte	0x04, 0x17
        /*003a*/ 	.short	(.L_3317 - .L_3316)
.L_3316:
        /*003c*/ 	.word	0x00000000
        /*0040*/ 	.short	0x0001
        /*0042*/ 	.short	0x0008
        /*0044*/ 	.byte	0x00, 0xf0, 0x81, 0x2a


	//----- nvinfo : EIATTR_KPARAM_INFO
	.align		4
.L_3317:
        /*0048*/ 	.byte	0x04, 0x17
        /*004a*/ 	.short	(.L_3319 - .L_3318)
.L_3318:
        /*004c*/ 	.word	0x00000000
        /*0050*/ 	.short	0x0000
        /*0052*/ 	.short	0x0000
        /*0054*/ 	.byte	0x00, 0xf0, 0x21, 0x00


	//----- nvinfo : EIATTR_SPARSE_MMA_MASK
	.align		4
.L_3319:
        /*0058*/ 	.byte	0x03, 0x50
        /*005a*/ 	.short	0x0000


	//----- nvinfo : EIATTR_MAXREG_COUNT
	.align		4
        /*005c*/ 	.byte	0x03, 0x1b
        /*005e*/ 	.short	0x00ff


	//----- nvinfo : EIATTR_MERCURY_ISA_VERSION
	.align		4
        /*0060*/ 	.byte	0x03, 0x5f
        /*0062*/ 	.short	0x0101


	//----- nvinfo : EIATTR_EXIT_INSTR_OFFSETS
	.align		4
        /*0064*/ 	.byte	0x04, 0x1c
        /*0066*/ 	.short	(.L_3321 - .L_3320)


	//   ....[0]....
.L_3320:
        /*0068*/ 	.word	0x000000a0


	//   ....[1]....
        /*006c*/ 	.word	0x000006c0


	//----- nvinfo : EIATTR_CRS_STACK_SIZE
	.align		4
.L_3321:
        /*0070*/ 	.byte	0x04, 0x1e
        /*0072*/ 	.short	(.L_3323 - .L_3322)
.L_3322:
        /*0074*/ 	.word	0x00000000


	//----- nvinfo : EIATTR_CBANK_PARAM_SIZE
	.align		4
.L_3323:
        /*0078*/ 	.byte	0x03, 0x19
        /*007a*/ 	.short	0x0ad0


	//----- nvinfo : EIATTR_PARAM_CBANK
	.align		4
        /*007c*/ 	.byte	0x04, 0x0a
        /*007e*/ 	.short	(.L_3325 - .L_3324)
	.align		4
.L_3324:
        /*0080*/ 	.word	index@(.nv.constant0._ZN2at6native40_GLOBAL__N__2351210d_8_Shape_cu_49f7391c30CatArrayBatchedCopy_vectorizedINS1_10OpaqueTypeILj16EEEjLi4ELi128ELi1ELi16ELi1EEEvPcNS1_25CatArrInputTensorMetadataIT_T0_XT2_EXT3_EEENS1_16TensorSizeStrideIS8_Lj4EEEiS8_)
        /*0084*/ 	.short	0x0210
        /*0086*/ 	.short	0x0ad0


	//----- nvinfo : EIATTR_SW_WAR
	.align		4
.L_3325:
        /*0088*/ 	.byte	0x04, 0x36
        /*008a*/ 	.short	(.L_3327 - .L_3326)
.L_3326:
        /*008c*/ 	.word	0x00000008
.L_3327:


//--------------------- .nv.info._ZN2at6native40_GLOBAL__N__2351210d_8_Shape_cu_49f7391c19CatArrayBatchedCopyINS1_10OpaqueTypeILj16EEEjLi3ELi128ELi1EEEvPT_NS1_25CatArrInputTensorMetadataIS5_T0_XT2_EXT3_EEENS1_16TensorSizeStrideIS8_Lj4EEEiS8_ --------------------------
	.section	.nv.info._ZN2at6native40_GLOBAL__N__2351210d_8_Shape_cu_49f7391c19CatArrayBatchedCopyINS1_10OpaqueTypeILj16EEEjLi3ELi128ELi1EEEvPT_NS1_25CatArrInputTensorMetadataIS5_T0_XT2_EXT3_EEENS1_16TensorSizeStrideIS8_Lj4EEEiS8_,"",@"SHT_CUDA_INFO"
	.sectionflags	@""
	.align	4


	//----- nvinfo : EIATTR_CUDA_API_VERSION
	.align		4
        /*0000*/ 	.byte	0x04, 0x37
        /*0002*/ 	.short	(.L_3329 - .L_3328)
.L_3328:
        /*0004*/ 	.word	0x00000082


	//----- nvinfo : EIATTR_KPARAM_INFO
	.align		4
.L_3329:
        /*0008*/ 	.byte	0x04, 0x17
        /*000a*/ 	.short	(.L_3331 - .L_3330)
.L_3330:
        /*000c*/ 	.word	0x00000000
        /*0010*/ 	.short	0x0004
        /*0012*/ 	.short	0x0acc
        /*0014*/ 	.byte	0x00, 0xf0, 0x11, 0x00


	//----- nvinfo : EIATTR_KPARAM_INFO
	.align		4
.L_3331:
        /*0018*/ 	.byte	0x04, 0x17
        /*001a*/ 	.short	(.L_3333 - .L_3332)
.L_3332:
        /*001c*/ 	.word	0x00000000
        /*0020*/ 	.short	0x0003
        /*0022*/ 	.short	0x0ac8
        /*0024*/ 	.byte	0x00, 0xf0, 0x11, 0x00


	//----- nvinfo : EIATTR_KPARAM_INFO
	.align		4
.L_3333:
        /*0028*/ 	.byte	0x04, 0x17
        /*002a*/ 	.short	(.L_3335 - .L_3334)
.L_3334:
        /*002c*/ 	.word	0x00000000
        /*0030*/ 	.short	0x0002
        /*0032*/ 	.short	0x0aa8
        /*0034*/ 	.byte	0x00, 0xf0, 0x81, 0x00


	//----- nvinfo : EIATTR_KPARAM_INFO
	.align		4
.L_3335:
        /*0038*/ 	.byte	0x04, 0x17
        /*003a*/ 	.short	(.L_3337 - .L_3336)
.L_3336:
        /*003c*/ 	.word	0x00000000
        /*0040*/ 	.short	0x0001
        /*0042*/ 	.short	0x0008
        /*0044*/ 	.byte	0x00, 0xf0, 0x81, 0x2a


	//----- nvinfo : EIATTR_KPARAM_INFO
	.align		4
.L_3337:
        /*0048*/ 	.byte	0x04, 0x17
        /*004a*/ 	.short	(.L_3339 - .L_3338)
.L_3338:
        /*004c*/ 	.word	0x00000000
        /*0050*/ 	.short	0x0000
        /*0052*/ 	.short	0x0000
        /*0054*/ 	.byte	0x00, 0xf0, 0x21, 0x00


	//----- nvinfo : EIATTR_SPARSE_MMA_MASK
	.align		4
.L_3339:
        /*0058*/ 	.byte	0x03, 0x50
        /*005a*/ 	.short	0x0000


	//----- nvinfo : EIATTR_MAXREG_COUNT
	.align		4
        /*005c*/ 	.byte	0x03, 0x1b
        /*005e*/ 	.short	0x00ff


	//----- nvinfo : EIATTR_MERCURY_ISA_VERSION
	.align		4
        /*0060*/ 	.byte	0x03, 0x5f
        /*0062*/ 	.short	0x0101


	//----- nvinfo : EIATTR_EXIT_INSTR_OFFSETS
	.align		4
        /*0064*/ 	.byte	0x04, 0x1c
        /*0066*/ 	.short	(.L_3341 - .L_3340)


	//   ....[0]....
.L_3340:
        /*0068*/ 	.word	0x000000a0


	//   ....[1]....
        /*006c*/ 	.word	0x00000550


	//   ....[2]....
        /*0070*/ 	.word	0x00000c10


	//----- nvinfo : EIATTR_CRS_STACK_SIZE
	.align		4
.L_3341:
        /*0074*/ 	.byte	0x04, 0x1e
        /*0076*/ 	.short	(.L_3343 - .L_3342)
.L_3342:
        /*0078*/ 	.word	0x00000000


	//----- nvinfo : EIATTR_CBANK_PARAM_SIZE
	.align		4
.L_3343:
        /*007c*/ 	.byte	0x03, 0x19
        /*007e*/ 	.short	0x0ad0


	//----- nvinfo : EIATTR_PARAM_CBANK
	.align		4
        /*0080*/ 	.byte	0x04, 0x0a
        /*0082*/ 	.short	(.L_3345 - .L_3344)
	.align		4
.L_3344:
        /*0084*/ 	.word	index@(.nv.constant0._ZN2at6native40_GLOBAL__N__2351210d_8_Shape_cu_49f7391c19CatArrayBatchedCopyINS1_10OpaqueTypeILj16EEEjLi3ELi128ELi1EEEvPT_NS1_25CatArrInputTensorMetadataIS5_T0_XT2_EXT3_EEENS1_16TensorSizeStrideIS8_Lj4EEEiS8_)
        /*0088*/ 	.short	0x0210
        /*008a*/ 	.short	0x0ad0


	//----- nvinfo : EIATTR_SW_WAR
	.align		4
.L_3345:
        /*008c*/ 	.byte	0x04, 0x36
        /*008e*/ 	.short	(.L_3347 - .L_3346)
.L_3346:
        /*0090*/ 	.word	0x00000008
.L_3347:


//--------------------- .nv.info._ZN2at6native40_GLOBAL__N__2351210d_8_Shape_cu_49f7391c26CatArrayBatchedCopy_contigINS1_10OpaqueTypeILj16EEEjLi3ELi128ELi1EEEvPT_NS1_25CatArrInputTensorMetadataIS5_T0_XT2_EXT3_EEENS1_16TensorSizeStrideIS8_Lj4EEEiS8_ --------------------------
	.section	.nv.info._ZN2at6native40_GLOBAL__N__2351210d_8_Shape_cu_49f7391c26CatArrayBatchedCopy_contigINS1_10OpaqueTypeILj16EEEjLi3ELi128ELi1EEEvPT_NS1_25CatArrInputTensorMetadataIS5_T0_XT2_EXT3_EEENS1_16TensorSizeStrideIS8_Lj4EEEiS8_,"",@"SHT_CUDA_INFO"
	.sectionflags	@""
	.align	4


	//----- nvinfo : EIATTR_CUDA_API_VERSION
	.align		4
        /*0000*/ 	.byte	0x04, 0x37
        /*0002*/ 	.short	(.L_3349 - .L_3348)
.L_3348:
        /*0004*/ 	.word	0x00000082


	//----- nvinfo : EIATTR_KPARAM_INFO
	.align		4
.L_3349:
        /*0008*/ 	.byte	0x04, 0x17
        /*000a*/ 	.short	(.L_3351 - .L_3350)
.L_3350:
        /*000c*/ 	.word	0x00000000
        /*0010*/ 	.short	0x0004
        /*0012*/ 	.short	0x0acc
        /*0014*/ 	.byte	0x00, 0xf0, 0x11, 0x00


	//----- nvinfo : EIATTR_KPARAM_INFO
	.align		4
.L_3351:
        /*0018*/ 	.byte	0x04, 0x17
        /*001a*/ 	.short	(.L_3353 - .L_3352)
.L_3352:
        /*001c*/ 	.word	0x00000000
        /*0020*/ 	.short	0x0003
        /*0022*/ 	.short	0x0ac8
        /*0024*/ 	.byte	0x00, 0xf0, 0x11, 0x00


	//----- nvinfo : EIATTR_KPARAM_INFO
	.align		4
.L_3353:
        /*0028*/ 	.byte	0x04, 0x17
        /*002a*/ 	.short	(.L_3355 - .L_3354)
.L_3354:
        /*002c*/ 	.word	0x00000000
        /*0030*/ 	.short	0x0002
        /*0032*/ 	.short	0x0aa8
        /*0034*/ 	.byte	0x00, 0xf0, 0x81, 0x00


	//----- nvinfo : EIATTR_KPARAM_INFO
	.align		4
.L_3355:
        /*0038*/ 	.byte	0x04, 0x17
        /*003a*/ 	.short	(.L_3357 - .L_3356)
.L_3356:
        /*003c*/ 	.word	0x00000000
        /*0040*/ 	.short	0x0001
        /*0042*/ 	.short	0x0008
        /*0044*/ 	.byte	0x00, 0xf0, 0x81, 0x2a


	//----- nvinfo : EIATTR_KPARAM_INFO
	.align		4
.L_3357:
        /*0048*/ 	.byte	0x04, 0x17
        /*004a*/ 	.short	(.L_3359 - .L_3358)
.L_3358:
        /*004c*/ 	.word	0x00000000
        /*0050*/ 	.short	0x0000
        /*0052*/ 	.short	0x0000
        /*0054*/ 	.byte	0x00, 0xf0, 0x21, 0x00


	//----- nvinfo : EIATTR_SPARSE_MMA_MASK
	.align		4
.L_3359:
        /*0058*/ 	.byte	0x03, 0x50
        /*005a*/ 	.short	0x0000


	//----- nvinfo : EIATTR_MAXREG_COUNT
	.align		4
        /*005c*/ 	.byte	0x03, 0x1b
        /*005e*/ 	.short	0x00ff


	//----- nvinfo : EIATTR_MERCURY_ISA_VERSION
	.align		4
        /*0060*/ 	.byte	0x03, 0x5f
        /*0062*/ 	.short	0x0101


	//----- nvinfo : EIATTR_EXIT_INSTR_OFFSETS
	.align		4
        /*0064*/ 	.byte	0x04, 0x1c
        /*0066*/ 	.short	(.L_3361 - .L_3360)


	//   ....[0]....
.L_3360:
        /*0068*/ 	.word	0x000000a0


	//   ....[1]....
        /*006c*/ 	.word	0x00000510


	//----- nvinfo : EIATTR_CRS_STACK_SIZE
	.align		4
.L_3361:
        /*0070*/ 	.byte	0x04, 0x1e
        /*0072*/ 	.short	(.L_3363 - .L_3362)
.L_3362:
        /*0074*/ 	.word	0x00000000


	//----- nvinfo : EIATTR_CBANK_PARAM_SIZE
	.align		4
.L_3363:
        /*0078*/ 	.byte	0x03, 0x19
        /*007a*/ 	.short	0x0ad0


	//----- nvinfo : EIATTR_PARAM_CBANK
	.align		4
        /*007c*/ 	.byte	0x04, 0x0a
        /*007e*/ 	.short	(.L_3365 - .L_3364)
	.align		4
.L_3364:
        /*0080*/ 	.word	index@(.nv.constant0._ZN2at6native40_GLOBAL__N__2351210d_8_Shape_cu_49f7391c26CatArrayBatchedCopy_contigINS1_10OpaqueTypeILj16EEEjLi3ELi128ELi1EEEvPT_NS1_25CatArrInputTensorMetadataIS5_T0_XT2_EXT3_EEENS1_16TensorSizeStrideIS8_Lj4EEEiS8_)
        /*0084*/ 	.short	0x0210
        /*0086*/ 	.short	0x0ad0


	//----- nvinfo : EIATTR_SW_WAR
	.align		4
.L_3365:
        /*0088*/ 	.byte	0x04, 0x36
        /*008a*/ 	.short	(.L_3367 - .L_3366)
.L_3366:
        /*008c*/ 	.word	0x00000008
.L_3367:


//--------------------- .nv.info._ZN2at6native40_GLOBAL__N__2351210d_8_Shape_cu_49f7391c35CatArrayBatchedCopy_alignedK_contigINS1_10OpaqueTypeILj16EEEjLi3ELi128ELi1ELi8EEEvPT_NS1_25CatArrInputTensorMetadataIS5_T0_XT2_EXT3_EEENS1_16TensorSizeStrideIS8_Lj4EEEiS8_ --------------------------
	.section	.nv.info._ZN2at6native40_GLOBAL__N__2351210d_8_Shape_cu_49f7391c35CatArrayBatchedCopy_alignedK_contigINS1_10OpaqueTypeILj16EEEjLi3ELi128ELi1ELi8EEEvPT_NS1_25CatArrInputTensorMetadataIS5_T0_XT2_EXT3_EEENS1_16TensorSizeStrideIS8_Lj4EEEiS8_,"",@"SHT_CUDA_INFO"
	.sectionflags	@""
	.align	4


	//----- nvinfo : EIATTR_CUDA_API_VERSION
	.align		4
        /*0000*/ 	.byte	0x04, 0x37
        /*0002*/ 	.short	(.L_3369 - .L_3368)
.L_3368:
        /*0004*/ 	.word	0x00000082


	//----- nvinfo : EIATTR_KPARAM_INFO
	.align		4
.L_3369:
        /*0008*/ 	.byte	0x04, 0x17
        /*000a*/ 	.short	(.L_3371 - .L_3370)
.L_3370:
        /*000c*/ 	.word	0x00000000
        /*0010*/ 	.short	0x0004
        /*0012*/ 	.short	0x0acc
        /*0014*/ 	.byte	0x00, 0xf0, 0x11, 0x00


	//----- nvinfo : EIATTR_KPARAM_INFO
	.align		4
.L_3371:
        /*0018*/ 	.byte	0x04, 0x17
        /*001a*/ 	.short	(.L_3373 - .L_3372)
.L_3372:
        /*001c*/ 	.word	0x00000000
        /*0020*/ 	.short	0x0003
        /*0022*/ 	.short	0x0ac8
        /*0024*/ 	.byte	0x00, 0xf0, 0x11, 0x00


	//----- nvinfo : EIATTR_KPARAM_INFO
	.align		4
.L_3373:
        /*0028*/ 	.byte	0x04, 0x17
        /*002a*/ 	.short	(.L_3375 - .L_3374)
.L_3374:
        /*002c*/ 	.word	0x00000000
        /*0030*/ 	.short	0x0002
        /*0032*/ 	.short	0x0aa8
        /*0034*/ 	.byte	0x00, 0xf0, 0x81, 0x00


	//----- nvinfo : EIATTR_KPARAM_INFO
	.align		4
.L_3375:
        /*0038*/ 	.byte	0x04, 0x17
        /*003a*/ 	.short	(.L_3377 - .L_3376)
.L_3376:
        /*003c*/ 	.word	0x00000000
        /*0040*/ 	.short	0x0001
        /*0042*/ 	.short	0x0008
        /*0044*/ 	.byte	0x00, 0xf0, 0x81, 0x2a


	//----- nvinfo : EIATTR_KPARAM_INFO
	.align		4
.L_3377:
        /*0048*/ 	.byte	0x04, 0x17
        /*004a*/ 	.short	(.L_3379 - .L_3378)
.L_3378:
        /*004c*/ 	.word	0x00000000
        /*0050*/ 	.short	0x0000
        /*0052*/ 	.short	0x0000
        /*0054*/ 	.byte	0x00, 0xf0, 0x21, 0x00


	//----- nvinfo : EIATTR_SPARSE_MMA_MASK
	.align		4
.L_3379:
        /*0058*/ 	.byte	0x03, 0x50
        /*005a*/ 	.short	0x0000


	//----- nvinfo : EIATTR_MAXREG_COUNT
	.align		4
        /*005c*/ 	.byte	0x03, 0x1b
        /*005e*/ 	.short	0x00ff


	//----- nvinfo : EIATTR_MERCURY_ISA_VERSION
	.align		4
        /*0060*/ 	.byte	0x03, 0x5f
        /*0062*/ 	.short	0x0101


	//----- nvinfo : EIATTR_EXIT_INSTR_OFFSETS
	.align		4
        /*0064*/ 	.byte	0x04, 0x1c
        /*0066*/ 	.short	(.L_3381 - .L_3380)


	//   ....[0]....
.L_3380:
        /*0068*/ 	.word	0x000000a0


	//   ....[1]....
        /*006c*/ 	.word	0x00000590


	//   ....[2]....
        /*0070*/ 	.word	0x00000a50


	//   ....[3]....
        /*0074*/ 	.word	0x00001420


	//----- nvinfo : EIATTR_CRS_STACK_SIZE
	.align		4
.L_3381:
        /*0078*/ 	.byte	0x04, 0x1e
        /*007a*/ 	.short	(.L_3383 - .L_3382)
.L_3382:
        /*007c*/ 	.word	0x00000000


	//----- nvinfo : EIATTR_CBANK_PARAM_SIZE
	.align		4
.L_3383:
        /*0080*/ 	.byte	0x03, 0x19
        /*0082*/ 	.short	0x0ad0


	//----- nvinfo : EIATTR_PARAM_CBANK
	.align		4
        /*0084*/ 	.byte	0x04, 0x0a
        /*0086*/ 	.short	(.L_3385 - .L_3384)
	.align		4
.L_3384:
        /*0088*/ 	.word	index@(.nv.constant0._ZN2at6native40_GLOBAL__N__2351210d_8_Shape_cu_49f7391c35CatArrayBatchedCopy_alignedK_contigINS1_10OpaqueTypeILj16EEEjLi3ELi128ELi1ELi8EEEvPT_NS1_25CatArrInputTensorMetadataIS5_T0_XT2_EXT3_EEENS1_16TensorSizeStrideIS8_Lj4EEEiS8_)
        /*008c*/ 	.short	0x0210
        /*008e*/ 	.short	0x0ad0


	//----- nvinfo : EIATTR_SW_WAR
	.align		4
.L_3385:
        /*0090*/ 	.byte	0x04, 0x36
        /*0092*/ 	.short	(.L_3387 - .L_3386)
.L_3386:
        /*0094*/ 	.word	0x00000008
.L_3387:


//--------------------- .nv.info._ZN2at6native40_GLOBAL__N__2351210d_8_Shape_cu_49f7391c35CatArrayBatchedCopy_alignedK_contigINS1_10OpaqueTypeILj16EEEjLi3ELi128ELi1ELi16EEEvPT_NS1_25CatArrInputTensorMetadataIS5_T0_XT2_EXT3_EEENS1_16TensorSizeStrideIS8_Lj4EEEiS8_ --------------------------
	.section	.nv.info._ZN2at6native40_GLOBAL__N__2351210d_8_Shape_cu_49f7391c35CatArrayBatchedCopy_alignedK_contigINS1_10OpaqueTypeILj16EEEjLi3ELi128ELi1ELi16EEEvPT_NS1_25CatArrInputTensorMetadataIS5_T0_XT2_EXT3_EEENS1_16TensorSizeStrideIS8_Lj4EEEiS8_,"",@"SHT_CUDA_INFO"
	.sectionflags	@""
	.align	4


	//----- nvinfo : EIATTR_CUDA_API_VERSION
	.align		4
        /*0000*/ 	.byte	0x04, 0x37
        /*0002*/ 	.short	(.L_3389 - .L_3388)
.L_3388:
        /*0004*/ 	.word	0x00000082


	//----- nvinfo : EIATTR_KPARAM_INFO
	.align		4
.L_3389:
        /*0008*/ 	.byte	0x04, 0x17
        /*000a*/ 	.short	(.L_3391 - .L_3390)
.L_3390:
        /*000c*/ 	.word	0x00000000
        /*0010*/ 	.short	0x0004
        /*0012*/ 	.short	0x0acc
        /*0014*/ 	.byte	0x00, 0xf0, 0x11, 0x00


	//----- nvinfo : EIATTR_KPARAM_INFO
	.align		4
.L_3391:
        /*0018*/ 	.byte	0x04, 0x17
        /*001a*/ 	.short	(.L_3393 - .L_3392)
.L_3392:
        /*001c*/ 	.word	0x00000000
        /*0020*/ 	.short	0x0003
        /*0022*/ 	.short	0x0ac8
        /*0024*/ 	.byte	0x00, 0xf0, 0x11, 0x00


	//----- nvinfo : EIATTR_KPARAM_INFO
	.align		4
.L_3393:
        /*0028*/ 	.byte	0x04, 0x17
        /*002a*/ 	.short	(.L_3395 - .L_3394)
.L_3394:
        /*002c*/ 	.word	0x00000000
        /*0030*/ 	.short	0x0002
        /*0032*/ 	.short	0x0aa8
        /*0034*/ 	.byte	0x00, 0xf0, 0x81, 0x00


	//----- nvinfo : EIATTR_KPARAM_INFO
	.align		4
.L_3395:
        /*0038*/ 	.byte	0x04, 0x17
        /*003a*/ 	.short	(.L_3397 - .L_3396)
.L_3396:
        /*003c*/ 	.word	0x00000000
        /*0040*/ 	.short	0x0001
        /*0042*/ 	.short	0x0008
        /*0044*/ 	.byte	0x00, 0xf0, 0x81, 0x2a


	//----- nvinfo : EIATTR_KPARAM_INFO
	.align		4
.L_3397:
        /*0048*/ 	.byte	0x04, 0x17
        /*004a*/ 	.short	(.L_3399 - .L_3398)
.L_3398:
        /*004c*/ 	.word	0x00000000
        /*0050*/ 	.short	0x0000
        /*0052*/ 	.short	0x0000
        /*0054*/ 	.byte	0x00, 0xf0, 0x21, 0x00


	//----- nvinfo : EIATTR_SPARSE_MMA_MASK
	.align		4
.L_3399:
        /*0058*/ 	.byte	0x03, 0x50
        /*005a*/ 	.short	0x0000


	//----- nvinfo : EIATTR_MAXREG_COUNT
	.align		4
        /*005c*/ 	.byte	0x03, 0x1b
        /*005e*/ 	.short	0x00ff


	//----- nvinfo : EIATTR_MERCURY_ISA_VERSION
	.align		4
        /*0060*/ 	.byte	0x03, 0x5f
        /*0062*/ 	.short	0x0101


	//----- nvinfo : EIATTR_EXIT_INSTR_OFFSETS
	.align		4
        /*0064*/ 	.byte	0x04, 0x1c
        /*0066*/ 	.short	(.L_3401 - .L_3400)


	//   ....[0]....
.L_3400:
        /*0068*/ 	.word	0x000000a0


	//   ....[1]....
        /*006c*/ 	.word	0x00000590


	//   ....[2]....
        /*0070*/ 	.word	0x00000a50


	//   ....[3]....
        /*0074*/ 	.word	0x00001420


	//----- nvinfo : EIATTR_CRS_STACK_SIZE
	.align		4
.L_3401:
        /*0078*/ 	.byte	0x04, 0x1e
        /*007a*/ 	.short	(.L_3403 - .L_3402)
.L_3402:
        /*007c*/ 	.word	0x00000000


	//----- nvinfo : EIATTR_CBANK_PARAM_SIZE
	.align		4
.L_3403:
        /*0080*/ 	.byte	0x03, 0x19
        /*0082*/ 	.short	0x0ad0


	//----- nvinfo : EIATTR_PARAM_CBANK
	.align		4
        /*0084*/ 	.byte	0x04, 0x0a
        /*0086*/ 	.short	(.L_3405 - .L_3404)
	.align		4
.L_3404:
        /*0088*/ 	.word	index@(.nv.constant0._ZN2at6native40_GLOBAL__N__2351210d_8_Shape_cu_49f7391c35CatArrayBatchedCopy_alignedK_contigINS1_10OpaqueTypeILj16EEEjLi3ELi128ELi1ELi16EEEvPT_NS1_25CatArrInputTensorMetadataIS5_T0_XT2_EXT3_EEENS1_16TensorSizeStrideIS8_Lj4EEEiS8_)
        /*008c*/ 	.short	0x0210
        /*008e*/ 	.short	0x0ad0


	//----- nvinfo : EIATTR_SW_WAR
	.align		4
.L_3405:
        /*0090*/ 	.byte	0x04, 0x36
        /*0092*/ 	.short	(.L_3407 - .L_3406)
.L_3406:
        /*0094*/ 	.word	0x00000008
.L_3407:


//--------------------- .nv.info._ZN2at6native40_GLOBAL__N__2351210d_8_Shape_cu_49f7391c30CatArrayBatchedCopy_vectorizedINS1_10OpaqueTypeILj16EEEjLi3ELi128ELi1ELi16ELi1EEEvPcNS1_25CatArrInputTensorMetadataIT_T0_XT2_EXT3_EEENS1_16TensorSizeStrideIS8_Lj4EEEiS8_ --------------------------
	.section	.nv.info._ZN2at6native40_GLOBAL__N__2351210d_8_Shape_cu_49f7391c30CatArrayBatchedCopy_vectorizedINS1_10OpaqueTypeILj16EEEjLi3ELi128ELi1ELi16ELi1EEEvPcNS1_25CatArrInputTensorMetadataIT_T0_XT2_EXT3_EEENS1_16TensorSizeStrideIS8_Lj4EEEiS8_,"",@"SHT_CUDA_INFO"
	.sectionflags	@""
	.align	4


	//----- nvinfo : EIATTR_CUDA_API_VERSION
	.align		4
        /*0000*/ 	.byte	0x04, 0x37
        /*0002*/ 	.short	(.L_3409 - .L_3408)
.L_3408:
        /*0004*/ 	.word	0x00000082


	//----- nvinfo : EIATTR_KPARAM_INFO
	.align		4
.L_3409:
        /*0008*/ 	.byte	0x04, 0x17
        /*000a*/ 	.short	(.L_3411 - .L_3410)
.L_3410:
        /*000c*/ 	.word	0x00000000
        /*0010*/ 	.short	0x0004
        /*0012*/ 	.short	0x0acc
        /*0014*/ 	.byte	0x00, 0xf0, 0x11, 0x00


	//----- nvinfo : EIATTR_KPARAM_INFO
	.align		4
.L_3411:
        /*0018*/ 	.byte	0x04, 0x17
        /*001a*/ 	.short	(.L_3413 - .L_3412)
.L_3412:
        /*001c*/ 	.word	0x00000000
        /*0020*/ 	.short	0x0003
        /*0022*/ 	.short	0x0ac8
        /*0024*/ 	.byte	0x00, 0xf0, 0x11, 0x00


	//----- nvinfo : EIATTR_KPARAM_INFO
	.align		4
.L_3413:
        /*0028*/ 	.byte	0x04, 0x17
        /*002a*/ 	.short	(.L_3415 - .L_3414)
.L_3414:
        /*002c*/ 	.word	0x00000000
        /*0030*/ 	.short	0x0002
        /*0032*/ 	.short	0x0aa8
        /*0034*/ 	.byte	0x00, 0xf0, 0x81, 0x00


	//----- nvinfo : EIATTR_KPARAM_INFO
	.align		4
.L_3415:
        /*0038*/ 	.byte	0x04, 0x17
        /*003a*/ 	.short	(.L_3417 - .L_3416)
.L_3416:
        /*003c*/ 	.word	0x00000000
        /*0040*/ 	.short	0x0001
        /*0042*/ 	.short	0x0008
        /*0044*/ 	.byte	0x00, 0xf0, 0x81, 0x2a


	//----- nvinfo : EIATTR_KPARAM_INFO
	.align		4
.L_3417:
        /*0048*/ 	.byte	0x04, 0x17
        /*004a*/ 	.short	(.L_3419 - .L_3418)
.L_3418:
        /*004c*/ 	.word	0x00000000
        /*0050*/ 	.short	0x0000
        /*0052*/ 	.short	0x0000
        /*0054*/ 	.byte	0x00, 0xf0, 0x21, 0x00


	//----- nvinfo : EIATTR_SPARSE_MMA_MASK
	.align		4
.L_3419:
        /*0058*/ 	.byte	0x03, 0x50
        /*005a*/ 	.short	0x0000


	//----- nvinfo : EIATTR_MAXREG_COUNT
	.align		4
        /*005c*/ 	.byte	0x03, 0x1b
        /*005e*/ 	.short	0x00ff


	//----- nvinfo : EIATTR_MERCURY_ISA_VERSION
	.align		4
        /*0060*/ 	.byte	0x03, 0x5f
        /*0062*/ 	.short	0x0101


	//----- nvinfo : EIATTR_EXIT_INSTR_OFFSETS
	.align		4
        /*0064*/ 	.byte	0x04, 0x1c
        /*0066*/ 	.short	(.L_3421 - .L_3420)


	//   ....[0]....
.L_3420:
        /*0068*/ 	.word	0x000000a0


	//   ....[1]....
        /*006c*/ 	.word	0x00000540


	//----- nvinfo : EIATTR_CRS_STACK_SIZE
	.align		4
.L_3421:
        /*0070*/ 	.byte	0x04, 0x1e
        /*0072*/ 	.short	(.L_3423 - .L_3422)
.L_3422:
        /*0074*/ 	.word	0x00000000


	//----- nvinfo : EIATTR_CBANK_PARAM_SIZE
	.align		4
.L_3423:
        /*0078*/ 	.byte	0x03, 0x19
        /*007a*/ 	.short	0x0ad0


	//----- nvinfo : EIATTR_PARAM_CBANK
	.align		4
        /*007c*/ 	.byte	0x04, 0x0a
        /*007e*/ 	.short	(.L_3425 - .L_3424)
	.align		4
.L_3424:
        /*0080*/ 	.word	index@(.nv.constant0._ZN2at6native40_GLOBAL__N__2351210d_8_Shape_cu_49f7391c30CatArrayBatchedCopy_vectorizedINS1_10OpaqueTypeILj16EEEjLi3ELi128ELi1ELi16ELi1EEEvPcNS1_25CatArrInputTensorMetadataIT_T0_XT2_EXT3_EEENS1_16TensorSizeStrideIS8_Lj4EEEiS8_)
        /*0084*/ 	.short	0x0210
        /*0086*/ 	.short	0x0ad0


	//----- nvinfo : EIATTR_SW_WAR
	.align		4
.L_3425:
        /*0088*/ 	.byte	0x04, 0x36
        /*008a*/ 	.short	(.L_3427 - .L_3426)
.L_3426:
        /*008c*/ 	.word	0x00000008
.L_3427:


//--------------------- .nv.info._ZN2at6native40_GLOBAL__N__2351210d_8_Shape_cu_49f7391c19CatArrayBatchedCopyINS1_10OpaqueTypeILj16EEEjLi2ELi128ELi1EEEvPT_NS1_25CatArrInputTensorMetadataIS5_T0_XT2_EXT3_EEENS1_16TensorSizeStrideIS8_Lj4EEEiS8_ --------------------------
	.section	.nv.info._ZN2at6native40_GLOBAL__N__2351210d_8_Shape_cu_49f7391c19CatArrayBatchedCopyINS1_10OpaqueTypeILj16EEEjLi2ELi128ELi1EEEvPT_NS1_25CatArrInputTensorMetadataIS5_T0_XT2_EXT3_EEENS1_16TensorSizeStrideIS8_Lj4EEEiS8_,"",@"SHT_CUDA_INFO"
	.sectionflags	@""
	.align	4


	//----- nvinfo : EIATTR_CUDA_API_VERSION
	.align		4
        /*0000*/ 	.byte	0x04, 0x37
        /*0002*/ 	.short	(.L_3429 - .L_3428)
.L_3428:
        /*0004*/ 	.word	0x00000082


	//----- nvinfo : EIATTR_KPARAM_INFO
	.align		4
.L_3429:
        /*0008*/ 	.byte	0x04, 0x17
        /*000a*/ 	.short	(.L_3431 - .L_3430)
.L_3430:
        /*000c*/ 	.word	0x00000000
        /*0010*/ 	.short	0x0004
        /*0012*/ 	.short	0x0acc
        /*0014*/ 	.byte	0x00, 0xf0, 0x11, 0x00


	//----- nvinfo : EIATTR_KPARAM_INFO
	.align		4
.L_3431:
        /*0018*/ 	.byte	0x04, 0x17
        /*001a*/ 	.short	(.L_3433 - .L_3432)
.L_3432:
        /*001c*/ 	.word	0x00000000
        /*0020*/ 	.short	0x0003
        /*0022*/ 	.short	0x0ac8
        /*0024*/ 	.byte	0x00, 0xf0, 0x11, 0x00


	//----- nvinfo : EIATTR_KPARAM_INFO
	.align		4
.L_3433:
        /*0028*/ 	.byte	0x04, 0x17
        /*002a*/ 	.short	(.L_3435 - .L_3434)
.L_3434:
        /*002c*/ 	.word	0x00000000
        /*0030*/ 	.short	0x0002
        /*0032*/ 	.short	0x0aa8
        /*0034*/ 	.byte	0x00, 0xf0, 0x81, 0x00


	//----- nvinfo : EIATTR_KPARAM_INFO
	.align		4
.L_3435:
        /*0038*/ 	.byte	0x04, 0x17
        /*003a*/ 	.short	(.L_3437 - .L_3436)
.L_3436:
        /*003c*/ 	.word	0x00000000
        /*0040*/ 	.short	0x0001
        /*0042*/ 	.short	0x0008
        /*0044*/ 	.byte	0x00, 0xf0, 0x81, 0x2a


	//----- nvinfo : EIATTR_KPARAM_INFO
	.align		4
.L_3437:
        /*0048*/ 	.byte	0x04, 0x17
        /*004a*/ 	.short	(.L_3439 - .L_3438)
.L_3438:
        /*004c*/ 	.word	0x00000000
        /*0050*/ 	.short	0x0000
        /*0052*/ 	.short	0x0000
        /*0054*/ 	.byte	0x00, 0xf0, 0x21, 0x00


	//----- nvinfo : EIATTR_SPARSE_MMA_MASK
	.align		4
.L_3439:
        /*0058*/ 	.byte	0x03, 0x50
        /*005a*/ 	.short	0x0000


	//----- nvinfo : EIATTR_MAXREG_COUNT
	.align		4
        /*005c*/ 	.byte	0x03, 0x1b
        /*005e*/ 	.short	0x00ff


	//----- nvinfo : EIATTR_MERCURY_ISA_VERSION
	.align		4
        /*0060*/ 	.byte	0x03, 0x5f
        /*0062*/ 	.short	0x0101


	//----- nvinfo : EIATTR_EXIT_INSTR_OFFSETS
	.align		4
        /*0064*/ 	.byte	0x04, 0x1c
        /*0066*/ 	.short	(.L_3441 - .L_3440)


	//   ....[0]....
.L_3440:
        /*0068*/ 	.word	0x000000a0


	//   ....[1]....
        /*006c*/ 	.word	0x000003b0


	//   ....[2]....
        /*0070*/ 	.word	0x00000770


	//----- nvinfo : EIATTR_CRS_STACK_SIZE
	.align		4
.L_3441:
        /*0074*/ 	.byte	0x04, 0x1e
        /*0076*/ 	.short	(.L_3443 - .L_3442)
.L_3442:
        /*0078*/ 	.word	0x00000000


	//----- nvinfo : EIATTR_CBANK_PARAM_SIZE
	.align		4
.L_3443:
        /*007c*/ 	.byte	0x03, 0x19
        /*007e*/ 	.short	0x0ad0


	//----- nvinfo : EIATTR_PARAM_CBANK
	.align		4
        /*0080*/ 	.byte	0x04, 0x0a
        /*0082*/ 	.short	(.L_3445 - .L_3444)
	.align		4
.L_3444:
        /*0084*/ 	.word	index@(.nv.constant0._ZN2at6native40_GLOBAL__N__2351210d_8_Shape_cu_49f7391c19CatArrayBatchedCopyINS1_10OpaqueTypeILj16EEEjLi2ELi128ELi1EEEvPT_NS1_25CatArrInputTensorMetadataIS5_T0_XT2_EXT3_EEENS1_16TensorSizeStrideIS8_Lj4EEEiS8_)
        /*0088*/ 	.short	0x0210
        /*008a*/ 	.short	0x0ad0


	//----- nvinfo : EIATTR_SW_WAR
	.align		4
.L_3445:
        /*008c*/ 	.byte	0x04, 0x36
        /*008e*/ 	.short	(.L_3447 - .L_3446)
.L_3446:
        /*0090*/ 	.word	0x00000008
.L_3447:


//--------------------- .nv.info._ZN2at6native40_GLOBAL__N__2351210d_8_Shape_cu_49f7391c26CatArrayBatchedCopy_contigINS1_10OpaqueTypeILj16EEEjLi2ELi128ELi1EEEvPT_NS1_25CatArrInputTensorMetadataIS5_T0_XT2_EXT3_EEENS1_16TensorSizeStrideIS8_Lj4EEEiS8_ --------------------------
	.section	.nv.info._ZN2at6native40_GLOBAL__N__2351210d_8_Shape_cu_49f7391c26CatArrayBatchedCopy_contigINS1_10OpaqueTypeILj16EEEjLi2ELi128ELi1EEEvPT_NS1_25CatArrInputTensorMetadataIS5_T0_XT2_EXT3_EEENS1_16TensorSizeStrideIS8_Lj4EEEiS8_,"",@"SHT_CUDA_INFO"
	.sectionflags	@""
	.align	4


	//----- nvinfo : EIATTR_CUDA_API_VERSION
	.align		4
        /*0000*/ 	.byte	0x04, 0x37
        /*0002*/ 	.short	(.L_3449 - .L_3448)
.L_3448:
        /*0004*/ 	.word	0x00000082


	//----- nvinfo : EIATTR_KPARAM_INFO
	.align		4
.L_3449:
        /*0008*/ 	.byte	0x04, 0x17
        /*000a*/ 	.short	(.L_3451 - .L_3450)
.L_3450:
        /*000c*/ 	.word	0x00000000
        /*0010*/ 	.short	0x0004
        /*0012*/ 	.short	0x0acc
        /*0014*/ 	.byte	0x00, 0xf0, 0x11, 0x00


	//----- nvinfo : EIATTR_KPARAM_INFO
	.align		4
.L_3451:
        /*0018*/ 	.byte	0x04, 0x17
        /*001a*/ 	.short	(.L_3453 - .L_3452)
.L_3452:
        /*001c*/ 	.word	0x00000000
        /*0020*/ 	.short	0x0003
        /*0022*/ 	.short	0x0ac8
        /*0024*/ 	.byte	0x00, 0xf0, 0x11, 0x00


	//----- nvinfo : EIATTR_KPARAM_INFO
	.align		4
.L_3453:
        /*0028*/ 	.byte	0x04, 0x17
        /*002a*/ 	.short	(.L_3455 - .L_3454)
.L_3454:
        /*002c*/ 	.word	0x00000000
        /*0030*/ 	.short	0x0002
        /*0032*/ 	.short	0x0aa8
        /*0034*/ 	.byte	0x00, 0xf0, 0x81, 0x00


	//----- nvinfo : EIATTR_KPARAM_INFO
	.align		4
.L_3455:
        /*0038*/ 	.byte	0x04, 0x17
        /*003a*/ 	.short	(.L_3457 - .L_3456)
.L_3456:
        /*003c*/ 	.word	0x00000000
        /*0040*/ 	.short	0x0001
        /*0042*/ 	.short	0x0008
        /*0044*/ 	.byte	0x00, 0xf0, 0x81, 0x2a


	//----- nvinfo : EIATTR_KPARAM_INFO
	.align		4
.L_3457:
        /*0048*/ 	.byte	0x04, 0x17
        /*004a*/ 	.short	(.L_3459 - .L_3458)
.L_3458:
        /*004c*/ 	.word	0x00000000
        /*0050*/ 	.short	0x0000
        /*0052*/ 	.short	0x0000
        /*0054*/ 	.byte	0x00, 0xf0, 0x21, 0x00


	//----- nvinfo : EIATTR_SPARSE_MMA_MASK
	.align		4
.L_3459:
        /*0058*/ 	.byte	0x03, 0x50
        /*005a*/ 	.short	0x0000


	//----- nvinfo : EIATTR_MAXREG_COUNT
	.align		4
        /*005c*/ 	.byte	0x03, 0x1b
        /*005e*/ 	.short	0x00ff


	//----- nvinfo : EIATTR_MERCURY_ISA_VERSION
	.align		4
        /*0060*/ 	.byte	0x03, 0x5f
        /*0062*/ 	.short	0x0101


	//----- nvinfo : EIATTR_EXIT_INSTR_OFFSETS
	.align		4
        /*0064*/ 	.byte	0x04, 0x1c
        /*0066*/ 	.short	(.L_3461 - .L_3460)


	//   ....[0]....
.L_3460:
        /*0068*/ 	.word	0x000000a0


	//   ....[1]....
        /*006c*/ 	.word	0x00000370


	//----- nvinfo : EIATTR_CRS_STACK_SIZE
	.align		4
.L_3461:
        /*0070*/ 	.byte	0x04, 0x1e
        /*0072*/ 	.short	(.L_3463 - .L_3462)
.L_3462:
        /*0074*/ 	.word	0x00000000


	//----- nvinfo : EIATTR_CBANK_PARAM_SIZE
	.align		4
.L_3463:
        /*0078*/ 	.byte	0x03, 0x19
        /*007a*/ 	.short	0x0ad0


	//----- nvinfo : EIATTR_PARAM_CBANK
	.align		4
        /*007c*/ 	.byte	0x04, 0x0a
        /*007e*/ 	.short	(.L_3465 - .L_3464)
	.align		4
.L_3464:
        /*0080*/ 	.word	index@(.nv.constant0._ZN2at6native40_GLOBAL__N__2351210d_8_Shape_cu_49f7391c26CatArrayBatchedCopy_contigINS1_10OpaqueTypeILj16EEEjLi2ELi128ELi1EEEvPT_NS1_25CatArrInputTensorMetadataIS5_T0_XT2_EXT3_EEENS1_16TensorSizeStrideIS8_Lj4EEEiS8_)
        /*0084*/ 	.short	0x0210
        /*0086*/ 	.short	0x0ad0


	//----- nvinfo : EIATTR_SW_WAR
	.align		4
.L_3465:
        /*0088*/ 	.byte	0x04, 0x36
        /*008a*/ 	.short	(.L_3467 - .L_3466)
.L_3466:
        /*008c*/ 	.word	0x00000008
.L_3467:


//--------------------- .nv.info._ZN2at6native40_GLOBAL__N__2351210d_8_Shape_cu_49f7391c35CatArrayBatchedCopy_alignedK_contigINS1_10OpaqueTypeILj16EEEjLi2ELi128ELi1ELi8EEEvPT_NS1_25CatArrInputTensorMetadataIS5_T0_XT2_EXT3_EEENS1_16TensorSizeStrideIS8_Lj4EEEiS8_ --------------------------
	.section	.nv.info._ZN2at6native40_GLOBAL__N__2351210d_8_Shape_cu_49f7391c35CatArrayBatchedCopy_alignedK_contigINS1_10OpaqueTypeILj16EEEjLi2ELi128ELi1ELi8EEEvPT_NS1_25CatArrInputTensorMetadataIS5_T0_XT2_EXT3_EEENS1_16TensorSizeStrideIS8_Lj4EEEiS8_,"",@"SHT_CUDA_INFO"
	.sectionflags	@""
	.align	4


	//----- nvinfo : EIATTR_CUDA_API_VERSION
	.align		4
        /*0000*/ 	.byte	0x04, 0x37
        /*0002*/ 	.short	(.L_3469 - .L_3468)
.L_3468:
        /*0004*/ 	.word	0x00000082


	//----- nvinfo : EIATTR_KPARAM_INFO
	.align		4
.L_3469:
        /*0008*/ 	.byte	0x04, 0x17
        /*000a*/ 	.short	(.L_3471 - .L_3470)
.L_3470:
        /*000c*/ 	.word	0x00000000
        /*0010*/ 	.short	0x0004
        /*0012*/ 	.short	0x0acc
        /*0014*/ 	.byte	0x00, 0xf0, 0x11, 0x00


	//----- nvinfo : EIATTR_KPARAM_INFO
	.align		4
.L_3471:
        /*0018*/ 	.byte	0x04, 0x17
        /*001a*/ 	.short	(.L_3473 - .L_3472)
.L_3472:
        /*001c*/ 	.word	0x00000000
        /*0020*/ 	.short	0x0003
        /*0022*/ 	.short	0x0ac8
        /*0024*/ 	.byte	0x00, 0xf0, 0x11, 0x00


	//----- nvinfo : EIATTR_KPARAM_INFO
	.align		4
.L_3473:
        /*0028*/ 	.byte	0x04, 0x17
        /*002a*/ 	.short	(.L_3475 - .L_3474)
.L_3474:
        /*002c*/ 	.word	0x00000000
        /*0030*/ 	.short	0x0002
        /*0032*/ 	.short	0x0aa8
        /*0034*/ 	.byte	0x00, 0xf0, 0x81, 0x00


	//----- nvinfo : EIATTR_KPARAM_INFO
	.align		4
.L_3475:
        /*0038*/ 	.byte	0x04, 0x17
        /*003a*/ 	.short	(.L_3477 - .L_3476)
.L_3476:
        /*003c*/ 	.word	0x00000000
        /*0040*/ 	.short	0x0001
        /*0042*/ 	.short	0x0008
        /*0044*/ 	.byte	0x00, 0xf0, 0x81, 0x2a


	//----- nvinfo : EIATTR_KPARAM_INFO
	.align		4
.L_3477:
        /*0048*/ 	.byte	0x04, 0x17
        /*004a*/ 	.short	(.L_3479 - .L_3478)
.L_3478:
        /*004c*/ 	.word	0x00000000
        /*0050*/ 	.short	0x0000
        /*0052*/ 	.short	0x0000
        /*0054*/ 	.byte	0x00, 0xf0, 0x21, 0x00


	//----- nvinfo : EIATTR_SPARSE_MMA_MASK
	.align		4
.L_3479:
        /*0058*/ 	.byte	0x03, 0x50
        /*005a*/ 	.short	0x0000


	//----- nvinfo : EIATTR_MAXREG_COUNT
	.align		4
        /*005c*/ 	.byte	0x03, 0x1b
        /*005e*/ 	.short	0x00ff


	//----- nvinfo : EIATTR_MERCURY_ISA_VERSION
	.align		4
        /*0060*/ 	.byte	0x03, 0x5f
        /*0062*/ 	.short	0x0101


	//----- nvinfo : EIATTR_EXIT_INSTR_OFFSETS
	.align		4
        /*0064*/ 	.byte	0x04, 0x1c
        /*0066*/ 	.short	(.L_3481 - .L_3480)


	//   ....[0]....
.L_3480:
        /*0068*/ 	.word	0x000000a0


	//   ....[1]....
        /*006c*/ 	.word	0x00000400


	//   ....[2]....
        /*0070*/ 	.word	0x00000710


	//   ....[3]....
        /*0074*/ 	.word	0x00000cb0


	//----- nvinfo : EIATTR_CRS_STACK_SIZE
	.align		4
.L_3481:
        /*0078*/ 	.byte	0x04, 0x1e
        /*007a*/ 	.short	(.L_3483 - .L_3482)
.L_3482:
        /*007c*/ 	.word	0x00000000


	//----- nvinfo : EIATTR_CBANK_PARAM_SIZE
	.align		4
.L_3483:
        /*0080*/ 	.byte	0x03, 0x19
        /*0082*/ 	.short	0x0ad0


	//----- nvinfo : EIATTR_PARAM_CBANK
	.align		4
        /*0084*/ 	.byte	0x04, 0x0a
        /*0086*/ 	.short	(.L_3485 - .L_3484)
	.align		4
.L_3484:
        /*0088*/ 	.word	index@(.nv.constant0._ZN2at6native40_GLOBAL__N__2351210d_8_Shape_cu_49f7391c35CatArrayBatchedCopy_alignedK_contigINS1_10OpaqueTypeILj16EEEjLi2ELi128ELi1ELi8EEEvPT_NS1_25CatArrInputTensorMetadataIS5_T0_XT2_EXT3_EEENS1_16TensorSizeStrideIS8_Lj4EEEiS8_)
        /*008c*/ 	.short	0x0210
        /*008e*/ 	.short	0x0ad0


	//----- nvinfo : EIATTR_SW_WAR
	.align		4
.L_3485:
        /*0090*/ 	.byte	0x04, 0x36
        /*0092*/ 	.short	(.L_3487 - .L_3486)
.L_3486:
        /*0094*/ 	.word	0x00000008
.L_3487:


//--------------------- .nv.info._ZN2at6native40_GLOBAL__N__2351210d_8_Shape_cu_49f7391c35CatArrayBatchedCopy_alignedK_contigINS1_10OpaqueTypeILj16EEEjLi2ELi128ELi1ELi16EEEvPT_NS1_25CatArrInputTensorMetadataIS5_T0_XT2_EXT3_EEENS1_16TensorSizeStrideIS8_Lj4EEEiS8_ --------------------------
	.section	.nv.info._ZN2at6native40_GLOBAL__N__2351210d_8_Shape_cu_49f7391c35CatArrayBatchedCopy_alignedK_contigINS1_10OpaqueTypeILj16EEEjLi2ELi128ELi1ELi16EEEvPT_NS1_25CatArrInputTensorMetadataIS5_T0_XT2_EXT3_EEENS1_16TensorSizeStrideIS8_Lj4EEEiS8_,"",@"SHT_CUDA_INFO"
	.sectionflags	@""
	.align	4


	//----- nvinfo : EIATTR_CUDA_API_VERSION
	.align		4
        /*0000*/ 	.byte	0x04, 0x37
        /*0002*/ 	.short	(.L_3489 - .L_3488)
.L_3488:
        /*0004*/ 	.word	0x00000082


	//----- nvinfo : EIATTR_KPARAM_INFO
	.align		4
.L_3489:
        /*0008*/ 	.byte	0x04, 0x17
        /*000a*/ 	.short	(.L_3491 - .L_3490)
.L_3490:
        /*000c*/ 	.word	0x00000000
        /*0010*/ 	.short	0x0004
        /*0012*/ 	.short	0x0acc
        /*0014*/ 	.byte	0x00, 0xf0, 0x11, 0x00


	//----- nvinfo : EIATTR_KPARAM_INFO
	.align		4
.L_3491:
        /*0018*/ 	.byte	0x04, 0x17
        /*001a*/ 	.short	(.L_3493 - .L_3492)
.L_3492:
        /*001c*/ 	.word	0x00000000
        /*0020*/ 	.short	0x0003
        /*0022*/ 	.short	0x0ac8
        /*0024*/ 	.byte	0x00, 0xf0, 0x11, 0x00


	//----- nvinfo : EIATTR_KPARAM_INFO
	.align		4
.L_3493:
        /*0028*/ 	.byte	0x04, 0x17
        /*002a*/ 	.short	(.L_3495 - .L_3494)
.L_3494:
        /*002c*/ 	.word	0x00000000
        /*0030*/ 	.short	0x0002
        /*0032*/ 	.short	0x0aa8
        /*0034*/ 	.byte	0x00, 0xf0, 0x81, 0x00


	//----- nvinfo : EIATTR_KPARAM_INFO
	.align		4
.L_3495:
        /*0038*/ 	.byte	0x04, 0x17
        /*003a*/ 	.short	(.L_3497 - .L_3496)
.L_3496:
        /*003c*/ 	.word	0x00000000
        /*0040*/ 	.short	0x0001
        /*0042*/ 	.short	0x0008
        /*0044*/ 	.byte	0x00, 0xf0, 0x81, 0x2a


	//----- nvinfo : EIATTR_KPARAM_INFO
	.align		4
.L_3497:
        /*0048*/ 	.byte	0x04, 0x17
        /*004a*/ 	.short	(.L_3499 - .L_3498)
.L_3498:
        /*004c*/ 	.word	0x00000000
        /*0050*/ 	.short	0x0000
        /*0052*/ 	.short	0x0000
        /*0054*/ 	.byte	0x00, 0xf0, 0x21, 0x00


	//----- nvinfo : EIATTR_SPARSE_MMA_MASK
	.align		4
.L_3499:
        /*0058*/ 	.byte	0x03, 0x50
        /*005a*/ 	.short	0x0000


	//----- nvinfo : EIATTR_MAXREG_COUNT
	.align		4
        /*005c*/ 	.byte	0x03, 0x1b
        /*005e*/ 	.short	0x00ff


	//----- nvinfo : EIATTR_MERCURY_ISA_VERSION
	.align		4
        /*0060*/ 	.byte	0x03, 0x5f
        /*0062*/ 	.short	0x0101


	//----- nvinfo : EIATTR_EXIT_INSTR_OFFSETS
	.align		4
        /*0064*/ 	.byte	0x04, 0x1c
        /*0066*/ 	.short	(.L_3501 - .L_3500)


	//   ....[0]....
.L_3500:
        /*0068*/ 	.word	0x000000a0


	//   ....[1]....
        /*006c*/ 	.word	0x00000400


	//   ....[2]....
        /*0070*/ 	.word	0x00000710


	//   ....[3]....
        /*0074*/ 	.word	0x00000cb0


	//----- nvinfo : EIATTR_CRS_STACK_SIZE
	.align		4
.L_3501:
        /*0078*/ 	.byte	0x04, 0x1e
        /*007a*/ 	.short	(.L_3503 - .L_3502)
.L_3502:
        /*007c*/ 	.word	0x00000000


	//----- nvinfo : EIATTR_CBANK_PARAM_SIZE
	.align		4
.L_3503:
        /*0080*/ 	.byte	0x03, 0x19
        /*0082*/ 	.short	0x0ad0


	//----- nvinfo : EIATTR_PARAM_CBANK
	.align		4
        /*0084*/ 	.byte	0x04, 0x0a
        /*0086*/ 	.short	(.L_3505 - .L_3504)
	.align		4
.L_3504:
        /*0088*/ 	.word	index@(.nv.constant0._ZN2at6native40_GLOBAL__N__2351210d_8_Shape_cu_49f7391c35CatArrayBatchedCopy_alignedK_contigINS1_10OpaqueTypeILj16EEEjLi2ELi128ELi1ELi16EEEvPT_NS1_25CatArrInputTensorMetadataIS5_T0_XT2_EXT3_EEENS1_16TensorSizeStrideIS8_Lj4EEEiS8_)
        /*008c*/ 	.short	0x0210
        /*008e*/ 	.short	0x0ad0


	//----- nvinfo : EIATTR_SW_WAR
	.align		4
.L_3505:
        /*0090*/ 	.byte	0x04, 0x36
        /*0092*/ 	.short	(.L_3507 - .L_3506)
.L_3506:
        /*0094*/ 	.word	0x00000008
.L_3507:


//--------------------- .nv.info._ZN2at6native40_GLOBAL__N__2351210d_8_Shape_cu_49f7391c30CatArrayBatchedCopy_vectorizedINS1_10OpaqueTypeILj16EEEjLi2ELi128ELi1ELi16ELi1EEEvPcNS1_25CatArrInputTensorMetadataIT_T0_XT2_EXT3_EEENS1_16TensorSizeStrideIS8_Lj4EEEiS8_ --------------------------
	.section	.nv.info._ZN2at6native40_GLOBAL__N__2351210d_8_Shape_cu_49f7391c30CatArrayBatchedCopy_vectorizedINS1_10OpaqueTypeILj16EEEjLi2ELi128ELi1ELi16ELi1EEEvPcNS1_25CatArrInputTensorMetadataIT_T0_XT2_EXT3_EEENS1_16TensorSizeStrideIS8_Lj4EEEiS8_,"",@"SHT_CUDA_INFO"
	.sectionflags	@""
	.align	4


	//----- nvinfo : EIATTR_CUDA_API_VERSION
	.align		4
        /*0000*/ 	.byte	0x04, 0x37
        /*0002*/ 	.short	(.L_3509 - .L_3508)
.L_3508:
        /*0004*/ 	.word	0x00000082


	//----- nvinfo : EIATTR_KPARAM_INFO
	.align		4
.L_3509:
        /*0008*/ 	.byte	0x04, 0x17
        /*000a*/ 	.short	(.L_3511 - .L_3510)
.L_3510:
        /*000c*/ 	.word	0x00000000
        /*0010*/ 	.short	0x0004
        /*0012*/ 	.short	0x0acc
        /*0014*/ 	.byte	0x00, 0xf0, 0x11, 0x00


	//----- nvinfo : EIATTR_KPARAM_INFO
	.align		4
.L_3511:
        /*0018*/ 	.byte	0x04, 0x17
        /*001a*/ 	.short	(.L_3513 - .L_3512)
.L_3512:
        /*001c*/ 	.word	0x00000000
        /*0020*/ 	.short	0x0003
        /*0022*/ 	.short	0x0ac8
        /*0024*/ 	.byte	0x00, 0xf0, 0x11, 0x00


	//----- nvinfo : EIATTR_KPARAM_INFO
	.align		4
.L_3513:
        /*0028*/ 	.byte	0x04, 0x17
        /*002a*/ 	.short	(.L_3515 - .L_3514)
.L_3514:
        /*002c*/ 	.word	0x00000000
        /*0030*/ 	.short	0x0002
        /*0032*/ 	.short	0x0aa8
        /*0034*/ 	.byte	0x00, 0xf0, 0x81, 0x00


	//----- nvinfo : EIATTR_KPARAM_INFO
	.align		4
.L_3515:
        /*0038*/ 	.byte	0x04, 0x17
        /*003a*/ 	.short	(.L_3517 - .L_3516)
.L_3516:
        /*003c*/ 	.word	0x00000000
        /*0040*/ 	.short	0x0001
        /*0042*/ 	.short	0x0008
        /*0044*/ 	.byte	0x00, 0xf0, 0x81, 0x2a


	//----- nvinfo : EIATTR_KPARAM_INFO
	.align		4
.L_3517:
        /*0048*/ 	.byte	0x04, 0x17
        /*004a*/ 	.short	(.L_3519 - .L_3518)
.L_3518:
        /*004c*/ 	.word	0x00000000
        /*0050*/ 	.short	0x0000
        /*0052*/ 	.short	0x0000
        /*0054*/ 	.byte	0x00, 0xf0, 0x21, 0x00


	//----- nvinfo : EIATTR_SPARSE_MMA_MASK
	.align		4
.L_3519:
        /*0058*/ 	.byte	0x03, 0x50
        /*005a*/ 	.short	0x0000


	//----- nvinfo : EIATTR_MAXREG_COUNT
	.align		4
        /*005c*/ 	.byte	0x03, 0x1b
        /*005e*/ 	.short	0x00ff


	//----- nvinfo : EIATTR_MERCURY_ISA_VERSION
	.align		4
        /*0060*/ 	.byte	0x03, 0x5f
        /*0062*/ 	.short	0x0101


	//----- nvinfo : EIATTR_EXIT_INSTR_OFFSETS
	.align		4
        /*0064*/ 	.byte	0x04, 0x1c
        /*0066*/ 	.short	(.L_3521 - .L_3520)


	//   ....[0]....
.L_3520:
        /*0068*/ 	.word	0x000000a0


	//   ....[1]....
        /*006c*/ 	.word	0x000003b0


	//----- nvinfo : EIATTR_CRS_STACK_SIZE
	.align		4
.L_3521:
        /*0070*/ 	.byte	0x04, 0x1e
        /*0072*/ 	.short	(.L_3523 - .L_3522)
.L_3522:
        /*0074*/ 	.word	0x00000000


	//----- nvinfo : EIATTR_CBANK_PARAM_SIZE
	.align		4
.L_3523:
        /*0078*/ 	.byte	0x03, 0x19
        /*007a*/ 	.short	0x0ad0


	//----- nvinfo : EIATTR_PARAM_CBANK
	.align		4
        /*007c*/ 	.byte	0x04, 0x0a
        /*007e*/ 	.short	(.L_3525 - .L_3524)
	.align		4
.L_3524:
        /*0080*/ 	.word	index@(.nv.constant0._ZN2at6native40_GLOBAL__N__2351210d_8_Shape_cu_49f7391c30CatArrayBatchedCopy_vectorizedINS1_10OpaqueTypeILj16EEEjLi2ELi128ELi1ELi16ELi1EEEvPcNS1_25CatArrInputTensorMetadataIT_T0_XT2_EXT3_EEENS1_16TensorSizeStrideIS8_Lj4EEEiS8_)
        /*0084*/ 	.short	0x0210
        /*0086*/ 	.short	0x0ad0


	//----- nvinfo : EIATTR_SW_WAR
	.align		4
.L_3525:
        /*0088*/ 	.byte	0x04, 0x36
        /*008a*/ 	.short	(.L_3527 - .L_3526)
.L_3526:
        /*008c*/ 	.word	0x00000008
.L_3527:


//--------------------- .nv.info._ZN2at6native40_GLOBAL__N__2351210d_8_Shape_cu_49f7391c19CatArrayBatchedCopyINS1_10OpaqueTypeILj16EEEjLi1ELi128ELi1EEEvPT_NS1_25CatArrInputTensorMetadataIS5_T0_XT2_EXT3_EEENS1_16TensorSizeStrideIS8_Lj4EEEiS8_ --------------------------
	.section	.nv.info._ZN2at6native40_GLOBAL__N__2351210d_8_Shape_cu_49f7391c19CatArrayBatchedCopyINS1_10OpaqueTypeILj16EEEjLi1ELi128ELi1EEEvPT_NS1_25CatArrInputTensorMetadataIS5_T0_XT2_EXT3_EEENS1_16TensorSizeStrideIS8_Lj4EEEiS8_,"",@"SHT_CUDA_INFO"
	.sectionflags	@""
	.align	4


	//----- nvinfo : EIATTR_CUDA_API_VERSION
	.align		4
        /*0000*/ 	.byte	0x04, 0x37
        /*0002*/ 	.short	(.L_3529 - .L_3528)
.L_3528:
        /*0004*/ 	.word	0x00000082


	//----- nvinfo : EIATTR_KPARAM_INFO
	.align		4
.L_3529:
        /*0008*/ 	.byte	0x04, 0x17
        /*000a*/ 	.short	(.L_3531 - .L_3530)
.L_3530:
        /*000c*/ 	.word	0x00000000
        /*0010*/ 	.short	0x0004
        /*0012*/ 	.short	0x0acc
        /*0014*/ 	.byte	0x00, 0xf0, 0x11, 0x00


	//----- nvinfo : EIATTR_KPARAM_INFO
	.align		4
.L_3531:
        /*0018*/ 	.byte	0x04, 0x17
        /*001a*/ 	.short	(.L_3533 - .L_3532)
.L_3532:
        /*001c*/ 	.word	0x00000000
        /*0020*/ 	.short	0x0003
        /*0022*/ 	.short	0x0ac8
        /*0024*/ 	.byte	0x00, 0xf0, 0x11, 0x00


	//----- nvinfo : EIATTR_KPARAM_INFO
	.align		4
.L_3533:
        /*0028*/ 	.byte	0x04, 0x17
        /*002a*/ 	.short	(.L_3535 - .L_3534)
.L_3534:
        /*002c*/ 	.word	0x00000000
        /*0030*/ 	.short	0x0002
        /*0032*/ 	.short	0x0aa8
        /*0034*/ 	.byte	0x00, 0xf0, 0x81, 0x00


	//----- nvinfo : EIATTR_KPARAM_INFO
	.align		4
.L_3535:
        /*0038*/ 	.byte	0x04, 0x17
        /*003a*/ 	.short	(.L_3537 - .L_3536)
.L_3536:
        /*003c*/ 	.word	0x00000000
        /*0040*/ 	.short	0x0001
        /*0042*/ 	.short	0x0008
        /*0044*/ 	.byte	0x00, 0xf0, 0x81, 0x2a


	//----- nvinfo : EIATTR_KPARAM_INFO
	.align		4
.L_3537:
        /*0048*/ 	.byte	0x04, 0x17
        /*004a*/ 	.short	(.L_3539 - .L_3538)
.L_3538:
        /*004c*/ 	.word	0x00000000
        /*0050*/ 	.short	0x0000
        /*0052*/ 	.short	0x0000
        /*0054*/ 	.byte	0x00, 0xf0, 0x21, 0x00


	//----- nvinfo : EIATTR_SPARSE_MMA_MASK
	.align		4
.L_3539:
        /*0058*/ 	.byte	0x03, 0x50
        /*005a*/ 	.short	0x0000


	//----- nvinfo : EIATTR_MAXREG_COUNT
	.align		4
        /*005c*/ 	.byte	0x03, 0x1b
        /*005e*/ 	.short	0x00ff


	//----- nvinfo : EIATTR_MERCURY_ISA_VERSION
	.align		4
        /*0060*/ 	.byte	0x03, 0x5f
        /*0062*/ 	.short	0x0101


	//----- nvinfo : EIATTR_EXIT_INSTR_OFFSETS
	.align		4
        /*0064*/ 	.byte	0x04, 0x1c
        /*0066*/ 	.short	(.L_3541 - .L_3540)


	//   ....[0]....
.L_3540:
        /*0068*/ 	.word	0x000000a0


	//   ....[1]....
        /*006c*/ 	.word	0x00000240


	//   ....[2]....
        /*0070*/ 	.word	0x000002e0


	//----- nvinfo : EIATTR_CRS_STACK_SIZE
	.align		4
.L_3541:
        /*0074*/ 	.byte	0x04, 0x1e
        /*0076*/ 	.short	(.L_3543 - .L_3542)
.L_3542:
        /*0078*/ 	.word	0x00000000


	//----- nvinfo : EIATTR_CBANK_PARAM_SIZE
	.align		4
.L_3543:
        /*007c*/ 	.byte	0x03, 0x19
        /*007e*/ 	.short	0x0ad0


	//----- nvinfo : EIATTR_PARAM_CBANK
	.align		4
        /*0080*/ 	.byte	0x04, 0x0a
        /*0082*/ 	.short	(.L_3545 - .L_3544)
	.align		4
.L_3544:
        /*0084*/ 	.word	index@(.nv.constant0._ZN2at6native40_GLOBAL__N__2351210d_8_Shape_cu_49f7391c19CatArrayBatchedCopyINS1_10OpaqueTypeILj16EEEjLi1ELi128ELi1EEEvPT_NS1_25CatArrInputTensorMetadataIS5_T0_XT2_EXT3_EEENS1_16TensorSizeStrideIS8_Lj4EEEiS8_)
        /*0088*/ 	.short	0x0210
        /*008a*/ 	.short	0x0ad0


	//----- nvinfo : EIATTR_SW_WAR
	.align		4
.L_3545:
        /*008c*/ 	.byte	0x04, 0x36
        /*008e*/ 	.short	(.L_3547 - .L_3546)
.L_3546:
        /*0090*/ 	.word	0x00000008
.L_3547:


//--------------------- .nv.info._ZN2at6native40_GLOBAL__N__2351210d_8_Shape_cu_49f7391c26CatArrayBatchedCopy_contigINS1_10OpaqueTypeILj16EEEjLi1ELi128ELi1EEEvPT_NS1_25CatArrInputTensorMetadataIS5_T0_XT2_EXT3_EEENS1_16TensorSizeStrideIS8_Lj4EEEiS8_ --------------------------
	.section	.nv.info._ZN2at6native40_GLOBAL__N__2351210d_8_Shape_cu_49f7391c26CatArrayBatchedCopy_contigINS1_10OpaqueTypeILj16EEEjLi1ELi128ELi1EEEvPT_NS1_25CatArrInputTensorMetadataIS5_T0_XT2_EXT3_EEENS1_16TensorSizeStrideIS8_Lj4EEEiS8_,"",@"SHT_CUDA_INFO"
	.sectionflags	@""
	.align	4


	//----- nvinfo : EIATTR_CUDA_API_VERSION
	.align		4
        /*0000*/ 	.byte	0x04, 0x37
        /*0002*/ 	.short	(.L_3549 - .L_3548)
.L_3548:
        /*0004*/ 	.word	0x00000082


	//----- nvinfo : EIATTR_KPARAM_INFO
	.align		4
.L_3549:
        /*0008*/ 	.byte	0x04, 0x17
        /*000a*/ 	.short	(.L_3551 - .L_3550)
.L_3550:
        /*000c*/ 	.word	0x00000000
        /*0010*/ 	.short	0x0004
        /*0012*/ 	.short	0x0acc
        /*0014*/ 	.byte	0x00, 0xf0, 0x11, 0x00


	//----- nvinfo : EIATTR_KPARAM_INFO
	.align		4
.L_3551:
        /*0018*/ 	.byte	0x04, 0x17
        /*001a*/ 	.short	(.L_3553 - .L_3552)
.L_3552:
        /*001c*/ 	.word	0x00000000
        /*0020*/ 	.short	0x0003
        /*0022*/ 	.short	0x0ac8
        /*0024*/ 	.byte	0x00, 0xf0, 0x11, 0x00


	//----- nvinfo : EIATTR_KPARAM_INFO
	.align		4
.L_3553:
        /*0028*/ 	.byte	0x04, 0x17
        /*002a*/ 	.short	(.L_3555 - .L_3554)
.L_3554:
        /*002c*/ 	.word	0x00000000
        /*0030*/ 	.short	0x0002
        /*0032*/ 	.short	0x0aa8
        /*0034*/ 	.byte	0x00, 0xf0, 0x81, 0x00


	//----- nvinfo : EIATTR_KPARAM_INFO
	.align		4
.L_3555:
        /*0038*/ 	.byte	0x04, 0x17
        /*003a*/ 	.short	(.L_3557 - .L_3556)
.L_3556:
        /*003c*/ 	.word	0x00000000
        /*0040*/ 	.short	0x0001
        /*0042*/ 	.short	0x0008
        /*0044*/ 	.byte	0x00, 0xf0, 0x81, 0x2a


	//----- nvinfo : EIATTR_KPARAM_INFO
	.align		4
.L_3557:
        /*0048*/ 	.byte	0x04, 0x17
        /*004a*/ 	.short	(.L_3559 - .L_3558)
.L_3558:
        /*004c*/ 	.word	0x00000000
        /*0050*/ 	.short	0x0000
        /*0052*/ 	.short	0x0000
        /*0054*/ 	.byte	0x00, 0xf0, 0x21, 0x00


	//----- nvinfo : EIATTR_SPARSE_MMA_MASK
	.align		4
.L_3559:
        /*0058*/ 	.byte	0x03, 0x50
        /*005a*/ 	.short	0x0000


	//----- nvinfo : EIATTR_MAXREG_COUNT
	.align		4
        /*005c*/ 	.byte	0x03, 0x1b
        /*005e*/ 	.short	0x00ff


	//----- nvinfo : EIATTR_MERCURY_ISA_VERSION
	.align		4
        /*0060*/ 	.byte	0x03, 0x5f
        /*0062*/ 	.short	0x0101


	//----- nvinfo : EIATTR_EXIT_INSTR_OFFSETS
	.align		4
        /*0064*/ 	.byte	0x04, 0x1c
        /*0066*/ 	.short	(.L_3561 - .L_3560)


	//   ....[0]....
.L_3560:
        /*0068*/ 	.word	0x000000a0


	//   ....[1]....
        /*006c*/ 	.word	0x000001d0


	//----- nvinfo : EIATTR_CRS_STACK_SIZE
	.align		4
.L_3561:
        /*0070*/ 	.byte	0x04, 0x1e
        /*0072*/ 	.short	(.L_3563 - .L_3562)
.L_3562:
        /*0074*/ 	.word	0x00000000


	//----- nvinfo : EIATTR_CBANK_PARAM_SIZE
	.align		4
.L_3563:
        /*0078*/ 	.byte	0x03, 0x19
        /*007a*/ 	.short	0x0ad0


	//----- nvinfo : EIATTR_PARAM_CBANK
	.align		4
        /*007c*/ 	.byte	0x04, 0x0a
        /*007e*/ 	.short	(.L_3565 - .L_3564)
	.align		4
.L_3564:
        /*0080*/ 	.word	index@(.nv.constant0._ZN2at6native40_GLOBAL__N__2351210d_8_Shape_cu_49f7391c26CatArrayBatchedCopy_contigINS1_10OpaqueTypeILj16EEEjLi1ELi128ELi1EEEvPT_NS1_25CatArrInputTensorMetadataIS5_T0_XT2_EXT3_EEENS1_16TensorSizeStrideIS8_Lj4EEEiS8_)
        /*0084*/ 	.short	0x0210
        /*0086*/ 	.short	0x0ad0


	//----- nvinfo : EIATTR_SW_WAR
	.align		4
.L_3565:
        /*0088*/ 	.byte	0x04, 0x36
        /*008a*/ 	.short	(.L_3567 - .L_3566)
.L_3566:
        /*008c*/ 	.word	0x00000008
.L_3567:


//--------------------- .nv.info._ZN2at6native40_GLOBAL__N__2351210d_8_Shape_cu_49f7391c35CatArrayBatchedCopy_alignedK_contigINS1_10OpaqueTypeILj16EEEjLi1ELi128ELi1ELi8EEEvPT_NS1_25CatArrInputTensorMetadataIS5_T0_XT2_EXT3_EEENS1_16TensorSizeStrideIS8_Lj4EEEiS8_ --------------------------
	.section	.nv.info._ZN2at6native40_GLOBAL__N__2351210d_8_Shape_cu_49f7391c35CatArrayBatchedCopy_alignedK_contigINS1_10OpaqueTypeILj16EEEjLi1ELi128ELi1ELi8EEEvPT_NS1_25CatArrInputTensorMetadataIS5_T0_XT2_EXT3_EEENS1_16TensorSizeStrideIS8_Lj4EEEiS8_,"",@"SHT_CUDA_INFO"
	.sectionflags	@""
	.align	4


	//----- nvinfo : EIATTR_CUDA_API_VERSION
	.align		4
        /*0000*/ 	.byte	0x04, 0x37
        /*0002*/ 	.short	(.L_3569 - .L_3568)
.L_3568:
        /*0004*/ 	.word	0x00000082


	//----- nvinfo : EIATTR_KPARAM_INFO
	.align		4
.L_3569:
        /*0008*/ 	.byte	0x04, 0x17
        /*000a*/ 	.short	(.L_3571 - .L_3570)
.L_3570:
        /*000c*/ 	.word	0x00000000
        /*0010*/ 	.short	0x0004
        /*0012*/ 	.short	0x0acc
        /*0014*/ 	.byte	0x00, 0xf0, 0x11, 0x00


	//----- nvinfo : EIATTR_KPARAM_INFO
	.align		4
.L_3571:
        /*0018*/ 	.byte	0x04, 0x17
        /*001a*/ 	.short	(.L_3573 - .L_3572)
.L_3572:
        /*001c*/ 	.word	0x00000000
        /*0020*/ 	.short	0x0003
        /*0022*/ 	.short	0x0ac8
        /*0024*/ 	.byte	0x00, 0xf0, 0x11, 0x00


	//----- nvinfo : EIATTR_KPARAM_INFO
	.align		4
.L_3573:
        /*0028*/ 	.byte	0x04, 0x17
        /*002a*/ 	.short	(.L_3575 - .L_3574)
.L_3574:
        /*002c*/ 	.word	0x00000000
        /*0030*/ 	.short	0x0002
        /*0032*/ 	.short	0x0aa8
        /*0034*/ 	.byte	0x00, 0xf0, 0x81, 0x00


	//----- nvinfo : EIATTR_KPARAM_INFO
	.align		4
.L_3575:
        /*0038*/ 	.byte	0x04, 0x17
        /*003a*/ 	.short	(.L_3577 - .L_3576)
.L_3576:
        /*003c*/ 	.word	0x00000000
        /*0040*/ 	.short	0x0001
        /*0042*/ 	.short	0x0008
        /*0044*/ 	.byte	0x00, 0xf0, 0x81, 0x2a


	//----- nvinfo : EIATTR_KPARAM_INFO
	.align		4
.L_3577:
        /*0048*/ 	.byte	0x04, 0x17
        /*004a*/ 	.short	(.L_3579 - .L_3578)
.L_3578:
        /*004c*/ 	.word	0x00000000
        /*0050*/ 	.short	0x0000
        /*0052*/ 	.short	0x0000
        /*0054*/ 	.byte	0x00, 0xf0, 0x21, 0x00


	//----- nvinfo : EIATTR_SPARSE_MMA_MASK
	.align		4
.L_3579:
        /*0058*/ 	.byte	0x03, 0x50
        /*005a*/ 	.short	0x0000


	//----- nvinfo : EIATTR_MAXREG_COUNT
	.align		4
        /*005c*/ 	.byte	0x03, 0x1b
        /*005e*/ 	.short	0x00ff


	//----- nvinfo : EIATTR_MERCURY_ISA_VERSION
	.align		4
        /*0060*/ 	.byte	0x03, 0x5f
        /*0062*/ 	.short	0x0101


	//----- nvinfo : EIATTR_EXIT_INSTR_OFFSETS
	.align		4
        /*0064*/ 	.byte	0x04, 0x1c
        /*0066*/ 	.short	(.L_3581 - .L_3580)


	//   ....[0]....
.L_3580:
        /*0068*/ 	.word	0x000000a0


	//   ....[1]....
        /*006c*/ 	.word	0x00000240


	//   ....[2]....
        /*0070*/ 	.word	0x000003c0


	//   ....[3]....
        /*0074*/ 	.word	0x00000600


	//----- nvinfo : EIATTR_CRS_STACK_SIZE
	.align		4
.L_3581:
        /*0078*/ 	.byte	0x04, 0x1e
        /*007a*/ 	.short	(.L_3583 - .L_3582)
.L_3582:
        /*007c*/ 	.word	0x00000000


	//----- nvinfo : EIATTR_CBANK_PARAM_SIZE
	.align		4
.L_3583:
        /*0080*/ 	.byte	0x03, 0x19
        /*0082*/ 	.short	0x0ad0


	//----- nvinfo : EIATTR_PARAM_CBANK
	.align		4
        /*0084*/ 	.byte	0x04, 0x0a
        /*0086*/ 	.short	(.L_3585 - .L_3584)
	.align		4
.L_3584:
        /*0088*/ 	.word	index@(.nv.constant0._ZN2at6native40_GLOBAL__N__2351210d_8_Shape_cu_49f7391c35CatArrayBatchedCopy_alignedK_contigINS1_10OpaqueTypeILj16EEEjLi1ELi128ELi1ELi8EEEvPT_NS1_25CatArrInputTensorMetadataIS5_T0_XT2_EXT3_EEENS1_16TensorSizeStrideIS8_Lj4EEEiS8_)
        /*008c*/ 	.short	0x0210
        /*008e*/ 	.short	0x0ad0


	//----- nvinfo : EIATTR_SW_WAR
	.align		4
.L_3585:
        /*0090*/ 	.byte	0x04, 0x36
        /*0092*/ 	.short	(.L_3587 - .L_3586)
.L_3586:
        /*0094*/ 	.word	0x00000008
.L_3587:


//--------------------- .nv.info._ZN2at6native40_GLOBAL__N__2351210d_8_Shape_cu_49f7391c35CatArrayBatchedCopy_alignedK_contigINS1_10OpaqueTypeILj16EEEjLi1ELi128ELi1ELi16EEEvPT_NS1_25CatArrInputTensorMetadataIS5_T0_XT2_EXT3_EEENS1_16TensorSizeStrideIS8_Lj4EEEiS8_ --------------------------
	.section	.nv.info._ZN2at6native40_GLOBAL__N__2351210d_8_Shape_cu_49f7391c35CatArrayBatchedCopy_alignedK_contigINS1_10OpaqueTypeILj16EEEjLi1ELi128ELi1ELi16EEEvPT_NS1_25CatArrInputTensorMetadataIS5_T0_XT2_EXT3_EEENS1_16TensorSizeStrideIS8_Lj4EEEiS8_,"",@"SHT_CUDA_INFO"
	.sectionflags	@""
	.align	4


	//----- nvinfo : EIATTR_CUDA_API_VERSION
	.align		4
        /*0000*/ 	.byte	0x04, 0x37
        /*0002*/ 	.short	(.L_3589 - .L_3588)
.L_3588:
        /*0004*/ 	.word	0x00000082


	//----- nvinfo : EIATTR_KPARAM_INFO
	.align		4
.L_3589:
        /*0008*/ 	.byte	0x04, 0x17
        /*000a*/ 	.short	(.L_3591 - .L_3590)
.L_3590:
        /*000c*/ 	.word	0x00000000
        /*0010*/ 	.short	0x0004
        /*0012*/ 	.short	0x0acc
        /*0014*/ 	.byte	0x00, 0xf0, 0x11, 0x00


	//----- nvinfo : EIATTR_KPARAM_INFO
	.align		4
.L_3591:
        /*0018*/ 	.byte	0x04, 0x17
        /*001a*/ 	.short	(.L_3593 - .L_3592)
.L_3592:
        /*001c*/ 	.word	0x00000000
        /*0020*/ 	.short	0x0003
        /*0022*/ 	.short	0x0ac8
        /*0024*/ 	.byte	0x00, 0xf0, 0x11, 0x00


	//----- nvinfo : EIATTR_KPARAM_INFO
	.align		4
.L_3593:
        /*0028*/ 	.byte	0x04, 0x17
        /*002a*/ 	.short	(.L_3595 - .L_3594)
.L_3594:
        /*002c*/ 	.word	0x00000000
        /*0030*/ 	.short	0x0002
        /*0032*/ 	.short	0x0aa8
        /*0034*/ 	.byte	0x00, 0xf0, 0x81, 0x00


	//----- nvinfo : EIATTR_KPARAM_INFO
	.align		4
.L_3595:
        /*0038*/ 	.byte	0x04, 0x17
        /*003a*/ 	.short	(.L_3597 - .L_3596)
.L_3596:
        /*003c*/ 	.word	0x00000000
        /*0040*/ 	.short	0x0001
        /*0042*/ 	.short	0x0008
        /*0044*/ 	.byte	0x00, 0xf0, 0x81, 0x2a


	//----- nvinfo : EIATTR_KPARAM_INFO
	.align		4
.L_3597:
        /*0048*/ 	.byte	0x04, 0x17
        /*004a*/ 	.short	(.L_3599 - .L_3598)
.L_3598:
        /*004c*/ 	.word	0x00000000
        /*0050*/ 	.short	0x0000
        /*0052*/ 	.short	0x0000
        /*0054*/ 	.byte	0x00, 0xf0, 0x21, 0x00


	//----- nvinfo : EIATTR_SPARSE_MMA_MASK
	.align		4
.L_3599:
        /*0058*/ 	.byte	0x03, 0x50
        /*005a*/ 	.short	0x0000


	//----- nvinfo : EIATTR_MAXREG_COUNT
	.align		4
        /*005c*/ 	.byte	0x03, 0x1b
        /*005e*/ 	.short	0x00ff


	//----- nvinfo : EIATTR_MERCURY_ISA_VERSION
	.align		4
        /*0060*/ 	.byte	0x03, 0x5f
        /*0062*/ 	.short	0x0101


	//----- nvinfo : EIATTR_EXIT_INSTR_OFFSETS
	.align		4
        /*0064*/ 	.byte	0x04, 0x1c
        /*0066*/ 	.short	(.L_3601 - .L_3600)


	//   ....[0]....
.L_3600:
        /*0068*/ 	.word	0x000000a0


	//   ....[1]....
        /*006c*/ 	.word	0x00000240


	//   ....[2]....
        /*0070*/ 	.word	0x000003c0


	//   ....[3]....
        /*0074*/ 	.word	0x00000600


	//----- nvinfo : EIATTR_CRS_STACK_SIZE
	.align		4
.L_3601:
        /*0078*/ 	.byte	0x04, 0x1e
        /*007a*/ 	.short	(.L_3603 - .L_3602)
.L_3602:
        /*007c*/ 	.word	0x00000000


	//----- nvinfo : EIATTR_CBANK_PARAM_SIZE
	.align		4
.L_3603:
        /*0080*/ 	.byte	0x03, 0x19
        /*0082*/ 	.short	0x0ad0


	//----- nvinfo : EIATTR_PARAM_CBANK
	.align		4
        /*0084*/ 	.byte	0x04, 0x0a
        /*0086*/ 	.short	(.L_3605 - .L_3604)
	.align		4
.L_3604:
        /*0088*/ 	.word	index@(.nv.constant0._ZN2at6native40_GLOBAL__N__2351210d_8_Shape_cu_49f7391c35CatArrayBatchedCopy_alignedK_contigINS1_10OpaqueTypeILj16EEEjLi1ELi128ELi1ELi16EEEvPT_NS1_25CatArrInputTensorMetadataIS5_T0_XT2_EXT3_EEENS1_16TensorSizeStrideIS8_Lj4EEEiS8_)
        /*008c*/ 	.short	0x0210
        /*008e*/ 	.short	0x0ad0


	//----- nvinfo : EIATTR_SW_WAR
	.align		4
.L_3605:
        /*0090*/ 	.byte	0x04, 0x36
        /*0092*/ 	.short	(.L_3607 - .L_3606)
.L_3606:
        /*0094*/ 	.word	0x00000008
.L_3607:


//--------------------- .nv.info._ZN2at6native40_GLOBAL__N__2351210d_8_Shape_cu_49f7391c30CatArrayBatchedCopy_vectorizedINS1_10OpaqueTypeILj16EEEjLi1ELi128ELi1ELi16ELi1EEEvPcNS1_25CatArrInputTensorMetadataIT_T0_XT2_EXT3_EEENS1_16TensorSizeStrideIS8_Lj4EEEiS8_ --------------------------
	.section	.nv.info._ZN2at6native40_GLOBAL__N__2351210d_8_Shape_cu_49f7391c30CatArrayBatchedCopy_vectorizedINS1_10OpaqueTypeILj16EEEjLi1ELi128ELi1ELi16ELi1EEEvPcNS1_25CatArrInputTensorMetadataIT_T0_XT2_EXT3_EEENS1_16TensorSizeStrideIS8_Lj4EEEiS8_,"",@"SHT_CUDA_INFO"
	.sectionflags	@""
	.align	4


	//----- nvinfo : EIATTR_CUDA_API_VERSION
	.align		4
        /*0000*/ 	.byte	0x04, 0x37
        /*0002*/ 	.short	(.L_3609 - .L_3608)
.L_3608:
        /*0004*/ 	.word	0x00000082


	//----- nvinfo : EIATTR_KPARAM_INFO
	.align		4
.L_3609:
        /*0008*/ 	.byte	0x04, 0x17
        /*000a*/ 	.short	(.L_3611 - .L_3610)
.L_3610:
        /*000c*/ 	.word	0x00000000
        /*0010*/ 	.short	0x0004
        /*0012*/ 	.short	0x0acc
        /*0014*/ 	.byte	0x00, 0xf0, 0x11, 0x00


	//----- nvinfo : EIATTR_KPARAM_INFO
	.align		4
.L_3611:
        /*0018*/ 	.byte	0x04, 0x17
        /*001a*/ 	.short	(.L_3613 - .L_3612)
.L_3612:
        /*001c*/ 	.word	0x00000000
        /*0020*/ 	.short	0x0003
        /*0022*/ 	.short	0x0ac8
        /*0024*/ 	.byte	0x00, 0xf0, 0x11, 0x00


	//----- nvinfo : EIATTR_KPARAM_INFO
	.align		4
.L_3613:
        /*0028*/ 	.byte	0x04, 0x17
        /*002a*/ 	.short	(.L_3615 - .L_3614)
.L_3614:
        /*002c*/ 	.word	0x00000000
        /*0030*/ 	.short	0x0002
        /*0032*/ 	.short	0x0aa8
        /*0034*/ 	.byte	0x00, 0xf0, 0x81, 0x00


	//----- nvinfo : EIATTR_KPARAM_INFO
	.align		4
.L_3615:
        /*0038*/ 	.byte	0x04, 0x17
        /*003a*/ 	.short	(.L_3617 - .L_3616)
.L_3616:
        /*003c*/ 	.word	0x00000000
        /*0040*/ 	.short	0x0001
        /*0042*/ 	.short	0x0008
        /*0044*/ 	.byte	0x00, 0xf0, 0x81, 0x2a


	//----- nvinfo : EIATTR_KPARAM_INFO
	.align		4
.L_3617:
        /*0048*/ 	.byte	0x04, 0x17
        /*004a*/ 	.short	(.L_3619 - .L_3618)
.L_3618:
        /*004c*/ 	.word	0x00000000
        /*0050*/ 	.short	0x0000
        /*0052*/ 	.short	0x0000
        /*0054*/ 	.byte	0x00, 0xf0, 0x21, 0x00


	//----- nvinfo : EIATTR_SPARSE_MMA_MASK
	.align		4
.L_3619:
        /*0058*/ 	.byte	0x03, 0x50
        /*005a*/ 	.short	0x0000


	//----- nvinfo : EIATTR_MAXREG_COUNT
	.align		4
        /*005c*/ 	.byte	0x03, 0x1b
        /*005e*/ 	.short	0x00ff


	//----- nvinfo : EIATTR_MERCURY_ISA_VERSION
	.align		4
        /*0060*/ 	.byte	0x03, 0x5f
        /*0062*/ 	.short	0x0101


	//----- nvinfo : EIATTR_EXIT_INSTR_OFFSETS
	.align		4
        /*0064*/ 	.byte	0x04, 0x1c
        /*0066*/ 	.short	(.L_3621 - .L_3620)


	//   ....[0]....
.L_3620:
        /*0068*/ 	.word	0x000000a0


	//   ....[1]....
        /*006c*/ 	.word	0x00000200


	//----- nvinfo : EIATTR_CRS_STACK_SIZE
	.align		4
.L_3621:
        /*0070*/ 	.byte	0x04, 0x1e
        /*0072*/ 	.short	(.L_3623 - .L_3622)
.L_3622:
        /*0074*/ 	.word	0x00000000


	//----- nvinfo : EIATTR_CBANK_PARAM_SIZE
	.align		4
.L_3623:
        /*0078*/ 	.byte	0x03, 0x19
        /*007a*/ 	.short	0x0ad0


	//----- nvinfo : EIATTR_PARAM_CBANK
	.align		4
        /*007c*/ 	.byte	0x04, 0x0a
        /*007e*/ 	.short	(.L_3625 - .L_3624)
	.align		4
.L_3624:
        /*0080*/ 	.word	index@(.nv.constant0._ZN2at6native40_GLOBAL__N__2351210d_8_Shape_cu_49f7391c30CatArrayBatchedCopy_vectorizedINS1_10OpaqueTypeILj16EEEjLi1ELi128ELi1ELi16ELi1EEEvPcNS1_25CatArrInputTensorMetadataIT_T0_XT2_EXT3_EEENS1_16TensorSizeStrideIS8_Lj4EEEiS8_)
        /*0084*/ 	.short	0x0210
        /*0086*/ 	.short	0x0ad0


	//----- nvinfo : EIATTR_SW_WAR
	.align		4
.L_3625:
        /*0088*/ 	.byte	0x04, 0x36
        /*008a*/ 	.short	(.L_3627 - .L_3626)
.L_3626:
        /*008c*/ 	.word	0x00000008
.L_3627:


//--------------------- .nv.info._ZN2at6native40_GLOBAL__N__2351210d_8_Shape_cu_49f7391c19CatArrayBatchedCopyINS1_10OpaqueTypeILj8EEEjLi4ELi128ELi1EEEvPT_NS1_25CatArrInputTensorMetadataIS5_T0_XT2_EXT3_EEENS1_16TensorSizeStrideIS8_Lj4EEEiS8_ --------------------------
	.section	.nv.info._ZN2at6native40_GLOBAL__N__2351210d_8_Shape_cu_49f7391c19CatArrayBatchedCopyINS1_10OpaqueTypeILj8EEEjLi4ELi128ELi1EEEvPT_NS1_25CatArrInputTensorMetadataIS5_T0_XT2_EXT3_EEENS1_16TensorSizeStrideIS8_Lj4EEEiS8_,"",@"SHT_CUDA_INFO"
	.sectionflags	@""
	.align	4


	//----- nvinfo : EIATTR_CUDA_API_VERSION
	.align		4
        /*0000*/ 	.byte	0x04, 0x37
        /*0002*/ 	.short	(.L_3629 - .L_3628)
.L_3628:
        /*0004*/ 	.word	0x00000082


	//----- nvinfo : EIATTR_KPARAM_INFO
	.align		4
.L_3629:
        /*0008*/ 	.byte	0x04, 0x17
        /*000a*/ 	.short	(.L_3631 - .L_3630)
.L_3630:
        /*000c*/ 	.word	0x00000000
        /*0010*/ 	.short	0x0004
        /*0012*/ 	.short	0x0acc
        /*0014*/ 	.byte	0x00, 0xf0, 0x11, 0x00


	//----- nvinfo : EIATTR_KPARAM_INFO
	.align		4
.L_3631:
        /*0018*/ 	.byte	0x04, 0x17
        /*001a*/ 	.short	(.L_3633 - .L_3632)
.L_3632:
        /*001c*/ 	.word	0x00000000
        /*0020*/ 	.short	0x0003
        /*0022*/ 	.short	0x0ac8
        /*0024*/ 	.byte	0x00, 0xf0, 0x11, 0x00


	//----- nvinfo : EIATTR_KPARAM_INFO
	.align		4
.L_3633:
        /*0028*/ 	.byte	0x04, 0x17
        /*002a*/ 	.short	(.L_3635 - .L_3634)
.L_3634:
        /*002c*/ 	.word	0x00000000
        /*0030*/ 	.short	0x0002
        /*0032*/ 	.short	0x0aa8
        /*0034*/ 	.byte	0x00, 0xf0, 0x81, 0x00


	//----- nvinfo : EIATTR_KPARAM_INFO
	.align		4
.L_3635:
        /*0038*/ 	.byte	0x04, 0x17
        /*003a*/ 	.short	(.L_3637 - .L_3636)
.L_3636:
        /*003c*/ 	.word	0x00000000
        /*0040*/ 	.short	0x0001
        /*0042*/ 	.short	0x0008
        /*0044*/ 	.byte	0x00, 0xf0, 0x81, 0x2a


	//----- nvinfo : EIATTR_KPARAM_INFO
	.align		4
.L_3637:
        /*0048*/ 	.byte	0x04, 0x17
        /*004a*/ 	.short	(.L_3639 - .L_3638)
.L_3638:
        /*004c*/ 	.word	0x00000000
        /*0050*/ 	.short	0x0000
        /*0052*/ 	.short	0x0000
        /*0054*/ 	.byte	0x00, 0xf0, 0x21, 0x00


	//----- nvinfo : EIATTR_SPARSE_MMA_MASK
	.align		4
.L_3639:
        /*0058*/ 	.byte	0x03, 0x50
        /*005a*/ 	.short	0x0000


	//----- nvinfo : EIATTR_MAXREG_COUNT
	.align		4
        /*005c*/ 	.byte	0x03, 0x1b
        /*005e*/ 	.short	0x00ff


	//----- nvinfo : EIATTR_MERCURY_ISA_VERSION
	.align		4
        /*0060*/ 	.byte	0x03, 0x5f
        /*0062*/ 	.short	0x0101


	//----- nvinfo : EIATTR_EXIT_INSTR_OFFSETS
	.align		4
        /*0064*/ 	.byte	0x04, 0x1c
        /*0066*/ 	.short	(.L_3641 - .L_3640)


	//   ....[0]....
.L_3640:
        /*0068*/ 	.word	0x000000a0


	//   ....[1]....
        /*006c*/ 	.word	0x00000710


	//   ....[2]....
        /*0070*/ 	.word	0x000010e0


	//----- nvinfo : EIATTR_CRS_STACK_SIZE
	.align		4
.L_3641:
        /*0074*/ 	.byte	0x04, 0x1e
        /*0076*/ 	.short	(.L_3643 - .L_3642)
.L_3642:
        /*0078*/ 	.word	0x00000000


	//----- nvinfo : EIATTR_CBANK_PARAM_SIZE
	.align		4
.L_3643:
        /*007c*/ 	.byte	0x03, 0x19
        /*007e*/ 	.short	0x0ad0


	//----- nvinfo : EIATTR_PARAM_CBANK
	.align		4
        /*0080*/ 	.byte	0x04, 0x0a
        /*0082*/ 	.short	(.L_3645 - .L_3644)
	.align		4
.L_3644:
        /*0084*/ 	.word	index@(.nv.constant0._ZN2at6native40_GLOBAL__N__2351210d_8_Shape_cu_49f7391c19CatArrayBatchedCopyINS1_10OpaqueTypeILj8EEEjLi4ELi128ELi1EEEvPT_NS1_25CatArrInputTensorMetadataIS5_T0_XT2_EXT3_EEENS1_16TensorSizeStrideIS8_Lj4EEEiS8_)
        /*0088*/ 	.short	0x0210
        /*008a*/ 	.short	0x0ad0


	//----- nvinfo : EIATTR_SW_WAR
	.align		4
.L_3645:
        /*008c*/ 	.byte	0x04, 0x36
        /*008e*/ 	.short	(.L_3647 - .L_3646)
.L_3646:
        /*0090*/ 	.word	0x00000008
.L_3647:


//--------------------- .nv.info._ZN2at6native40_GLOBAL__N__2351210d_8_Shape_cu_49f7391c26CatArrayBatchedCopy_contigINS1_10OpaqueTypeILj8EEEjLi4ELi128ELi1EEEvPT_NS1_25CatArrInputTensorMetadataIS5_T0_XT2_EXT3_EEENS1_16TensorSizeStrideIS8_Lj4EEEiS8_ --------------------------
	.section	.nv.info._ZN2at6native40_GLOBAL__N__2351210d_8_Shape_cu_49f7391c26CatArrayBatchedCopy_contigINS1_10OpaqueTypeILj8EEEjLi4ELi128ELi1EEEvPT_NS1_25CatArrInputTensorMetadataIS5_T0_XT2_EXT3_EEENS1_16TensorSizeStrideIS8_Lj4EEEiS8_,"",@"SHT_CUDA_INFO"
	.sectionflags	@""
	.align	4


	//----- nvinfo : EIATTR_CUDA_API_VERSION
	.align		4
        /*0000*/ 	.byte	0x04, 0x37
        /*0002*/ 	.short	(.L_3649 - .L_3648)
.L_3648:
        /*0004*/ 	.word	0x00000082


	//----- nvinfo : EIATTR_KPARAM_INFO
	.align		4
.L_3649:
        /*0008*/ 	.byte	0x04, 0x17
        /*000a*/ 	.short	(.L_3651 - .L_3650)
.L_3650:
        /*000c*/ 	.word	0x00000000
        /*0010*/ 	.short	0x0004
        /*0012*/ 	.short	0x0acc
        /*0014*/ 	.byte	0x00, 0xf0, 0x11, 0x00


	//----- nvinfo : EIATTR_KPARAM_INFO
	.align		4
.L_3651:
        /*0018*/ 	.byte	0x04, 0x17
        /*001a*/ 	.short	(.L_3653 - .L_3652)
.L_3652:
        /*001c*/ 	.word	0x00000000
        /*0020*/ 	.short	0x0003
        /*0022*/ 	.short	0x0ac8
        /*0024*/ 	.byte	0x00, 0xf0, 0x11, 0x00


	//----- nvinfo : EIATTR_KPARAM_INFO
	.align		4
.L_3653:
        /*0028*/ 	.byte	0x04, 0x17
        /*002a*/ 	.short	(.L_3655 - .L_3654)
.L_3654:
        /*002c*/ 	.word	0x00000000
        /*0030*/ 	.short	0x0002
        /*0032*/ 	.short	0x0aa8
        /*0034*/ 	.byte	0x00, 0xf0, 0x81, 0x00


	//----- nvinfo : EIATTR_KPARAM_INFO
	.align		4
.L_3655:
        /*0038*/ 	.byte	0x04, 0x17
        /*003a*/ 	.short	(.L_3657 - .L_3656)
.L_3656:
        /*003c*/ 	.word	0x00000000
        /*0040*/ 	.short	0x0001
        /*0042*/ 	.short	0x0008
        /*0044*/ 	.byte	0x00, 0xf0, 0x81, 0x2a


	//----- nvinfo : EIATTR_KPARAM_INFO
	.align		4
.L_3657:
        /*0048*/ 	.byte	0x04, 0x17
        /*004a*/ 	.short	(.L_3659 - .L_3658)
.L_3658:
        /*004c*/ 	.word	0x00000000
        /*0050*/ 	.short	0x0000
        /*0052*/ 	.short	0x0000
        /*0054*/ 	.byte	0x00, 0xf0, 0x21, 0x00


	//----- nvinfo : EIATTR_SPARSE_MMA_MASK
	.align		4
.L_3659:
        /*0058*/ 	.byte	0x03, 0x50
        /*005a*/ 	.short	0x0000


	//----- nvinfo : EIATTR_MAXREG_COUNT
	.align		4
        /*005c*/ 	.byte	0x03, 0x1b
        /*005e*/ 	.short	0x00ff


	//----- nvinfo : EIATTR_MERCURY_ISA_VERSION
	.align		4
        /*0060*/ 	.byte	0x03, 0x5f
        /*0062*/ 	.short	0x0101


	//----- nvinfo : EIATTR_EXIT_INSTR_OFFSETS
	.align		4
        /*0064*/ 	.byte	0x04, 0x1c
        /*0066*/ 	.short	(.L_3661 - .L_3660)


	//   ....[0]....
.L_3660:
        /*0068*/ 	.word	0x000000a0


	//   ....[1]....
        /*006c*/ 	.word	0x00000690


	//----- nvinfo : EIATTR_CRS_STACK_SIZE
	.align		4
.L_3661:
        /*0070*/ 	.byte	0x04, 0x1e
        /*0072*/ 	.short	(.L_3663 - .L_3662)
.L_3662:
        /*0074*/ 	.word	0x00000000


	//----- nvinfo : EIATTR_CBANK_PARAM_SIZE
	.align		4
.L_3663:
        /*0078*/ 	.byte	0x03, 0x19
        /*007a*/ 	.short	0x0ad0


	//----- nvinfo : EIATTR_PARAM_CBANK
	.align		4
        /*007c*/ 	.byte	0x04, 0x0a
        /*007e*/ 	.short	(.L_3665 - .L_3664)
	.align		4
.L_3664:
        /*0080*/ 	.word	index@(.nv.constant0._ZN2at6native40_GLOBAL__N__2351210d_8_Shape_cu_49f7391c26CatArrayBatchedCopy_contigINS1_10OpaqueTypeILj8EEEjLi4ELi128ELi1EEEvPT_NS1_25CatArrInputTensorMetadataIS5_T0_XT2_EXT3_EEENS1_16TensorSizeStrideIS8_Lj4EEEiS8_)
        /*0084*/ 	.short	0x0210
        /*0086*/ 	.short	0x0ad0


	//----- nvinfo : EIATTR_SW_WAR
	.align		4
.L_3665:
        /*0088*/ 	.byte	0x04, 0x36
        /*008a*/ 	.short	(.L_3667 - .L_3666)
.L_3666:
        /*008c*/ 	.word	0x00000008
.L_3667:


//--------------------- .nv.info._ZN2at6native40_GLOBAL__N__2351210d_8_Shape_cu_49f7391c35CatArrayBatchedCopy_alignedK_contigINS1_10OpaqueTypeILj8EEEjLi4ELi128ELi1ELi8EEEvPT_NS1_25CatArrInputTensorMetadataIS5_T0_XT2_EXT3_EEENS1_16TensorSizeStrideIS8_Lj4EEEiS8_ --------------------------
	.section	.nv.info._ZN2at6native40_GLOBAL__N__2351210d_8_Shape_cu_49f7391c35CatArrayBatchedCopy_alignedK_contigINS1_10OpaqueTypeILj8EEEjLi4ELi128ELi1ELi8EEEvPT_NS1_25CatArrInputTensorMetadataIS5_T0_XT2_EXT3_EEENS1_16TensorSizeStrideIS8_Lj4EEEiS8_,"",@"SHT_CUDA_INFO"
	.sectionflags	@""
	.align	4


	//----- nvinfo : EIATTR_CUDA_API_VERSION
	.align		4
        /*0000*/ 	.byte	0x04, 0x37
        /*0002*/ 	.short	(.L_3669 - .L_3668)
.L_3668:
        /*0004*/ 	.word	0x00000082


	//----- nvinfo : EIATTR_KPARAM_INFO
	.align		4
.L_3669:
        /*0008*/ 	.byte	0x04, 0x17
        /*000a*/ 	.short	(.L_3671 - .L_3670)
.L_3670:
        /*000c*/ 	.word	0x00000000
        /*0010*/ 	.short	0x0004
        /*0012*/ 	.short	0x0acc
        /*0014*/ 	.byte	0x00, 0xf0, 0x11, 0x00


	//----- nvinfo : EIATTR_KPARAM_INFO
	.align		4
.L_3671:
        /*0018*/ 	.byte	0x04, 0x17
        /*001a*/ 	.short	(.L_3673 - .L_3672)
.L_3672:
        /*001c*/ 	.word	0x00000000
        /*0020*/ 	.short	0x0003
        /*0022*/ 	.short	0x0ac8
        /*0024*/ 	.byte	0x00, 0xf0, 0x11, 0x00


	//----- nvinfo : EIATTR_KPARAM_INFO
	.align		4
.L_3673:
        /*0028*/ 	.byte	0x04, 0x17
        /*002a*/ 	.short	(.L_3675 - .L_3674)
.L_3674:
        /*002c*/ 	.word	0x00000000
        /*0030*/ 	.short	0x0002
        /*0032*/ 	.short	0x0aa8
        /*0034*/ 	.byte	0x00, 0xf0, 0x81, 0x00


	//----- nvinfo : EIATTR_KPARAM_INFO
	.align		4
.L_3675:
        /*0038*/ 	.byte	0x04, 0x17
        /*003a*/ 	.short	(.L_3677 - .L_3676)
.L_3676:
        /*003c*/ 	.word	0x00000000
        /*0040*/ 	.short	0x0001
        /*0042*/ 	.short	0x0008
        /*0044*/ 	.byte	0x00, 0xf0, 0x81, 0x2a


	//----- nvinfo : EIATTR_KPARAM_INFO
	.align		4
.L_3677:
        /*0048*/ 	.byte	0x04, 0x17
        /*004a*/ 	.short	(.L_3679 - .L_3678)
.L_3678:
        /*004c*/ 	.word	0x00000000
        /*0050*/ 	.short	0x0000
        /*0052*/ 	.short	0x0000
        /*0054*/ 	.byte	0x00, 0xf0, 0x21, 0x00


	//----- nvinfo : EIATTR_SPARSE_MMA_MASK
	.align		4
.L_3679:
        /*0058*/ 	.byte	0x03, 0x50
        /*005a*/ 	.short	0x0000


	//----- nvinfo : EIATTR_MAXREG_COUNT
	.align		4
        /*005c*/ 	.byte	0x03, 0x1b
        /*005e*/ 	.short	0x00ff


	//----- nvinfo : EIATTR_MERCURY_ISA_VERSION
	.align		4
        /*0060*/ 	.byte	0x03, 0x5f
        /*0062*/ 	.short	0x0101


	//----- nvinfo : EIATTR_EXIT_INSTR_OFFSETS
	.align		4
        /*0064*/ 	.byte	0x04, 0x1c
        /*0066*/ 	.short	(.L_3681 - .L_3680)


	//   ....[0]....
.L_3680:
        /*0068*/ 	.word	0x000000a0


	//   ....[1]....
        /*006c*/ 	.word	0x00000710


	//   ....[2]....
        /*0070*/ 	.word	0x00000d50


	//   ....[3]....
        /*0074*/ 	.word	0x00001ae0


	//----- nvinfo : EIATTR_CRS_STACK_SIZE
	.align		4
.L_3681:
        /*0078*/ 	.byte	0x04, 0x1e
        /*007a*/ 	.short	(.L_3683 - .L_3682)
.L_3682:
        /*007c*/ 	.word	0x00000000


	//----- nvinfo : EIATTR_CBANK_PARAM_SIZE
	.align		4
.L_3683:
        /*0080*/ 	.byte	0x03, 0x19
        /*0082*/ 	.short	0x0ad0


	//----- nvinfo : EIATTR_PARAM_CBANK
	.align		4
        /*0084*/ 	.byte	0x04, 0x0a
        /*0086*/ 	.short	(.L_3685 - .L_3684)
	.align		4
.L_3684:
        /*0088*/ 	.word	index@(.nv.constant0._ZN2at6native40_GLOBAL__N__2351210d_8_Shape_cu_49f7391c35CatArrayBatchedCopy_alignedK_contigINS1_10OpaqueTypeILj8EEEjLi4ELi128ELi1ELi8EEEvPT_NS1_25CatArrInputTensorMetadataIS5_T0_XT2_EXT3_EEENS1_16TensorSizeStrideIS8_Lj4EEEiS8_)
        /*008c*/ 	.short	0x0210
        /*008e*/ 	.short	0x0ad0


	//----- nvinfo : EIATTR_SW_WAR
	.align		4
.L_3685:
        /*0090*/ 	.byte	0x04, 0x36
        /*0092*/ 	.short	(.L_3687 - .L_3686)
.L_3686:
        /*0094*/ 	.word	0x00000008
.L_3687:


//--------------------- .nv.info._ZN2at6native40_GLOBAL__N__2351210d_8_Shape_cu_49f7391c35CatArrayBatchedCopy_alignedK_contigINS1_10OpaqueTypeILj8EEEjLi4ELi128ELi1ELi16EEEvPT_NS1_25CatArrInputTensorMetadataIS5_T0_XT2_EXT3_EEENS1_16TensorSizeStrideIS8_Lj4EEEiS8_ --------------------------
	.section	.nv.info._ZN2at6native40_GLOBAL__N__2351210d_8_Shape_cu_49f7391c35CatArrayBatchedCopy_alignedK_contigINS1_10OpaqueTypeILj8EEEjLi4ELi128ELi1ELi16EEEvPT_NS1_25CatArrInputTensorMetadataIS5_T0_XT2_EXT3_EEENS1_16TensorSizeStrideIS8_Lj4EEEiS8_,"",@"SHT_CUDA_INFO"
	.sectionflags	@""
	.align	4


	//----- nvinfo : EIATTR_CUDA_API_VERSION
	.align		4
        /*0000*/ 	.byte	0x04, 0x37
        /*0002*/ 	.short	(.L_3689 - .L_3688)
.L_3688:
        /*0004*/ 	.word	0x00000082


	//----- nvinfo : EIATTR_KPARAM_INFO
	.align		4
.L_3689:
        /*0008*/ 	.byte	0x04, 0x17
        /*000a*/ 	.short	(.L_3691 - .L_3690)
.L_3690:
        /*000c*/ 	.word	0x00000000
        /*0010*/ 	.short	0x0004
        /*0012*/ 	.short	0x0acc
        /*0014*/ 	.byte	0x00, 0xf0, 0x11, 0x00


	//----- nvinfo : EIATTR_KPARAM_INFO
	.align		4
.L_3691:
        /*0018*/ 	.byte	0x04, 0x17
        /*001a*/ 	.short	(.L_3693 - .L_3692)
.L_3692:
        /*001c*/ 	.word	0x00000000
        /*0020*/ 	.short	0x0003
        /*0022*/ 	.short	0x0ac8
        /*0024*/ 	.byte	0x00, 0xf0, 0x11, 0x00


	//----- nvinfo : EIATTR_KPARAM_INFO
	.align		4
.L_3693:
        /*0028*/ 	.byte	0x04, 0x17
        /*002a*/ 	.short	(.L_3695 - .L_3694)
.L_3694:
        /*002c*/ 	.word	0x00000000
        /*0030*/ 	.short	0x0002
        /*0032*/ 	.short	0x0aa8
        /*0034*/ 	.byte	0x00, 0xf0, 0x81, 0x00


	//----- nvinfo : EIATTR_KPARAM_INFO
	.align		4
.L_3695:
        /*0038*/ 	.byte	0x04, 0x17
        /*003a*/ 	.short	(.L_3697 - .L_3696)
.L_3696:
        /*003c*/ 	.word	0x00000000
        /*0040*/ 	.short	0x0001
        /*0042*/ 	.short	0x0008
        /*0044*/ 	.byte	0x00, 0xf0, 0x81, 0x2a


	//----- nvinfo : EIATTR_KPARAM_INFO
	.align		4
.L_3697:
        /*0048*/ 	.byte	0x04, 0x17
        /*004a*/ 	.short	(.L_3699 - .L_3698)
.L_3698:
        /*004c*/ 	.word	0x00000000
        /*0050*/ 	.short	0x0000
        /*0052*/ 	.short	0x0000
        /*0054*/ 	.byte	0x00, 0xf0, 0x21, 0x00


	//----- nvinfo : EIATTR_SPARSE_MMA_MASK
	.align		4
.L_3699:
        /*0058*/ 	.byte	0x03, 0x50
        /*005a*/ 	.short	0x0000


	//----- nvinfo : EIATTR_MAXREG_COUNT
	.align		4
        /*005c*/ 	.byte	0x03, 0x1b
        /*005e*/ 	.short	0x00ff


	//----- nvinfo : EIATTR_MERCURY_ISA_VERSION
	.align		4
        /*0060*/ 	.byte	0x03, 0x5f
        /*0062*/ 	.short	0x0101


	//----- nvinfo : EIATTR_EXIT_INSTR_OFFSETS
	.align		4
        /*0064*/ 	.byte	0x04, 0x1c
        /*0066*/ 	.short	(.L_3701 - .L_3700)


	//   ....[0]....
.L_3700:
        /*0068*/ 	.word	0x000000b0


	//   ....[1]....
        /*006c*/ 	.word	0x000009d0


	//   ....[2]....
        /*0070*/ 	.word	0x00001010


	//   ....[3]....
        /*0074*/ 	.word	0x00001da0


	//----- nvinfo : EIATTR_CRS_STACK_SIZE
	.align		4
.L_3701:
        /*0078*/ 	.byte	0x04, 0x1e
        /*007a*/ 	.short	(.L_3703 - .L_3702)
.L_3702:
        /*007c*/ 	.word	0x00000000


	//----- nvinfo : EIATTR_CBANK_PARAM_SIZE
	.align		4
.L_3703:
        /*0080*/ 	.byte	0x03, 0x19
        /*0082*/ 	.short	0x0ad0


	//----- nvinfo : EIATTR_PARAM_CBANK
	.align		4
        /*0084*/ 	.byte	0x04, 0x0a
        /*0086*/ 	.short	(.L_3705 - .L_3704)
	.align		4
.L_3704:
        /*0088*/ 	.word	index@(.nv.constant0._ZN2at6native40_GLOBAL__N__2351210d_8_Shape_cu_49f7391c35CatArrayBatchedCopy_alignedK_contigINS1_10OpaqueTypeILj8EEEjLi4ELi128ELi1ELi16EEEvPT_NS1_25CatArrInputTensorMetadataIS5_T0_XT2_EXT3_EEENS1_16TensorSizeStrideIS8_Lj4EEEiS8_)
        /*008c*/ 	.short	0x0210
        /*008e*/ 	.short	0x0ad0


	//----- nvinfo : EIATTR_SW_WAR
	.align		4
.L_3705:
        /*0090*/ 	.byte	0x04, 0x36
        /*0092*/ 	.short	(.L_3707 - .L_3706)
.L_3706:
        /*0094*/ 	.word	0x00000008
.L_3707:


//--------------------- .nv.info._ZN2at6native40_GLOBAL__N__2351210d_8_Shape_cu_49f7391c30CatArrayBatchedCopy_vectorizedINS1_10OpaqueTypeILj8EEEjLi4ELi128ELi1ELi16ELi2EEEvPcNS1_25CatArrInputTensorMetadataIT_T0_XT2_EXT3_EEENS1_16TensorSizeStrideIS8_Lj4EEEiS8_ --------------------------
	.section	.nv.info._ZN2at6native40_GLOBAL__N__2351210d_8_Shape_cu_49f7391c30CatArrayBatchedCopy_vectorizedINS1_10OpaqueTypeILj8EEEjLi4ELi128ELi1ELi16ELi2EEEvPcNS1_25CatArrInputTensorMetadataIT_T0_XT2_EXT3_EEENS1_16TensorSizeStrideIS8_Lj4EEEiS8_,"",@"SHT_CUDA_INFO"
	.sectionflags	@""
	.align	4


	//----- nvinfo : EIATTR_CUDA_API_VERSION
	.align		4
        /*0000*/ 	.byte	0x04, 0x37
        /*0002*/ 	.short	(.L_3709 - .L_3708)
.L_3708:
        /*0004*/ 	.word	0x00000082


	//----- nvinfo : EIATTR_KPARAM_INFO
	.align		4
.L_3709:
        /*0008*/ 	.byte	0x04, 0x17
        /*000a*/ 	.short	(.L_3711 - .L_3710)
.L_3710:
        /*000c*/ 	.word	0x00000000
        /*0010*/ 	.short	0x0004
        /*0012*/ 	.short	0x0acc
        /*0014*/ 	.byte	0x00, 0xf0, 0x11, 0x00


	//----- nvinfo : EIATTR_KPARAM_INFO
	.align		4
.L_3711:
        /*0018*/ 	.byte	0x04, 0x17
        /*001a*/ 	.short	(.L_3713 - .L_3712)
.L_3712:
        /*001c*/ 	.word	0x00000000
        /*0020*/ 	.short	0x0003
        /*0022*/ 	.short	0x0ac8
        /*0024*/ 	.byte	0x00, 0xf0, 0x11, 0x00


	//----- nvinfo : EIATTR_KPARAM_INFO
	.align		4
.L_3713:
        /*0028*/ 	.byte	0x04, 0x17
        /*002a*/ 	.short	(.L_3715 - .L_3714)
.L_3714:
        /*002c*/ 	.word	0x00000000
        /*0030*/ 	.short	0x0002
        /*0032*/ 	.short	0x0aa8
        /*0034*/ 	.byte	0x00, 0xf0, 0x81, 0x00


	//----- nvinfo : EIATTR_KPARAM_INFO
	.align		4
.L_3715:
        /*0038*/ 	.byte	0x04, 0x17
        /*003a*/ 	.short	(.L_3717 - .L_3716)
.L_3716:
        /*003c*/ 	.word	0x00000000
        /*0040*/ 	.short	0x0001
        /*0042*/ 	.short	0x0008
        /*0044*/ 	.byte	0x00, 0xf0, 0x81, 0x2a


	//----- nvinfo : EIATTR_KPARAM_INFO
	.align		4
.L_3717:
        /*0048*/ 	.byte	0x04, 0x17
        /*004a*/ 	.short	(.L_3719 - .L_3718)
.L_3718:
        /*004c*/ 	.word	0x00000000
        /*0050*/ 	.short	0x0000
        /*0052*/ 	.short	0x0000
        /*0054*/ 	.byte	0x00, 0xf0, 0x21, 0x00


	//----- nvinfo : EIATTR_SPARSE_MMA_MASK
	.align		4
.L_3719:
        /*0058*/ 	.byte	0x03, 0x50
        /*005a*/ 	.short	0x0000


	//----- nvinfo : EIATTR_MAXREG_COUNT
	.align		4
        /*005c*/ 	.byte	0x03, 0x1b
        /*005e*/ 	.short	0x00ff


	//----- nvinfo : EIATTR_MERCURY_ISA_VERSION
	.align		4
        /*0060*/ 	.byte	0x03, 0x5f
        /*0062*/ 	.short	0x0101


	//----- nvinfo : EIATTR_EXIT_INSTR_OFFSETS
	.align		4
        /*0064*/ 	.byte	0x04, 0x1c
        /*0066*/ 	.short	(.L_3721 - .L_3720)


	//   ....[0]....
.L_3720:
        /*0068*/ 	.word	0x000000b0


	//   ....[1]....
        /*006c*/ 	.word	0x00000700


	//----- nvinfo : EIATTR_CRS_STACK_SIZE
	.align		4
.L_3721:
        /*0070*/ 	.byte	0x04, 0x1e
        /*0072*/ 	.short	(.L_3723 - .L_3722)
.L_3722:
        /*0074*/ 	.word	0x00000000


	//----- nvinfo : EIATTR_CBANK_PARAM_SIZE
	.align		4
.L_3723:
        /*0078*/ 	.byte	0x03, 0x19
        /*007a*/ 	.short	0x0ad0


	//----- nvinfo : EIATTR_PARAM_CBANK
	.align		4
        /*007c*/ 	.byte	0x04, 0x0a
        /*007e*/ 	.short	(.L_3725 - .L_3724)
	.align		4
.L_3724:
        /*0080*/ 	.word	index@(.nv.constant0._ZN2at6native40_GLOBAL__N__2351210d_8_Shape_cu_49f7391c30CatArrayBatchedCopy_vectorizedINS1_10OpaqueTypeILj8EEEjLi4ELi128ELi1ELi16ELi2EEEvPcNS1_25CatArrInputTensorMetadataIT_T0_XT2_EXT3_EEENS1_16TensorSizeStrideIS8_Lj4EEEiS8_)
        /*0084*/ 	.short	0x0210
        /*0086*/ 	.short	0x0ad0


	//----- nvinfo : EIATTR_SW_WAR
	.align		4
.L_3725:
        /*0088*/ 	.byte	0x04, 0x36
        /*008a*/ 	.short	(.L_3727 - .L_3726)
.L_3726:
        /*008c*/ 	.word	0x00000008
.L_3727:


//--------------------- .nv.info._ZN2at6native40_GLOBAL__N__2351210d_8_Shape_cu_49f7391c19CatArrayBatchedCopyINS1_10OpaqueTypeILj8EEEjLi3ELi128ELi1EEEvPT_NS1_25CatArrInputTensorMetadataIS5_T0_XT2_EXT3_EEENS1_16TensorSizeStrideIS8_Lj4EEEiS8_ --------------------------
	.section	.nv.info._ZN2at6native40_GLOBAL__N__2351210d_8_Shape_cu_49f7391c19CatArrayBatchedCopyINS1_10OpaqueTypeILj8EEEjLi3ELi128ELi1EEEvPT_NS1_25CatArrInputTensorMetadataIS5_T0_XT2_EXT3_EEENS1_16TensorSizeStrideIS8_Lj4EEEiS8_,"",@"SHT_CUDA_INFO"
	.sectionflags	@""
	.align	4


	//----- nvinfo : EIATTR_CUDA_API_VERSION
	.align		4
        /*0000*/ 	.byte	0x04, 0x37
        /*0002*/ 	.short	(.L_3729 - .L_3728)
.L_3728:
        /*0004*/ 	.word	0x00000082


	//----- nvinfo : EIATTR_KPARAM_INFO
	.align		4
.L_3729:
        /*0008*/ 	.byte	0x04, 0x17
        /*000a*/ 	.short	(.L_3731 - .L_3730)
.L_3730:
        /*000c*/ 	.word	0x00000000
        /*0010*/ 	.short	0x0004
        /*0012*/ 	.short	0x0acc
        /*0014*/ 	.byte	0x00, 0xf0, 0x11, 0x00


	//----- nvinfo : EIATTR_KPARAM_INFO
	.align		4
.L_3731:
        /*0018*/ 	.byte	0x04, 0x17
        /*001a*/ 	.short	(.L_3733 - .L_3732)
.L_3732:
        /*001c*/ 	.word	0x00000000
        /*0020*/ 	.short	0x0003
        /*0022*/ 	.short	0x0ac8
        /*0024*/ 	.byte	0x00, 0xf0, 0x11, 0x00


	//----- nvinfo : EIATTR_KPARAM_INFO
	.align		4
.L_3733:
        /*0028*/ 	.byte	0x04, 0x17
        /*002a*/ 	.short	(.L_3735 - .L_3734)
.L_3734:
        /*002c*/ 	.word	0x00000000
        /*0030*/ 	.short	0x0002
        /*0032*/ 	.short	0x0aa8
        /*0034*/ 	.byte	0x00, 0xf0, 0x81, 0x00


	//----- nvinfo : EIATTR_KPARAM_INFO
	.align		4
.L_3735:
        /*0038*/ 	.byte	0x04, 0x17
        /*003a*/ 	.short	(.L_3737 - .L_3736)
.L_3736:
        /*003c*/ 	.word	0x00000000
        /*0040*/ 	.short	0x0001
        /*0042*/ 	.short	0x0008
        /*0044*/ 	.byte	0x00, 0xf0, 0x81, 0x2a


	//----- nvinfo : EIATTR_KPARAM_INFO
	.align		4
.L_3737:
        /*0048*/ 	.byte	0x04, 0x17
        /*004a*/ 	.short	(.L_3739 - .L_3738)
.L_3738:
        /*004c*/ 	.word	0x00000000
        /*0050*/ 	.short	0x0000
        /*0052*/ 	.short	0x0000
        /*0054*/ 	.byte	0x00, 0xf0, 0x21, 0x00


	//----- nvinfo : EIATTR_SPARSE_MMA_MASK
	.align		4
.L_3739:
        /*0058*/ 	.byte	0x03, 0x50
        /*005a*/ 	.short	0x0000


	//----- nvinfo : EIATTR_MAXREG_COUNT
	.align		4
        /*005c*/ 	.byte	0x03, 0x1b
        /*005e*/ 	.short	0x00ff


	//----- nvinfo : EIATTR_MERCURY_ISA_VERSION
	.align		4
        /*0060*/ 	.byte	0x03, 0x5f
        /*0062*/ 	.short	0x0101


	//----- nvinfo : EIATTR_EXIT_INSTR_OFFSETS
	.align		4
        /*0064*/ 	.byte	0x04, 0x1c
        /*0066*/ 	.short	(.L_3741 - .L_3740)


	//   ....[0]....
.L_3740:
        /*0068*/ 	.word	0x000000a0


	//   ....[1]....
        /*006c*/ 	.word	0x00000550


	//   ....[2]....
        /*0070*/ 	.word	0x00000c10


	//----- nvinfo : EIATTR_CRS_STACK_SIZE
	.align		4
.L_3741:
        /*0074*/ 	.byte	0x04, 0x1e
        /*0076*/ 	.short	(.L_3743 - .L_3742)
.L_3742:
        /*0078*/ 	.word	0x00000000


	//----- nvinfo : EIATTR_CBANK_PARAM_SIZE
	.align		4
.L_3743:
        /*007c*/ 	.byte	0x03, 0x19
        /*007e*/ 	.short	0x0ad0


	//----- nvinfo : EIATTR_PARAM_CBANK
	.align		4
        /*0080*/ 	.byte	0x04, 0x0a
        /*0082*/ 	.short	(.L_3745 - .L_3744)
	.align		4
.L_3744:
        /*0084*/ 	.word	index@(.nv.constant0._ZN2at6native40_GLOBAL__N__2351210d_8_Shape_cu_49f7391c19CatArrayBatchedCopyINS1_10OpaqueTypeILj8EEEjLi3ELi128ELi1EEEvPT_NS1_25CatArrInputTensorMetadataIS5_T0_XT2_EXT3_EEENS1_16TensorSizeStrideIS8_Lj4EEEiS8_)
        /*0088*/ 	.short	0x0210
        /*008a*/ 	.short	0x0ad0


	//----- nvinfo : EIATTR_SW_WAR
	.align		4
.L_3745:
        /*008c*/ 	.byte	0x04, 0x36
        /*008e*/ 	.short	(.L_3747 - .L_3746)
.L_3746:
        /*0090*/ 	.word	0x00000008
.L_3747:


//--------------------- .nv.info._ZN2at6native40_GLOBAL__N__2351210d_8_Shape_cu_49f7391c26CatArrayBatchedCopy_contigINS1_10OpaqueTypeILj8EEEjLi3ELi128ELi1EEEvPT_NS1_25CatArrInputTensorMetadataIS5_T0_XT2_EXT3_EEENS1_16TensorSizeStrideIS8_Lj4EEEiS8_ --------------------------
	.section	.nv.info._ZN2at6native40_GLOBAL__N__2351210d_8_Shape_cu_49f7391c26CatArrayBatchedCopy_contigINS1_10OpaqueTypeILj8EEEjLi3ELi128ELi1EEEvPT_NS1_25CatArrInputTensorMetadataIS5_T0_XT2_EXT3_EEENS1_16TensorSizeStrideIS8_Lj4EEEiS8_,"",@"SHT_CUDA_INFO"
	.sectionflags	@""
	.align	4


	//----- nvinfo : EIATTR_CUDA_API_VERSION
	.align		4
        /*0000*/ 	.byte	0x04, 0x37
        /*0002*/ 	.short	(.L_3749 - .L_3748)
.L_3748:
        /*0004*/ 	.word	0x00000082


	//----- nvinfo : EIATTR_KPARAM_INFO
	.align		4
.L_3749:
        /*0008*/ 	.byte	0x04, 0x17
        /*000a*/ 	.short	(.L_3751 - .L_3750)
.L_3750:
        /*000c*/ 	.word	0x00000000
        /*0010*/ 	.short	0x0004
        /*0012*/ 	.short	0x0acc
        /*0014*/ 	.byte	0x00, 0xf0, 0x11, 0x00


	//----- nvinfo : EIATTR_KPARAM_INFO
	.align		4
.L_3751:
        /*0018*/ 	.byte	0x04, 0x17
        /*001a*/ 	.short	(.L_3753 - .L_3752)
.L_3752:
        /*001c*/ 	.word	0x00000000
        /*0020*/ 	.short	0x0003
        /*0022*/ 	.short	0x0ac8
        /*0024*/ 	.byte	0x00, 0xf0, 0x11, 0x00


	//----- nvinfo : EIATTR_KPARAM_INFO
	.align		4
.L_3753:
        /*0028*/ 	.byte	0x04, 0x17
        /*002a*/ 	.short	(.L_3755 - .L_3754)
.L_3754:
        /*002c*/ 	.word	0x00000000
        /*0030*/ 	.short	0x0002
        /*0032*/ 	.short	0x0aa8
        /*0034*/ 	.byte	0x00, 0xf0, 0x81, 0x00


	//----- nvinfo : EIATTR_KPARAM_INFO
	.align		4
.L_3755:
        /*0038*/ 	.byte	0x04, 0x17
        /*003a*/ 	.short	(.L_3757 - .L_3756)
.L_3756:
        /*003c*/ 	.word	0x00000000
        /*0040*/ 	.short	0x0001
        /*0042*/ 	.short	0x0008
        /*0044*/ 	.byte	0x00, 0xf0, 0x81, 0x2a


	//----- nvinfo : EIATTR_KPARAM_INFO
	.align		4
.L_3757:
        /*0048*/ 	.byte	0x04, 0x17
        /*004a*/ 	.short	(.L_3759 - .L_3758)
.L_3758:
        /*004c*/ 	.word	0x00000000
        /*0050*/ 	.short	0x0000
        /*0052*/ 	.short	0x0000
        /*0054*/ 	.byte	0x00, 0xf0, 0x21, 0x00


	//----- nvinfo : EIATTR_SPARSE_MMA_MASK
	.align		4
.L_3759:
        /*0058*/ 	.byte	0x03, 0x50
        /*005a*/ 	.short	0x0000


	//----- nvinfo : EIATTR_MAXREG_COUNT
	.align		4
        /*005c*/ 	.byte	0x03, 0x1b
        /*005e*/ 	.short	0x00ff


	//----- nvinfo : EIATTR_MERCURY_ISA_VERSION
	.align		4
        /*0060*/ 	.byte	0x03, 0x5f
        /*0062*/ 	.short	0x0101


	//----- nvinfo : EIATTR_EXIT_INSTR_OFFSETS
	.align		4
        /*0064*/ 	.byte	0x04, 0x1c
        /*0066*/ 	.short	(.L_3761 - .L_3760)


	//   ....[0]....
.L_3760:
        /*0068*/ 	.word	0x000000a0


	//   ....[1]....
        /*006c*/ 	.word	0x00000510


	//----- nvinfo : EIATTR_CRS_STACK_SIZE
	.align		4
.L_3761:
        /*0070*/ 	.byte	0x04, 0x1e
        /*0072*/ 	.short	(.L_3763 - .L_3762)
.L_3762:
        /*0074*/ 	.word	0x00000000


	//----- nvinfo : EIATTR_CBANK_PARAM_SIZE
	.align		4
.L_3763:
        /*0078*/ 	.byte	0x03, 0x19
        /*007a*/ 	.short	0x0ad0


	//----- nvinfo : EIATTR_PARAM_CBANK
	.align		4
        /*007c*/ 	.byte	0x04, 0x0a
        /*007e*/ 	.short	(.L_3765 - .L_3764)
	.align		4
.L_3764:
        /*0080*/ 	.word	index@(.nv.constant0._ZN2at6native40_GLOBAL__N__2351210d_8_Shape_cu_49f7391c26CatArrayBatchedCopy_contigINS1_10OpaqueTypeILj8EEEjLi3ELi128ELi1EEEvPT_NS1_25CatArrInputTensorMetadataIS5_T0_XT2_EXT3_EEENS1_16TensorSizeStrideIS8_Lj4EEEiS8_)
        /*0084*/ 	.short	0x0210
        /*0086*/ 	.short	0x0ad0


	//----- nvinfo : EIATTR_SW_WAR
	.align		4
.L_3765:
        /*0088*/ 	.byte	0x04, 0x36
        /*008a*/ 	.short	(.L_3767 - .L_3766)
.L_3766:
        /*008c*/ 	.word	0x00000008
.L_3767:


//--------------------- .nv.info._ZN2at6native40_GLOBAL__N__2351210d_8_Shape_cu_49f7391c35CatArrayBatchedCopy_alignedK_contigINS1_10OpaqueTypeILj8EEEjLi3ELi128ELi1ELi8EEEvPT_NS1_25CatArrInputTensorMetadataIS5_T0_XT2_EXT3_EEENS1_16TensorSizeStrideIS8_Lj4EEEiS8_ --------------------------
	.section	.nv.info._ZN2at6native40_GLOBAL__N__2351210d_8_Shape_cu_49f7391c35CatArrayBatchedCopy_alignedK_contigINS1_10OpaqueTypeILj8EEEjLi3ELi128ELi1ELi8EEEvPT_NS1_25CatArrInputTensorMetadataIS5_T0_XT2_EXT3_EEENS1_16TensorSizeStrideIS8_Lj4EEEiS8_,"",@"SHT_CUDA_INFO"
	.sectionflags	@""
	.align	4


	//----- nvinfo : EIATTR_CUDA_API_VERSION
	.align		4
        /*0000*/ 	.byte	0x04, 0x37
        /*0002*/ 	.short	(.L_3769 - .L_3768)
.L_3768:
        /*0004*/ 	.word	0x00000082


	//----- nvinfo : EIATTR_KPARAM_INFO
	.align		4
.L_3769:
        /*0008*/ 	.byte	0x04, 0x17
        /*000a*/ 	.short	(.L_3771 - .L_3770)
.L_3770:
        /*000c*/ 	.word	0x00000000
        /*0010*/ 	.short	0x0004
        /*0012*/ 	.short	0x0acc
        /*0014*/ 	.byte	0x00, 0xf0, 0x11, 0x00


	//----- nvinfo : EIATTR_KPARAM_INFO
	.align		4
.L_3771:
        /*0018*/ 	.byte	0x04, 0x17
        /*001a*/ 	.short	(.L_3773 - .L_3772)
.L_3772:
        /*001c*/ 	.word	0x00000000
        /*0020*/ 	.short	0x0003
        /*0022*/ 	.short	0x0ac8
        /*0024*/ 	.byte	0x00, 0xf0, 0x11, 0x00


	//----- nvinfo : EIATTR_KPARAM_INFO
	.align		4
.L_3773:
        /*0028*/ 	.byte	0x04, 0x17
        /*002a*/ 	.short	(.L_3775 - .L_3774)
.L_3774:
        /*002c*/ 	.word	0x00000000
        /*0030*/ 	.short	0x0002
        /*0032*/ 	.short	0x0aa8
        /*0034*/ 	.byte	0x00, 0xf0, 0x81, 0x00


	//----- nvinfo : EIATTR_KPARAM_INFO
	.align		4
.L_3775:
        /*0038*/ 	.byte	0x04, 0x17
        /*003a*/ 	.short	(.L_3777 - .L_3776)
.L_3776:
        /*003c*/ 	.word	0x00000000
        /*0040*/ 	.short	0x0001
        /*0042*/ 	.short	0x0008
        /*0044*/ 	.byte	0x00, 0xf0, 0x81, 0x2a


	//----- nvinfo : EIATTR_KPARAM_INFO
	.align		4
.L_3777:
        /*0048*/ 	.byte	0x04, 0x17
        /*004a*/ 	.short	(.L_3779 - .L_3778)
.L_3778:
        /*004c*/ 	.word	0x00000000
        /*0050*/ 	.short	0x0000
        /*0052*/ 	.short	0x0000
        /*0054*/ 	.byte	0x00, 0xf0, 0x21, 0x00


	//----- nvinfo : EIATTR_SPARSE_MMA_MASK
	.align		4
.L_3779:
        /*0058*/ 	.byte	0x03, 0x50
        /*005a*/ 	.short	0x0000


	//----- nvinfo : EIATTR_MAXREG_COUNT
	.align		4
        /*005c*/ 	.byte	0x03, 0x1b
        /*005e*/ 	.short	0x00ff


	//----- nvinfo : EIATTR_MERCURY_ISA_VERSION
	.align		4
        /*0060*/ 	.byte	0x03, 0x5f
        /*0062*/ 	.short	0x0101


	//----- nvinfo : EIATTR_EXIT_INSTR_OFFSETS
	.align		4
        /*0064*/ 	.byte	0x04, 0x1c
        /*0066*/ 	.short	(.L_3781 - .L_3780)


	//   ....[0]....
.L_3780:
        /*0068*/ 	.word	0x000000a0


	//   ....[1]....
        /*006c*/ 	.word	0x00000590


	//   ....[2]....
        /*0070*/ 	.word	0x00000a50


	//   ....[3]....
        /*0074*/ 	.word	0x00001420


	//----- nvinfo : EIATTR_CRS_STACK_SIZE
	.align		4
.L_3781:
        /*0078*/ 	.byte	0x04, 0x1e
        /*007a*/ 	.short	(.L_3783 - .L_3782)
.L_3782:
        /*007c*/ 	.word	0x00000000


	//----- nvinfo : EIATTR_CBANK_PARAM_SIZE
	.align		4
.L_3783:
        /*0080*/ 	.byte	0x03, 0x19
        /*0082*/ 	.short	0x0ad0


	//----- nvinfo : EIATTR_PARAM_CBANK
	.align		4
        /*0084*/ 	.byte	0x04, 0x0a
        /*0086*/ 	.short	(.L_3785 - .L_3784)
	.align		4
.L_3784:
        /*0088*/ 	.word	index@(.nv.constant0._ZN2at6native40_GLOBAL__N__2351210d_8_Shape_cu_49f7391c35CatArrayBatchedCopy_alignedK_contigINS1_10OpaqueTypeILj8EEEjLi3ELi128ELi1ELi8EEEvPT_NS1_25CatArrInputTensorMetadataIS5_T0_XT2_EXT3_EEENS1_16TensorSizeStrideIS8_Lj4EEEiS8_)
        /*008c*/ 	.short	0x0210
        /*008e*/ 	.short	0x0ad0


	//----- nvinfo : EIATTR_SW_WAR
	.align		4
.L_3785:
        /*0090*/ 	.byte	0x04, 0x36
        /*0092*/ 	.short	(.L_3787 - .L_3786)
.L_3786:
        /*0094*/ 	.word	0x00000008
.L_3787:


//--------------------- .nv.info._ZN2at6native40_GLOBAL__N__2351210d_8_Shape_cu_49f7391c35CatArrayBatchedCopy_alignedK_contigINS1_10OpaqueTypeILj8EEEjLi3ELi128ELi1ELi16EEEvPT_NS1_25CatArrInputTensorMetadataIS5_T0_XT2_EXT3_EEENS1_16TensorSizeStrideIS8_Lj4EEEiS8_ --------------------------
	.section	.nv.info._ZN2at6native40_GLOBAL__N__2351210d_8_Shape_cu_49f7391c35CatArrayBatchedCopy_alignedK_contigINS1_10OpaqueTypeILj8EEEjLi3ELi128ELi1ELi16EEEvPT_NS1_25CatArrInputTensorMetadataIS5_T0_XT2_EXT3_EEENS1_16TensorSizeStrideIS8_Lj4EEEiS8_,"",@"SHT_CUDA_INFO"
	.sectionflags	@""
	.align	4


	//----- nvinfo : EIATTR_CUDA_API_VERSION
	.align		4
        /*0000*/ 	.byte	0x04, 0x37
        /*0002*/ 	.short	(.L_3789 - .L_3788)
.L_3788:
        /*0004*/ 	.word	0x00000082


	//----- nvinfo : EIATTR_KPARAM_INFO
	.align		4
.L_3789:
        /*0008*/ 	.byte	0x04, 0x17
        /*000a*/ 	.short	(.L_3791 - .L_3790)
.L_3790:
        /*000c*/ 	.word	0x00000000
        /*0010*/ 	.short	0x0004
        /*0012*/ 	.short	0x0acc
        /*0014*/ 	.byte	0x00, 0xf0, 0x11, 0x00


	//----- nvinfo : EIATTR_KPARAM_INFO
	.align		4
.L_3791:
        /*0018*/ 	.byte	0x04, 0x17
        /*001a*/ 	.short	(.L_3793 - .L_3792)
.L_3792:
        /*001c*/ 	.word	0x00000000
        /*0020*/ 	.short	0x0003
        /*0022*/ 	.short	0x0ac8
        /*0024*/ 	.byte	0x00, 0xf0, 0x11, 0x00


	//----- nvinfo : EIATTR_KPARAM_INFO
	.align		4
.L_3793:
        /*0028*/ 	.byte	0x04, 0x17
        /*002a*/ 	.short	(.L_3795 - .L_3794)
.L_3794:
        /*002c*/ 	.word	0x00000000
        /*0030*/ 	.short	0x0002
        /*0032*/ 	.short	0x0aa8
        /*0034*/ 	.byte	0x00, 0xf0, 0x81, 0x00


	//----- nvinfo : EIATTR_KPARAM_INFO
	.align		4
.L_3795:
        /*0038*/ 	.byte	0x04, 0x17
        /*003a*/ 	.short	(.L_3797 - .L_3796)
.L_3796:
        /*003c*/ 	.word	0x00000000
        /*0040*/ 	.short	0x0001
        /*0042*/ 	.short	0x0008
        /*0044*/ 	.byte	0x00, 0xf0, 0x81, 0x2a


	//----- nvinfo : EIATTR_KPARAM_INFO
	.align		4
.L_3797:
        /*0048*/ 	.byte	0x04, 0x17
        /*004a*/ 	.short	(.L_3799 - .L_3798)
.L_3798:
        /*004c*/ 	.word	0x00000000
        /*0050*/ 	.short	0x0000
        /*0052*/ 	.short	0x0000
        /*0054*/ 	.byte	0x00, 0xf0, 0x21, 0x00


	//----- nvinfo : EIATTR_SPARSE_MMA_MASK
	.align		4
.L_3799:
        /*0058*/ 	.byte	0x03, 0x50
        /*005a*/ 	.short	0x0000


	//----- nvinfo : EIATTR_MAXREG_COUNT
	.align		4
        /*005c*/ 	.byte	0x03, 0x1b
        /*005e*/ 	.short	0x00ff


	//----- nvinfo : EIATTR_MERCURY_ISA_VERSION
	.align		4
        /*0060*/ 	.byte	0x03, 0x5f
        /*0062*/ 	.short	0x0101


	//----- nvinfo : EIATTR_EXIT_INSTR_OFFSETS
	.align		4
        /*0064*/ 	.byte	0x04, 0x1c
        /*0066*/ 	.short	(.L_3801 - .L_3800)


	//   ....[0]....
.L_3800:
        /*0068*/ 	.word	0x000000b0


	//   ....[1]....
        /*006c*/ 	.word	0x00000770


	//   ....[2]....
        /*0070*/ 	.word	0x00000c30


	//   ....[3]....
        /*0074*/ 	.word	0x00001600


	//----- nvinfo : EIATTR_CRS_STACK_SIZE
	.align		4
.L_3801:
        /*0078*/ 	.byte	0x04, 0x1e
        /*007a*/ 	.short	(.L_3803 - .L_3802)
.L_3802:
        /*007c*/ 	.word	0x00000000


	//----- nvinfo : EIATTR_CBANK_PARAM_SIZE
	.align		4
.L_3803:
        /*0080*/ 	.byte	0x03, 0x19
        /*0082*/ 	.short	0x0ad0


	//----- nvinfo : EIATTR_PARAM_CBANK
	.align		4
        /*0084*/ 	.byte	0x04, 0x0a
        /*0086*/ 	.short	(.L_3805 - .L_3804)
	.align		4
.L_3804:
        /*0088*/ 	.word	index@(.nv.constant0._ZN2at6native40_GLOBAL__N__2351210d_8_Shape_cu_49f7391c35CatArrayBatchedCopy_alignedK_contigINS1_10OpaqueTypeILj8EEEjLi3ELi128ELi1ELi16EEEvPT_NS1_25CatArrInputTensorMetadataIS5_T0_XT2_EXT3_EEENS1_16TensorSizeStrideIS8_Lj4EEEiS8_)
        /*008c*/ 	.short	0x0210
        /*008e*/ 	.short	0x0ad0


	//----- nvinfo : EIATTR_SW_WAR
	.align		4
.L_3805:
        /*0090*/ 	.byte	0x04, 0x36
        /*0092*/ 	.short	(.L_3807 - .L_3806)
.L_3806:
        /*0094*/ 	.word	0x00000008
.L_3807:


//--------------------- .nv.info._ZN2at6native40_GLOBAL__N__2351210d_8_Shape_cu_49f7391c30CatArrayBatchedCopy_vectorizedINS1_10OpaqueTypeILj8EEEjLi3ELi128ELi1ELi16ELi2EEEvPcNS1_25CatArrInputTensorMetadataIT_T0_XT2_EXT3_EEENS1_16TensorSizeStrideIS8_Lj4EEEiS8_ --------------------------
	.section	.nv.info._ZN2at6native40_GLOBAL__N__2351210d_8_Shape_cu_49f7391c30CatArrayBatchedCopy_vectorizedINS1_10OpaqueTypeILj8EEEjLi3ELi128ELi1ELi16ELi2EEEvPcNS1_25CatArrInputTensorMetadataIT_T0_XT2_EXT3_EEENS1_16TensorSizeStrideIS8_Lj4EEEiS8_,"",@"SHT_CUDA_INFO"
	.sectionflags	@""
	.align	4


	//----- nvinfo : EIATTR_CUDA_API_VERSION
	.align		4
        /*0000*/ 	.byte	0x04, 0x37
        /*0002*/ 	.short	(.L_3809 - .L_3808)
.L_3808:
        /*0004*/ 	.word	0x00000082


	//----- nvinfo : EIATTR_KPARAM_INFO
	.align		4
.L_3809:
        /*0008*/ 	.byte	0x04, 0x17
        /*000a*/ 	.short	(.L_3811 - .L_3810)
.L_3810:
        /*000c*/ 	.word	0x00000000
        /*0010*/ 	.short	0x0004
        /*0012*/ 	.short	0x0acc
        /*0014*/ 	.byte	0x00, 0xf0, 0x11, 0x00


	//----- nvinfo : EIATTR_KPARAM_INFO
	.align		4
.L_3811:
        /*0018*/ 	.byte	0x04, 0x17
        /*001a*/ 	.short	(.L_3813 - .L_3812)
.L_3812:
        /*001c*/ 	.word	0x00000000
        /*0020*/ 	.short	0x0003
        /*0022*/ 	.short	0x0ac8
        /*0024*/ 	.byte	0x00, 0xf0, 0x11, 0x00


	//----- nvinfo : EIATTR_KPARAM_INFO
	.align		4
.L_3813:
        /*0028*/ 	.byte	0x04, 0x17
        /*002a*/ 	.short	(.L_3815 - .L_3814)
.L_3814:
        /*002c*/ 	.word	0x00000000
        /*0030*/ 	.short	0x0002
        /*0032*/ 	.short	0x0aa8
        /*0034*/ 	.byte	0x00, 0xf0, 0x81, 0x00


	//----- nvinfo : EIATTR_KPARAM_INFO
	.align		4
.L_3815:
        /*0038*/ 	.byte	0x04, 0x17
        /*003a*/ 	.short	(.L_3817 - .L_3816)
.L_3816:
        /*003c*/ 	.word	0x00000000
        /*0040*/ 	.short	0x0001
        /*0042*/ 	.short	0x0008
        /*0044*/ 	.byte	0x00, 0xf0, 0x81, 0x2a


	//----- nvinfo : EIATTR_KPARAM_INFO
	.align		4
.L_3817:
        /*0048*/ 	.byte	0x04, 0x17
        /*004a*/ 	.short	(.L_3819 - .L_3818)
.L_3818:
        /*004c*/ 	.word	0x00000000
        /*0050*/ 	.short	0x0000
        /*0052*/ 	.short	0x0000
        /*0054*/ 	.byte	0x00, 0xf0, 0x21, 0x00


	//----- nvinfo : EIATTR_SPARSE_MMA_MASK
	.align		4
.L_3819:
        /*0058*/ 	.byte	0x03, 0x50
        /*005a*/ 	.short	0x0000


	//----- nvinfo : EIATTR_MAXREG_COUNT
	.align		4
        /*005c*/ 	.byte	0x03, 0x1b
        /*005e*/ 	.short	0x00ff


	//----- nvinfo : EIATTR_MERCURY_ISA_VERSION
	.align		4
        /*0060*/ 	.byte	0x03, 0x5f
        /*0062*/ 	.short	0x0101


	//----- nvinfo : EIATTR_EXIT_INSTR_OFFSETS
	.align		4
        /*0064*/ 	.byte	0x04, 0x1c
        /*0066*/ 	.short	(.L_3821 - .L_3820)


	//   ....[0]....
.L_3820:
        /*0068*/ 	.word	0x000000b0


	//   ....[1]....
        /*006c*/ 	.word	0x00000570


	//----- nvinfo : EIATTR_CRS_STACK_SIZE
	.align		4
.L_3821:
        /*0070*/ 	.byte	0x04, 0x1e
        /*0072*/ 	.short	(.L_3823 - .L_3822)
.L_3822:
        /*0074*/ 	.word	0x00000000


	//----- nvinfo : EIATTR_CBANK_PARAM_SIZE
	.align		4
.L_3823:
        /*0078*/ 	.byte	0x03, 0x19
        /*007a*/ 	.short	0x0ad0


	//----- nvinfo : EIATTR_PARAM_CBANK
	.align		4
        /*007c*/ 	.byte	0x04, 0x0a
        /*007e*/ 	.short	(.L_3825 - .L_3824)
	.align		4
.L_3824:
        /*0080*/ 	.word	index@(.nv.constant0._ZN2at6native40_GLOBAL__N__2351210d_8_Shape_cu_49f7391c30CatArrayBatchedCopy_vectorizedINS1_10OpaqueTypeILj8EEEjLi3ELi128ELi1ELi16ELi2EEEvPcNS1_25CatArrInputTensorMetadataIT_T0_XT2_EXT3_EEENS1_16TensorSizeStrideIS8_Lj4EEEiS8_)
        /*0084*/ 	.short	0x0210
        /*0086*/ 	.short	0x0ad0


	//----- nvinfo : EIATTR_SW_WAR
	.align		4
.L_3825:
        /*0088*/ 	.byte	0x04, 0x36
        /*008a*/ 	.short	(.L_3827 - .L_3826)
.L_3826:
        /*008c*/ 	.word	0x00000008
.L_3827:


//--------------------- .nv.info._ZN2at6native40_GLOBAL__N__2351210d_8_Shape_cu_49f7391c19CatArrayBatchedCopyINS1_10OpaqueTypeILj8EEEjLi2ELi128ELi1EEEvPT_NS1_25CatArrInputTensorMetadataIS5_T0_XT2_EXT3_EEENS1_16TensorSizeStrideIS8_Lj4EEEiS8_ --------------------------
	.section	.nv.info._ZN2at6native40_GLOBAL__N__2351210d_8_Shape_cu_49f7391c19CatArrayBatchedCopyINS1_10OpaqueTypeILj8EEEjLi2ELi128ELi1EEEvPT_NS1_25CatArrInputTensorMetadataIS5_T0_XT2_EXT3_EEENS1_16TensorSizeStrideIS8_Lj4EEEiS8_,"",@"SHT_CUDA_INFO"
	.sectionflags	@""
	.align	4


	//----- nvinfo : EIATTR_CUDA_API_VERSION
	.align		4
        /*0000*/ 	.byte	0x04, 0x37
        /*0002*/ 	.short	(.L_3829 - .L_3828)
.L_3828:
        /*0004*/ 	.word	0x00000082


	//----- nvinfo : EIATTR_KPARAM_INFO
	.align		4
.L_3829:
        /*0008*/ 	.byte	0x04, 0x17
        /*000a*/ 	.short	(.L_3831 - .L_3830)
.L_3830:
        /*000c*/ 	.word	0x00000000
        /*0010*/ 	.short	0x0004
        /*0012*/ 	.short	0x0acc
        /*0014*/ 	.byte	0x00, 0xf0, 0x11, 0x00


	//----- nvinfo : EIATTR_KPARAM_INFO
	.align		4
.L_3831:
        /*0018*/ 	.byte	0x04, 0x17
        /*001a*/ 	.short	(.L_3833 - .L_3832)
.L_3832:
        /*001c*/ 	.word	0x00000000
        /*0020*/ 	.short	0x0003
        /*0022*/ 	.short	0x0ac8
        /*0024*/ 	.byte	0x00, 0xf0, 0x11, 0x00


	//----- nvinfo : EIATTR_KPARAM_INFO
	.align		4
.L_3833:
        /*0028*/ 	.byte	0x04, 0x17
        /*002a*/ 	.short	(.L_3835 - .L_3834)
.L_3834:
        /*002c*/ 	.word	0x00000000
        /*0030*/ 	.short	0x0002
        /*0032*/ 	.short	0x0aa8
        /*0034*/ 	.byte	0x00, 0xf0, 0x81, 0x00


	//----- nvinfo : EIATTR_KPARAM_INFO
	.align		4
.L_3835:
        /*0038*/ 	.byte	0x04, 0x17
        /*003a*/ 	.short	(.L_3837 - .L_3836)
.L_3836:
        /*003c*/ 	.word	0x00000000
        /*0040*/ 	.short	0x0001
        /*0042*/ 	.short	0x0008
        /*0044*/ 	.byte	0x00, 0xf0, 0x81, 0x2a


	//----- nvinfo : EIATTR_KPARAM_INFO
	.align		4
.L_3837:
        /*0048*/ 	.byte	0x04, 0x17
        /*004a*/ 	.short	(.L_3839 - .L_3838)
.L_3838:
        /*004c*/ 	.word	0x00000000
        /*0050*/ 	.short	0x0000
        /*0052*/ 	.short	0x0000
        /*0054*/ 	.byte	0x00, 0xf0, 0x21, 0x00


	//----- nvinfo : EIATTR_SPARSE_MMA_MASK
	.align		4
.L_3839:
        /*0058*/ 	.byte	0x03, 0x50
        /*005a*/ 	.short	0x0000


	//----- nvinfo : EIATTR_MAXREG_COUNT
	.align		4
        /*005c*/ 	.byte	0x03, 0x1b
        /*005e*/ 	.short	0x00ff


	//----- nvinfo : EIATTR_MERCURY_ISA_VERSION
	.align		4
        /*0060*/ 	.byte	0x03, 0x5f
        /*0062*/ 	.short	0x0101


	//----- nvinfo : EIATTR_EXIT_INSTR_OFFSETS
	.align		4
        /*0064*/ 	.byte	0x04, 0x1c
        /*0066*/ 	.short	(.L_3841 - .L_3840)


	//   ....[0]....
.L_3840:
        /*0068*/ 	.word	0x000000a0


	//   ....[1]....
        /*006c*/ 	.word	0x000003b0


	//   ....[2]....
        /*0070*/ 	.word	0x00000770


	//----- nvinfo : EIATTR_CRS_STACK_SIZE
	.align		4
.L_3841:
        /*0074*/ 	.byte	0x04, 0x1e
        /*0076*/ 	.short	(.L_3843 - .L_3842)
.L_3842:
        /*0078*/ 	.word	0x00000000


	//----- nvinfo : EIATTR_CBANK_PARAM_SIZE
	.align		4
.L_3843:
        /*007c*/ 	.byte	0x03, 0x19
        /*007e*/ 	.short	0x0ad0


	//----- nvinfo : EIATTR_PARAM_CBANK
	.align		4
        /*0080*/ 	.byte	0x04, 0x0a
        /*0082*/ 	.short	(.L_3845 - .L_3844)
	.align		4
.L_3844:
        /*0084*/ 	.word	index@(.nv.constant0._ZN2at6native40_GLOBAL__N__2351210d_8_Shape_cu_49f7391c19CatArrayBatchedCopyINS1_10OpaqueTypeILj8EEEjLi2ELi128ELi1EEEvPT_NS1_25CatArrInputTensorMetadataIS5_T0_XT2_EXT3_EEENS1_16TensorSizeStrideIS8_Lj4EEEiS8_)
        /*0088*/ 	.short	0x0210
        /*008a*/ 	.short	0x0ad0


	//----- nvinfo : EIATTR_SW_WAR
	.align		4
.L_3845:
        /*008c*/ 	.byte	0x04, 0x36
        /*008e*/ 	.short	(.L_3847 - .L_3846)
.L_3846:
        /*0090*/ 	.word	0x00000008
.L_3847:


//--------------------- .nv.info._ZN2at6native40_GLOBAL__N__2351210d_8_Shape_cu_49f7391c26CatArrayBatchedCopy_contigINS1_10OpaqueTypeILj8EEEjLi2ELi128ELi1EEEvPT_NS1_25CatArrInputTensorMetadataIS5_T0_XT2_EXT3_EEENS1_16TensorSizeStrideIS8_Lj4EEEiS8_ --------------------------
	.section	.nv.info._ZN2at6native40_GLOBAL__N__2351210d_8_Shape_cu_49f7391c26CatArrayBatchedCopy_contigINS1_10OpaqueTypeILj8EEEjLi2ELi128ELi1EEEvPT_NS1_25CatArrInputTensorMetadataIS5_T0_XT2_EXT3_EEENS1_16TensorSizeStrideIS8_Lj4EEEiS8_,"",@"SHT_CUDA_INFO"
	.sectionflags	@""
	.align	4


	//----- nvinfo : EIATTR_CUDA_API_VERSION
	.align		4
        /*0000*/ 	.byte	0x04, 0x37
        /*0002*/ 	.short	(.L_3849 - .L_3848)
.L_3848:
        /*0004*/ 	.word	0x00000082


	//----- nvinfo : EIATTR_KPARAM_INFO
	.align		4
.L_3849:
        /*0008*/ 	.byte	0x04, 0x17
        /*000a*/ 	.short	(.L_3851 - .L_3850)
.L_3850:
        /*000c*/ 	.word	0x00000000
        /*0010*/ 	.short	0x0004
        /*0012*/ 	.short	0x0acc
        /*0014*/ 	.byte	0x00, 0xf0, 0x11, 0x00


	//----- nvinfo : EIATTR_KPARAM_INFO
	.align		4
.L_3851:
        /*0018*/ 	.byte	0x04, 0x17
        /*001a*/ 	.short	(.L_3853 - .L_3852)
.L_3852:
        /*001c*/ 	.word	0x00000000
        /*0020*/ 	.short	0x0003
        /*0022*/ 	.short	0x0ac8
        /*0024*/ 	.byte	0x00, 0xf0, 0x11, 0x00


	//----- nvinfo : EIATTR_KPARAM_INFO
	.align		4
.L_3853:
        /*0028*/ 	.byte	0x04, 0x17
        /*002a*/ 	.short	(.L_3855 - .L_3854)
.L_3854:
        /*002c*/ 	.word	0x00000000
        /*0030*/ 	.short	0x0002
        /*0032*/ 	.short	0x0aa8
        /*0034*/ 	.byte	0x00, 0xf0, 0x81, 0x00


	//----- nvinfo : EIATTR_KPARAM_INFO
	.align		4
.L_3855:
        /*0038*/ 	.byte	0x04, 0x17
        /*003a*/ 	.short	(.L_3857 - .L_3856)
.L_3856:
        /*003c*/ 	.word	0x00000000
        /*0040*/ 	.short	0x0001
        /*0042*/ 	.short	0x0008
        /*0044*/ 	.byte	0x00, 0xf0, 0x81, 0x2a


	//----- nvinfo : EIATTR_KPARAM_INFO
	.align		4
.L_3857:
        /*0048*/ 	.byte	0x04, 0x17
        /*004a*/ 	.short	(.L_3859 - .L_3858)
.L_3858:
        /*004c*/ 	.word	0x00000000
        /*0050*/ 	.short	0x0000
        /*0052*/ 	.short	0x0000
        /*0054*/ 	.byte	0x00, 0xf0, 0x21, 0x00


	//----- nvinfo : EIATTR_SPARSE_MMA_MASK
	.align		4
.L_3859:
        /*0058*/ 	.byte	0x03, 0x50
        /*005a*/ 	.short	0x0000


	//----- nvinfo : EIATTR_MAXREG_COUNT
	.align		4
        /*005c*/ 	.byte	0x03, 0x1b
        /*005e*/ 	.short	0x00ff


	//----- nvinfo : EIATTR_MERCURY_ISA_VERSION
	.align		4
        /*0060*/ 	.byte	0x03, 0x5f
        /*0062*/ 	.short	0x0101


	//----- nvinfo : EIATTR_EXIT_INSTR_OFFSETS
	.align		4
        /*0064*/ 	.byte	0x04, 0x1c
        /*0066*/ 	.short	(.L_3861 - .L_3860)


	//   ....[0]....
.L_3860:
        /*0068*/ 	.word	0x000000a0


	//   ....[1]....
        /*006c*/ 	.word	0x00000370


	//----- nvinfo : EIATTR_CRS_STACK_SIZE
	.align		4
.L_3861:
        /*0070*/ 	.byte	0x04, 0x1e
        /*0072*/ 	.short	(.L_3863 - .L_3862)
.L_3862:
        /*0074*/ 	.word	0x00000000


	//----- nvinfo : EIATTR_CBANK_PARAM_SIZE
	.align		4
.L_3863:
        /*0078*/ 	.byte	0x03, 0x19
        /*007a*/ 	.short	0x0ad0


	//----- nvinfo : EIATTR_PARAM_CBANK
	.align		4
        /*007c*/ 	.byte	0x04, 0x0a
        /*007e*/ 	.short	(.L_3865 - .L_3864)
	.align		4
.L_3864:
        /*0080*/ 	.word	index@(.nv.constant0._ZN2at6native40_GLOBAL__N__2351210d_8_Shape_cu_49f7391c26CatArrayBatchedCopy_contigINS1_10OpaqueTypeILj8EEEjLi2ELi128ELi1EEEvPT_NS1_25CatArrInputTensorMetadataIS5_T0_XT2_EXT3_EEENS1_16TensorSizeStrideIS8_Lj4EEEiS8_)
        /*0084*/ 	.short	0x0210
        /*0086*/ 	.short	0x0ad0


	//----- nvinfo : EIATTR_SW_WAR
	.align		4
.L_3865:
        /*0088*/ 	.byte	0x04, 0x36
        /*008a*/ 	.short	(.L_3867 - .L_3866)
.L_3866:
        /*008c*/ 	.word	0x00000008
.L_3867:


//--------------------- .nv.info._ZN2at6native40_GLOBAL__N__2351210d_8_Shape_cu_49f7391c35CatArrayBatchedCopy_alignedK_contigINS1_10OpaqueTypeILj8EEEjLi2ELi128ELi1ELi8EEEvPT_NS1_25CatArrInputTensorMetadataIS5_T0_XT2_EXT3_EEENS1_16TensorSizeStrideIS8_Lj4EEEiS8_ --------------------------
	.section	.nv.info._ZN2at6native40_GLOBAL__N__2351210d_8_Shape_cu_49f7391c35CatArrayBatchedCopy_alignedK_contigINS1_10OpaqueTypeILj8EEEjLi2ELi128ELi1ELi8EEEvPT_NS1_25CatArrInputTensorMetadataIS5_T0_XT2_EXT3_EEENS1_16TensorSizeStrideIS8_Lj4EEEiS8_,"",@"SHT_CUDA_INFO"
	.sectionflags	@""
	.align	4


	//----- nvinfo : EIATTR_CUDA_API_VERSION
	.align		4
        /*0000*/ 	.byte	0x04, 0x37
        /*0002*/ 	.short	(.L_3869 - .L_3868)
.L_3868:
        /*0004*/ 	.word	0x00000082


	//----- nvinfo : EIATTR_KPARAM_INFO
	.align		4
.L_3869:
        /*0008*/ 	.byte	0x04, 0x17
        /*000a*/ 	.short	(.L_3871 - .L_3870)
.L_3870:
        /*000c*/ 	.word	0x00000000
        /*0010*/ 	.short	0x0004
        /*0012*/ 	.short	0x0acc
        /*0014*/ 	.byte	0x00, 0xf0, 0x11, 0x00


	//----- nvinfo : EIATTR_KPARAM_INFO
	.align		4
.L_3871:
        /*0018*/ 	.byte	0x04, 0x17
        /*001a*/ 	.short	(.L_3873 - .L_3872)
.L_3872:
        /*001c*/ 	.word	0x00000000
        /*0020*/ 	.short	0x0003
        /*0022*/ 	.short	0x0ac8
        /*0024*/ 	.byte	0x00, 0xf0, 0x11, 0x00


	//----- nvinfo : EIATTR_KPARAM_INFO
	.align		4
.L_3873:
        /*0028*/ 	.byte	0x04, 0x17
        /*002a*/ 	.short	(.L_3875 - .L_3874)
.L_3874:
        /*002c*/ 	.word	0x00000000
        /*0030*/ 	.short	0x0002
        /*0032*/ 	.short	0x0aa8
        /*0034*/ 	.byte	0x00, 0xf0, 0x81, 0x00


	//----- nvinfo : EIATTR_KPARAM_INFO
	.align		4
.L_3875:
        /*0038*/ 	.byte	0x04, 0x17
        /*003a*/ 	.short	(.L_3877 - .L_3876)
.L_3876:
        /*003c*/ 	.word	0x00000000
        /*0040*/ 	.short	0x0001
        /*0042*/ 	.short	0x0008
        /*0044*/ 	.byte	0x00, 0xf0, 0x81, 0x2a


	//----- nvinfo : EIATTR_KPARAM_INFO
	.align		4
.L_3877:
        /*0048*/ 	.byte	0x04, 0x17
        /*004a*/ 	.short	(.L_3879 - .L_3878)
.L_3878:
        /*004c*/ 	.word	0x00000000
        /*0050*/ 	.short	0x0000
        /*0052*/ 	.short	0x0000
        /*0054*/ 	.byte	0x00, 0xf0, 0x21, 0x00


	//----- nvinfo : EIATTR_SPARSE_MMA_MASK
	.align		4
.L_3879:
        /*0058*/ 	.byte	0x03, 0x50
        /*005a*/ 	.short	0x0000


	//----- nvinfo : EIATTR_MAXREG_COUNT
	.align		4
        /*005c*/ 	.byte	0x03, 0x1b
        /*005e*/ 	.short	0x00ff


	//----- nvinfo : EIATTR_MERCURY_ISA_VERSION
	.align		4
        /*0060*/ 	.byte	0x03, 0x5f
        /*0062*/ 	.short	0x0101


	//----- nvinfo : EIATTR_EXIT_INSTR_OFFSETS
	.align		4
        /*0064*/ 	.byte	0x04, 0x1c
        /*0066*/ 	.short	(.L_3881 - .L_3880)


	//   ....[0]....
.L_3880:
        /*0068*/ 	.word	0x000000a0


	//   ....[1]....
        /*006c*/ 	.word	0x00000420


	//   ....[2]....
        /*0070*/ 	.word	0x00000730


	//   ....[3]....
        /*0074*/ 	.word	0x00000d30


	//----- nvinfo : EIATTR_CRS_STACK_SIZE
	.align		4
.L_3881:
        /*0078*/ 	.byte	0x04, 0x1e
        /*007a*/ 	.short	(.L_3883 - .L_3882)
.L_3882:
        /*007c*/ 	.word	0x00000000


	//----- nvinfo : EIATTR_CBANK_PARAM_SIZE
	.align		4
.L_3883:
        /*0080*/ 	.byte	0x03, 0x19
        /*0082*/ 	.short	0x0ad0


	//----- nvinfo : EIATTR_PARAM_CBANK
	.align		4
        /*0084*/ 	.byte	0x04, 0x0a
        /*0086*/ 	.short	(.L_3885 - .L_3884)
	.align		4
.L_3884:
        /*0088*/ 	.word	index@(.nv.constant0._ZN2at6native40_GLOBAL__N__2351210d_8_Shape_cu_49f7391c35CatArrayBatchedCopy_alignedK_contigINS1_10OpaqueTypeILj8EEEjLi2ELi128ELi1ELi8EEEvPT_NS1_25CatArrInputTensorMetadataIS5_T0_XT2_EXT3_EEENS1_16TensorSizeStrideIS8_Lj4EEEiS8_)
        /*008c*/ 	.short	0x0210
        /*008e*/ 	.short	0x0ad0


	//----- nvinfo : EIATTR_SW_WAR
	.align		4
.L_3885:
        /*0090*/ 	.byte	0x04, 0x36
        /*0092*/ 	.short	(.L_3887 - .L_3886)
.L_3886:
        /*0094*/ 	.word	0x00000008
.L_3887:


//--------------------- .nv.info._ZN2at6native40_GLOBAL__N__2351210d_8_Shape_cu_49f7391c35CatArrayBatchedCopy_alignedK_contigINS1_10OpaqueTypeILj8EEEjLi2ELi128ELi1ELi16EEEvPT_NS1_25CatArrInputTensorMetadataIS5_T0_XT2_EXT3_EEENS1_16TensorSizeStrideIS8_Lj4EEEiS8_ --------------------------
	.section	.nv.info._ZN2at6native40_GLOBAL__N__2351210d_8_Shape_cu_49f7391c35CatArrayBatchedCopy_alignedK_contigINS1_10OpaqueTypeILj8EEEjLi2ELi128ELi1ELi16EEEvPT_NS1_25CatArrInputTensorMetadataIS5_T0_XT2_EXT3_EEENS1_16TensorSizeStrideIS8_Lj4EEEiS8_,"",@"SHT_CUDA_INFO"
	.sectionflags	@""
	.align	4


	//----- nvinfo : EIATTR_CUDA_API_VERSION
	.align		4
        /*0000*/ 	.byte	0x04, 0x37
        /*0002*/ 	.short	(.L_3889 - .L_3888)
.L_3888:
        /*0004*/ 	.word	0x00000082


	//----- nvinfo : EIATTR_KPARAM_INFO
	.align		4
.L_3889:
        /*0008*/ 	.byte	0x04, 0x17
        /*000a*/ 	.short	(.L_3891 - .L_3890)
.L_3890:
        /*000c*/ 	.word	0x00000000
        /*0010*/ 	.short	0x0004
        /*0012*/ 	.short	0x0acc
        /*0014*/ 	.byte	0x00, 0xf0, 0x11, 0x00


	//----- nvinfo : EIATTR_KPARAM_INFO
	.align		4
.L_3891:
        /*0018*/ 	.byte	0x04, 0x17
        /*001a*/ 	.short	(.L_3893 - .L_3892)
.L_3892:
        /*001c*/ 	.word	0x00000000
        /*0020*/ 	.short	0x0003
        /*0022*/ 	.short	0x0ac8
        /*0024*/ 	.byte	0x00, 0xf0, 0x11, 0x00


	//----- nvinfo : EIATTR_KPARAM_INFO
	.align		4
.L_3893:
        /*0028*/ 	.byte	0x04, 0x17
        /*002a*/ 	.short	(.L_3895 - .L_3894)
.L_3894:
        /*002c*/ 	.word	0x00000000
        /*0030*/ 	.short	0x0002
        /*0032*/ 	.short	0x0aa8
        /*0034*/ 	.byte	0x00, 0xf0, 0x81, 0x00


	//----- nvinfo : EIATTR_KPARAM_INFO
	.align		4
.L_3895:
        /*0038*/ 	.byte	0x04, 0x17
        /*003a*/ 	.short	(.L_3897 - .L_3896)
.L_3896:
        /*003c*/ 	.word	0x00000000
        /*0040*/ 	.short	0x0001
        /*0042*/ 	.short	0x0008
        /*0044*/ 	.byte	0x00, 0xf0, 0x81, 0x2a


	//----- nvinfo : EIATTR_KPARAM_INFO
	.align		4
.L_3897:
        /*0048*/ 	.byte	0x04, 0x17
        /*004a*/ 	.short	(.L_3899 - .L_3898)
.L_3898:
        /*004c*/ 	.word	0x00000000
        /*0050*/ 	.short	0x0000
        /*0052*/ 	.short	0x0000
        /*0054*/ 	.byte	0x00, 0xf0, 0x21, 0x00


	//----- nvinfo : EIATTR_SPARSE_MMA_MASK
	.align		4
.L_3899:
        /*0058*/ 	.byte	0x03, 0x50
        /*005a*/ 	.short	0x0000


	//----- nvinfo : EIATTR_MAXREG_COUNT
	.align		4
        /*005c*/ 	.byte	0x03, 0x1b
        /*005e*/ 	.short	0x00ff


	//----- nvinfo : EIATTR_MERCURY_ISA_VERSION
	.align		4
        /*0060*/ 	.byte	0x03, 0x5f
        /*0062*/ 	.short	0x0101


	//----- nvinfo : EIATTR_EXIT_INSTR_OFFSETS
	.align		4
        /*0064*/ 	.byte	0x04, 0x1c
        /*0066*/ 	.short	(.L_3901 - .L_3900)


	//   ....[0]....
.L_3900:
        /*0068*/ 	.word	0x000000b0


	//   ....[1]....
        /*006c*/ 	.word	0x00000530


	//   ....[2]....
        /*0070*/ 	.word	0x00000850


	//   ....[3]....
        /*0074*/ 	.word	0x00000ea0


	//----- nvinfo : EIATTR_CRS_STACK_SIZE
	.align		4
.L_3901:
        /*0078*/ 	.byte	0x04, 0x1e
        /*007a*/ 	.short	(.L_3903 - .L_3902)
.L_3902:
        /*007c*/ 	.word	0x00000000


	//----- nvinfo : EIATTR_CBANK_PARAM_SIZE
	.align		4
.L_3903:
        /*0080*/ 	.byte	0x03, 0x19
        /*0082*/ 	.short	0x0ad0


	//----- nvinfo : EIATTR_PARAM_CBANK
	.align		4
        /*0084*/ 	.byte	0x04, 0x0a
        /*0086*/ 	.short	(.L_3905 - .L_3904)
	.align		4
.L_3904:
        /*0088*/ 	.word	index@(.nv.constant0._ZN2at6native40_GLOBAL__N__2351210d_8_Shape_cu_49f7391c35CatArrayBatchedCopy_alignedK_contigINS1_10OpaqueTypeILj8EEEjLi2ELi128ELi1ELi16EEEvPT_NS1_25CatArrInputTensorMetadataIS5_T0_XT2_EXT3_EEENS1_16TensorSizeStrideIS8_Lj4EEEiS8_)
        /*008c*/ 	.short	0x0210
        /*008e*/ 	.short	0x0ad0


	//----- nvinfo : EIATTR_SW_WAR
	.align		4
.L_3905:
        /*0090*/ 	.byte	0x04, 0x36
        /*0092*/ 	.short	(.L_3907 - .L_3906)
.L_3906:
        /*0094*/ 	.word	0x00000008
.L_3907:


//--------------------- .nv.info._ZN2at6native40_GLOBAL__N__2351210d_8_Shape_cu_49f7391c30CatArrayBatchedCopy_vectorizedINS1_10OpaqueTypeILj8EEEjLi2ELi128ELi1ELi16ELi2EEEvPcNS1_25CatArrInputTensorMetadataIT_T0_XT2_EXT3_EEENS1_16TensorSizeStrideIS8_Lj4EEEiS8_ --------------------------
	.section	.nv.info._ZN2at6native40_GLOBAL__N__2351210d_8_Shape_cu_49f7391c30CatArrayBatchedCopy_vectorizedINS1_10OpaqueTypeILj8EEEjLi2ELi128ELi1ELi16ELi2EEEvPcNS1_25CatArrInputTensorMetadataIT_T0_XT2_EXT3_EEENS1_16TensorSizeStrideIS8_Lj4EEEiS8_,"",@"SHT_CUDA_INFO"
	.sectionflags	@""
	.align	4


	//----- nvinfo : EIATTR_CUDA_API_VERSION
	.align		4
        /*0000*/ 	.byte	0x04, 0x37
        /*0002*/ 	.short	(.L_3909 - .L_3908)
.L_3908:
        /*0004*/ 	.word	0x00000082


	//----- nvinfo : EIATTR_KPARAM_INFO
	.align		4
.L_3909:
        /*0008*/ 	.byte	0x04, 0x17
        /*000a*/ 	.short	(.L_3911 - .L_3910)
.L_3910:
        /*000c*/ 	.word	0x00000000
        /*0010*/ 	.short	0x0004
        /*0012*/ 	.short	0x0acc
        /*0014*/ 	.byte	0x00, 0xf0, 0x11, 0x00


	//----- nvinfo : EIATTR_KPARAM_INFO
	.align		4
.L_3911:
        /*0018*/ 	.byte	0x04, 0x17
        /*001a*/ 	.short	(.L_3913 - .L_3912)
.L_3912:
        /*001c*/ 	.word	0x00000000
        /*0020*/ 	.short	0x0003
        /*0022*/ 	.short	0x0ac8
        /*0024*/ 	.byte	0x00, 0xf0, 0x11, 0x00


	//----- nvinfo : EIATTR_KPARAM_INFO
	.align		4
.L_3913:
        /*0028*/ 	.byte	0x04, 0x17
        /*002a*/ 	.short	(.L_3915 - .L_3914)
.L_3914:
        /*002c*/ 	.word	0x00000000
        /*0030*/ 	.short	0x0002
        /*0032*/ 	.short	0x0aa8
        /*0034*/ 	.byte	0x00, 0xf0, 0x81, 0x00


	//----- nvinfo : EIATTR_KPARAM_INFO
	.align		4
.L_3915:
        /*0038*/ 	.byte	0x04, 0x17
        /*003a*/ 	.short	(.L_3917 - .L_3916)
.L_3916:
        /*003c*/ 	.word	0x00000000
        /*0040*/ 	.short	0x0001
        /*0042*/ 	.short	0x0008
        /*0044*/ 	.byte	0x00, 0xf0, 0x81, 0x2a


	//----- nvinfo : EIATTR_KPARAM_INFO
	.align		4
.L_3917:
        /*0048*/ 	.byte	0x04, 0x17
        /*004a*/ 	.short	(.L_3919 - .L_3918)
.L_3918:
        /*004c*/ 	.word	0x00000000
        /*0050*/ 	.short	0x0000
        /*0052*/ 	.short	0x0000
        /*0054*/ 	.byte	0x00, 0xf0, 0x21, 0x00


	//----- nvinfo : EIATTR_SPARSE_MMA_MASK
	.align		4
.L_3919:
        /*0058*/ 	.byte	0x03, 0x50
        /*005a*/ 	.short	0x0000


	//----- nvinfo : EIATTR_MAXREG_COUNT
	.align		4
        /*005c*/ 	.byte	0x03, 0x1b
        /*005e*/ 	.short	0x00ff


	//----- nvinfo : EIATTR_MERCURY_ISA_VERSION
	.align		4
        /*0060*/ 	.byte	0x03, 0x5f
        /*0062*/ 	.short	0x0101


	//----- nvinfo : EIATTR_EXIT_INSTR_OFFSETS
	.align		4
        /*0064*/ 	.byte	0x04, 0x1c
        /*0066*/ 	.short	(.L_3921 - .L_3920)


	//   ....[0]....
.L_3920:
        /*0068*/ 	.word	0x000000b0


	//   ....[1]....
        /*006c*/ 	.word	0x000003e0


	//----- nvinfo : EIATTR_CRS_STACK_SIZE
	.align		4
.L_3921:
        /*0070*/ 	.byte	0x04, 0x1e
        /*0072*/ 	.short	(.L_3923 - .L_3922)
.L_3922:
        /*0074*/ 	.word	0x00000000


	//----- nvinfo : EIATTR_CBANK_PARAM_SIZE
	.align		4
.L_3923:
        /*0078*/ 	.byte	0x03, 0x19
        /*007a*/ 	.short	0x0ad0


	//----- nvinfo : EIATTR_PARAM_CBANK
	.align		4
        /*007c*/ 	.byte	0x04, 0x0a
        /*007e*/ 	.short	(.L_3925 - .L_3924)
	.align		4
.L_3924:
        /*0080*/ 	.word	index@(.nv.constant0._ZN2at6native40_GLOBAL__N__2351210d_8_Shape_cu_49f7391c30CatArrayBatchedCopy_vectorizedINS1_10OpaqueTypeILj8EEEjLi2ELi128ELi1ELi16ELi2EEEvPcNS1_25CatArrInputTensorMetadataIT_T0_XT2_EXT3_EEENS1_16TensorSizeStrideIS8_Lj4EEEiS8_)
        /*0084*/ 	.short	0x0210
        /*0086*/ 	.short	0x0ad0


	//----- nvinfo : EIATTR_SW_WAR
	.align		4
.L_3925:
        /*0088*/ 	.byte	0x04, 0x36
        /*008a*/ 	.short	(.L_3927 - .L_3926)
.L_3926:
        /*008c*/ 	.word	0x00000008
.L_3927:


//--------------------- .nv.info._ZN2at6native40_GLOBAL__N__2351210d_8_Shape_cu_49f7391c19CatArrayBatchedCopyINS1_10OpaqueTypeILj8EEEjLi1ELi128ELi1EEEvPT_NS1_25CatArrInputTensorMetadataIS5_T0_XT2_EXT3_EEENS1_16TensorSizeStrideIS8_Lj4EEEiS8_ --------------------------
	.section	.nv.info._ZN2at6native40_GLOBAL__N__2351210d_8_Shape_cu_49f7391c19CatArrayBatchedCopyINS1_10OpaqueTypeILj8EEEjLi1ELi128ELi1EEEvPT_NS1_25CatArrInputTensorMetadataIS5_T0_XT2_EXT3_EEENS1_16TensorSizeStrideIS8_Lj4EEEiS8_,"",@"SHT_CUDA_INFO"
	.sectionflags	@""
	.align	4


	//----- nvinfo : EIATTR_CUDA_API_VERSION
	.align		4
        /*0000*/ 	.byte	0x04, 0x37
        /*0002*/ 	.short	(.L_3929 - .L_3928)
.L_3928:
        /*0004*/ 	.word	0x00000082


	//----- nvinfo : EIATTR_KPARAM_INFO
	.align		4
.L_3929:
        /*0008*/ 	.byte	0x04, 0x17
        /*000a*/ 	.short	(.L_3931 - .L_3930)
.L_3930:
        /*000c*/ 	.word	0x00000000
        /*0010*/ 	.short	0x0004
        /*0012*/ 	.short	0x0acc
        /*0014*/ 	.byte	0x00, 0xf0, 0x11, 0x00


	//----- nvinfo : EIATTR_KPARAM_INFO
	.align		4
.L_3931:
        /*0018*/ 	.byte	0x04, 0x17
        /*001a*/ 	.short	(.L_3933 - .L_3932)
.L_3932:
        /*001c*/ 	.word	0x00000000
        /*0020*/ 	.short	0x0003
        /*0022*/ 	.short	0x0ac8
        /*0024*/ 	.byte	0x00, 0xf0, 0x11, 0x00


	//----- nvinfo : EIATTR_KPARAM_INFO
	.align		4
.L_3933:
        /*0028*/ 	.byte	0x04, 0x17
        /*002a*/ 	.short	(.L_3935 - .L_3934)
.L_3934:
        /*002c*/ 	.word	0x00000000
        /*0030*/ 	.short	0x0002
        /*0032*/ 	.short	0x0aa8
        /*0034*/ 	.byte	0x00, 0xf0, 0x81, 0x00


	//----- nvinfo : EIATTR_KPARAM_INFO
	.align		4
.L_3935:
        /*0038*/ 	.byte	0x04, 0x17
        /*003a*/ 	.short	(.L_3937 - .L_3936)
.L_3936:
        /*003c*/ 	.word	0x00000000
        /*0040*/ 	.short	0x0001
        /*0042*/ 	.short	0x0008
        /*0044*/ 	.byte	0x00, 0xf0, 0x81, 0x2a


	//----- nvinfo : EIATTR_KPARAM_INFO
	.align		4
.L_3937:
        /*0048*/ 	.byte	0x04, 0x17
        /*004a*/ 	.short	(.L_3939 - .L_3938)
.L_3938:
        /*004c*/ 	.word	0x00000000
        /*0050*/ 	.short	0x0000
        /*0052*/ 	.short	0x0000
        /*0054*/ 	.byte	0x00, 0xf0, 0x21, 0x00


	//----- nvinfo : EIATTR_SPARSE_MMA_MASK
	.align		4
.L_3939:
        /*0058*/ 	.byte	0x03, 0x50
        /*005a*/ 	.short	0x0000


	//----- nvinfo : EIATTR_MAXREG_COUNT
	.align		4
        /*005c*/ 	.byte	0x03, 0x1b
        /*005e*/ 	.short	0x00ff


	//----- nvinfo : EIATTR_MERCURY_ISA_VERSION
	.align		4
        /*0060*/ 	.byte	0x03, 0x5f
        /*0062*/ 	.short	0x0101


	//----- nvinfo : EIATTR_EXIT_INSTR_OFFSETS
	.align		4
        /*0064*/ 	.byte	0x04, 0x1c
        /*0066*/ 	.short	(.L_3941 - .L_3940)


	//   ....[0]....
.L_3940:
        /*0068*/ 	.word	0x000000a0


	//   ....[1]....
        /*006c*/ 	.word	0x00000240


	//   ....[2]....
        /*0070*/ 	.word	0x000002e0


	//----- nvinfo : EIATTR_CRS_STACK_SIZE
	.align		4
.L_3941:
        /*0074*/ 	.byte	0x04, 0x1e
        /*0076*/ 	.short	(.L_3943 - .L_3942)
.L_3942:
        /*0078*/ 	.word	0x00000000


	//----- nvinfo : EIATTR_CBANK_PARAM_SIZE
	.align		4
.L_3943:
        /*007c*/ 	.byte	0x03, 0x19
        /*007e*/ 	.short	0x0ad0


	//----- nvinfo : EIATTR_PARAM_CBANK
	.align		4
        /*0080*/ 	.byte	0x04, 0x0a
        /*0082*/ 	.short	(.L_3945 - .L_3944)
	.align		4
.L_3944:
        /*0084*/ 	.word	index@(.nv.constant0._ZN2at6native40_GLOBAL__N__2351210d_8_Shape_cu_49f7391c19CatArrayBatchedCopyINS1_10OpaqueTypeILj8EEEjLi1ELi128ELi1EEEvPT_NS1_25CatArrInputTensorMetadataIS5_T0_XT2_EXT3_EEENS1_16TensorSizeStrideIS8_Lj4EEEiS8_)
        /*0088*/ 	.short	0x0210
        /*008a*/ 	.short	0x0ad0


	//----- nvinfo : EIATTR_SW_WAR
	.align		4
.L_3945:
        /*008c*/ 	.byte	0x04, 0x36
        /*008e*/ 	.short	(.L_3947 - .L_3946)
.L_3946:
        /*0090*/ 	.word	0x00000008
.L_3947:


//--------------------- .nv.info._ZN2at6native40_GLOBAL__N__2351210d_8_Shape_cu_49f7391c26CatArrayBatchedCopy_contigINS1_10OpaqueTypeILj8EEEjLi1ELi128ELi1EEEvPT_NS1_25CatArrInputTensorMetadataIS5_T0_XT2_EXT3_EEENS1_16TensorSizeStrideIS8_Lj4EEEiS8_ --------------------------
	.section	.nv.info._ZN2at6native40_GLOBAL__N__2351210d_8_Shape_cu_49f7391c26CatArrayBatchedCopy_contigINS1_10OpaqueTypeILj8EEEjLi1ELi128ELi1EEEvPT_NS1_25CatArrInputTensorMetadataIS5_T0_XT2_EXT3_EEENS1_16TensorSizeStrideIS8_Lj4EEEiS8_,"",@"SHT_CUDA_INFO"
	.sectionflags	@""
	.align	4


	//----- nvinfo : EIATTR_CUDA_API_VERSION
	.align		4
        /*0000*/ 	.byte	0x04, 0x37
        /*0002*/ 	.short	(.L_3949 - .L_3948)
.L_3948:
        /*0004*/ 	.word	0x00000082


	//----- nvinfo : EIATTR_KPARAM_INFO
	.align		4
.L_3949:
        /*0008*/ 	.byte	0x04, 0x17
        /*000a*/ 	.short	(.L_3951 - .L_3950)
.L_3950:
        /*000c*/ 	.word	0x00000000
        /*0010*/ 	.short	0x0004
        /*0012*/ 	.short	0x0acc
        /*0014*/ 	.byte	0x00, 0xf0, 0x11, 0x00


	//----- nvinfo : EIATTR_KPARAM_INFO
	.align		4
.L_3951:
        /*0018*/ 	.byte	0x04, 0x17
        /*001a*/ 	.short	(.L_3953 - .L_3952)
.L_3952:
        /*001c*/ 	.word	0x00000000
        /*0020*/ 	.short	0x0003
        /*0022*/ 	.short	0x0ac8
        /*0024*/ 	.byte	0x00, 0xf0, 0x11, 0x00


	//----- nvinfo : EIATTR_KPARAM_INFO
	.align		4
.L_3953:
        /*0028*/ 	.byte	0x04, 0x17
        /*002a*/ 	.short	(.L_3955 - .L_3954)
.L_3954:
        /*002c*/ 	.word	0x00000000
        /*0030*/ 	.short	0x0002
        /*0032*/ 	.short	0x0aa8
        /*0034*/ 	.byte	0x00, 0xf0, 0x81, 0x00


	//----- nvinfo : EIATTR_KPARAM_INFO
	.align		4
.L_3955:
        /*0038*/ 	.byte	0x04, 0x17
        /*003a*/ 	.short	(.L_3957 - .L_3956)
.L_3956:
        /*003c*/ 	.word	0x00000000
        /*0040*/ 	.short	0x0001
        /*0042*/ 	.short	0x0008
        /*0044*/ 	.byte	0x00, 0xf0, 0x81, 0x2a


	//----- nvinfo : EIATTR_KPARAM_INFO
	.align		4
.L_3957:
        /*0048*/ 	.byte	0x04, 0x17
        /*004a*/ 	.short	(.L_3959 - .L_3958)
.L_3958:
        /*004c*/ 	.word	0x00000000
        /*0050*/ 	.short	0x0000
        /*0052*/ 	.short	0x0000
        /*0054*/ 	.byte	0x00, 0xf0, 0x21, 0x00


	//----- nvinfo : EIATTR_SPARSE_MMA_MASK
	.align		4
.L_3959:
        /*0058*/ 	.byte	0x03, 0x50
        /*005a*/ 	.short	0x0000


	//----- nvinfo : EIATTR_MAXREG_COUNT
	.align		4
        /*005c*/ 	.byte	0x03, 0x1b
        /*005e*/ 	.short	0x00ff


	//----- nvinfo : EIATTR_MERCURY_ISA_VERSION
	.align		4
        /*0060*/ 	.byte	0x03, 0x5f
        /*0062*/ 	.short	0x0101


	//----- nvinfo : EIATTR_EXIT_INSTR_OFFSETS
	.align		4
        /*0064*/ 	.byte	0x04, 0x1c
        /*0066*/ 	.short	(.L_3961 - .L_3960)


	//   ....[0]....
.L_3960:
        /*0068*/ 	.word	0x000000a0


	//   ....[1]....
        /*006c*/ 	.word	0x000001d0


	//----- nvinfo : EIATTR_CRS_STACK_SIZE
	.align		4
.L_3961:
        /*0070*/ 	.byte	0x04, 0x1e
        /*0072*/ 	.short	(.L_3963 - .L_3962)
.L_3962:
        /*0074*/ 	.word	0x00000000


	//----- nvinfo : EIATTR_CBANK_PARAM_SIZE
	.align		4
.L_3963:
        /*0078*/ 	.byte	0x03, 0x19
        /*007a*/ 	.short	0x0ad0


	//----- nvinfo : EIATTR_PARAM_CBANK
	.align		4
        /*007c*/ 	.byte	0x04, 0x0a
        /*007e*/ 	.short	(.L_3965 - .L_3964)
	.align		4
.L_3964:
        /*0080*/ 	.word	index@(.nv.constant0._ZN2at6native40_GLOBAL__N__2351210d_8_Shape_cu_49f7391c26CatArrayBatchedCopy_contigINS1_10OpaqueTypeILj8EEEjLi1ELi128ELi1EEEvPT_NS1_25CatArrInputTensorMetadataIS5_T0_XT2_EXT3_EEENS1_16TensorSizeStrideIS8_Lj4EEEiS8_)
        /*0084*/ 	.short	0x0210
        /*0086*/ 	.short	0x0ad0


	//----- nvinfo : EIATTR_SW_WAR
	.align		4
.L_3965:
        /*0088*/ 	.byte	0x04, 0x36
        /*008a*/ 	.short	(.L_3967 - .L_3966)
.L_3966:
        /*008c*/ 	.word	0x00000008
.L_3967:


//--------------------- .nv.info._ZN2at6native40_GLOBAL__N__2351210d_8_Shape_cu_49f7391c35CatArrayBatchedCopy_alignedK_contigINS1_10OpaqueTypeILj8EEEjLi1ELi128ELi1ELi8EEEvPT_NS1_25CatArrInputTensorMetadataIS5_T0_XT2_EXT3_EEENS1_16TensorSizeStrideIS8_Lj4EEEiS8_ --------------------------
	.section	.nv.info._ZN2at6native40_GLOBAL__N__2351210d_8_Shape_cu_49f7391c35CatArrayBatchedCopy_alignedK_contigINS1_10OpaqueTypeILj8EEEjLi1ELi128ELi1ELi8EEEvPT_NS1_25CatArrInputTensorMetadataIS5_T0_XT2_EXT3_EEENS1_16TensorSizeStrideIS8_Lj4EEEiS8_,"",@"SHT_CUDA_INFO"
	.sectionflags	@""
	.align	4


	//----- nvinfo : EIATTR_CUDA_API_VERSION
	.align		4
        /*0000*/ 	.byte	0x04, 0x37
        /*0002*/ 	.short	(.L_3969 - .L_3968)
.L_3968:
        /*0004*/ 	.word	0x00000082


	//----- nvinfo : EIATTR_KPARAM_INFO
	.align		4
.L_3969:
        /*0008*/ 	.byte	0x04, 0x17
        /*000a*/ 	.short	(.L_3971 - .L_3970)
.L_3970:
        /*000c*/ 	.word	0x00000000
        /*0010*/ 	.short	0x0004
        /*0012*/ 	.short	0x0acc
        /*0014*/ 	.byte	0x00, 0xf0, 0x11, 0x00


	//----- nvinfo : EIATTR_KPARAM_INFO
	.align		4
.L_3971:
        /*0018*/ 	.byte	0x04, 0x17
        /*001a*/ 	.short	(.L_3973 - .L_3972)
.L_3972:
        /*001c*/ 	.word	0x00000000
        /*0020*/ 	.short	0x0003
        /*0022*/ 	.short	0x0ac8
        /*0024*/ 	.byte	0x00, 0xf0, 0x11, 0x00


	//----- nvinfo : EIATTR_KPARAM_INFO
	.align		4
.L_3973:
        /*0028*/ 	.byte	0x04, 0x17
        /*002a*/ 	.short	(.L_3975 - .L_3974)
.L_3974:
        /*002c*/ 	.word	0x00000000
        /*0030*/ 	.short	0x0002
        /*0032*/ 	.short	0x0aa8
        /*0034*/ 	.byte	0x00, 0xf0, 0x81, 0x00


	//----- nvinfo : EIATTR_KPARAM_INFO
	.align		4
.L_3975:
        /*0038*/ 	.byte	0x04, 0x17
        /*003a*/ 	.short	(.L_3977 - .L_3976)
.L_3976:
        /*003c*/ 	.word	0x00000000
        /*0040*/ 	.short	0x0001
        /*0042*/ 	.short	0x0008
        /*0044*/ 	.byte	0x00, 0xf0, 0x81, 0x2a


	//----- nvinfo : EIATTR_KPARAM_INFO
	.align		4
.L_3977:
        /*0048*/ 	.byte	0x04, 0x17
        /*004a*/ 	.short	(.L_3979 - .L_3978)
.L_3978:
        /*004c*/ 	.word	0x00000000
        /*0050*/ 	.short	0x0000
        /*0052*/ 	.short	0x0000
        /*0054*/ 	.byte	0x00, 0xf0, 0x21, 0x00


	//----- nvinfo : EIATTR_SPARSE_MMA_MASK
	.align		4
.L_3979:
        /*0058*/ 	.byte	0x03, 0x50
        /*005a*/ 	.short	0x0000


	//----- nvinfo : EIATTR_MAXREG_COUNT
	.align		4
        /*005c*/ 	.byte	0x03, 0x1b
        /*005e*/ 	.short	0x00ff


	//----- nvinfo : EIATTR_MERCURY_ISA_VERSION
	.align		4
        /*0060*/ 	.byte	0x03, 0x5f
        /*0062*/ 	.short	0x0101


	//----- nvinfo : EIATTR_EXIT_INSTR_OFFSETS
	.align		4
        /*0064*/ 	.byte	0x04, 0x1c
        /*0066*/ 	.short	(.L_3981 - .L_3980)


	//   ....[0]....
.L_3980:
        /*0068*/ 	.word	0x000000a0


	//   ....[1]....
        /*006c*/ 	.word	0x00000240


	//   ....[2]....
        /*0070*/ 	.word	0x000003b0


	//   ....[3]....
        /*0074*/ 	.word	0x00000650


	//----- nvinfo : EIATTR_CRS_STACK_SIZE
	.align		4
.L_3981:
        /*0078*/ 	.byte	0x04, 0x1e
        /*007a*/ 	.short	(.L_3983 - .L_3982)
.L_3982:
        /*007c*/ 	.word	0x00000000


	//----- nvinfo : EIATTR_CBANK_PARAM_SIZE
	.align		4
.L_3983:
        /*0080*/ 	.byte	0x03, 0x19
        /*0082*/ 	.short	0x0ad0


	//----- nvinfo : EIATTR_PARAM_CBANK
	.align		4
        /*0084*/ 	.byte	0x04, 0x0a
        /*0086*/ 	.short	(.L_3985 - .L_3984)
	.align		4
.L_3984:
        /*0088*/ 	.word	index@(.nv.constant0._ZN2at6native40_GLOBAL__N__2351210d_8_Shape_cu_49f7391c35CatArrayBatchedCopy_alignedK_contigINS1_10OpaqueTypeILj8EEEjLi1ELi128ELi1ELi8EEEvPT_NS1_25CatArrInputTensorMetadataIS5_T0_XT2_EXT3_EEENS1_16TensorSizeStrideIS8_Lj4EEEiS8_)
        /*008c*/ 	.short	0x0210
        /*008e*/ 	.short	0x0ad0


	//----- nvinfo : EIATTR_SW_WAR
	.align		4
.L_3985:
        /*0090*/ 	.byte	0x04, 0x36
        /*0092*/ 	.short	(.L_3987 - .L_3986)
.L_3986:
        /*0094*/ 	.word	0x00000008
.L_3987:


//--------------------- .nv.info._ZN2at6native40_GLOBAL__N__2351210d_8_Shape_cu_49f7391c35CatArrayBatchedCopy_alignedK_contigINS1_10OpaqueTypeILj8EEEjLi1ELi128ELi1ELi16EEEvPT_NS1_25CatArrInputTensorMetadataIS5_T0_XT2_EXT3_EEENS1_16TensorSizeStrideIS8_Lj4EEEiS8_ --------------------------
	.section	.nv.info._ZN2at6native40_GLOBAL__N__2351210d_8_Shape_cu_49f7391c35CatArrayBatchedCopy_alignedK_contigINS1_10OpaqueTypeILj8EEEjLi1ELi128ELi1ELi16EEEvPT_NS1_25CatArrInputTensorMetadataIS5_T0_XT2_EXT3_EEENS1_16TensorSizeStrideIS8_Lj4EEEiS8_,"",@"SHT_CUDA_INFO"
	.sectionflags	@""
	.align	4


	//----- nvinfo : EIATTR_CUDA_API_VERSION
	.align		4
        /*0000*/ 	.byte	0x04, 0x37
        /*0002*/ 	.short	(.L_3989 - .L_3988)
.L_3988:
        /*0004*/ 	.word	0x00000082


	//----- nvinfo : EIATTR_KPARAM_INFO
	.align		4
.L_3989:
        /*0008*/ 	.byte	0x04, 0x17
        /*000a*/ 	.short	(.L_3991 - .L_3990)
.L_3990:
        /*000c*/ 	.word	0x00000000
        /*0010*/ 	.short	0x0004
        /*0012*/ 	.short	0x0acc
        /*0014*/ 	.byte	0x00, 0xf0, 0x11, 0x00


	//----- nvinfo : EIATTR_KPARAM_INFO
	.align		4
.L_3991:
        /*0018*/ 	.byte	0x04, 0x17
        /*001a*/ 	.short	(.L_3993 - .L_3992)
.L_3992:
        /*001c*/ 	.word	0x00000000
        /*0020*/ 	.short	0x0003
        /*0022*/ 	.short	0x0ac8
        /*0024*/ 	.byte	0x00, 0xf0, 0x11, 0x00


	//----- nvinfo : EIATTR_KPARAM_INFO
	.align		4
.L_3993:
        /*0028*/ 	.byte	0x04, 0x17
        /*002a*/ 	.short	(.L_3995 - .L_3994)
.L_3994:
        /*002c*/ 	.word	0x00000000
        /*0030*/ 	.short	0x0002
        /*0032*/ 	.short	0x0aa8
        /*0034*/ 	.byte	0x00, 0xf0, 0x81, 0x00


	//----- nvinfo : EIATTR_KPARAM_INFO
	.align		4
.L_3995:
        /*0038*/ 	.byte	0x04, 0x17
        /*003a*/ 	.short	(.L_3997 - .L_3996)
.L_3996:
        /*003c*/ 	.word	0x00000000
        /*0040*/ 	.short	0x0001
        /*0042*/ 	.short	0x0008
        /*0044*/ 	.byte	0x00, 0xf0, 0x81, 0x2a


	//----- nvinfo : EIATTR_KPARAM_INFO
	.align		4
.L_3997:
        /*0048*/ 	.byte	0x04, 0x17
        /*004a*/ 	.short	(.L_3999 - .L_3998)
.L_3998:
        /*004c*/ 	.word	0x00000000
        /*0050*/ 	.short	0x0000
        /*0052*/ 	.short	0x0000
        /*0054*/ 	.byte	0x00, 0xf0, 0x21, 0x00


	//----- nvinfo : EIATTR_SPARSE_MMA_MASK
	.align		4
.L_3999:
        /*0058*/ 	.byte	0x03, 0x50
        /*005a*/ 	.short	0x0000


	//----- nvinfo : EIATTR_MAXREG_COUNT
	.align		4
        /*005c*/ 	.byte	0x03, 0x1b
        /*005e*/ 	.short	0x00ff


	//----- nvinfo : EIATTR_MERCURY_ISA_VERSION
	.align		4
        /*0060*/ 	.byte	0x03, 0x5f
        /*0062*/ 	.short	0x0101


	//----- nvinfo : EIATTR_EXIT_INSTR_OFFSETS
	.align		4
        /*0064*/ 	.byte	0x04, 0x1c
        /*0066*/ 	.short	(.L_4001 - .L_4000)


	//   ....[0]....
.L_4000:
        /*0068*/ 	.word	0x000000b0


	//   ....[1]....
        /*006c*/ 	.word	0x000002a0


	//   ....[2]....
        /*0070*/ 	.word	0x00000420


	//   ....[3]....
        /*0074*/ 	.word	0x000006c0


	//----- nvinfo : EIATTR_CRS_STACK_SIZE
	.align		4
.L_4001:
        /*0078*/ 	.byte	0x04, 0x1e
        /*007a*/ 	.short	(.L_4003 - .L_4002)
.L_4002:
        /*007c*/ 	.word	0x00000000


	//----- nvinfo : EIATTR_CBANK_PARAM_SIZE
	.align		4
.L_4003:
        /*0080*/ 	.byte	0x03, 0x19
        /*0082*/ 	.short	0x0ad0


	//----- nvinfo : EIATTR_PARAM_CBANK
	.align		4
        /*0084*/ 	.byte	0x04, 0x0a
        /*0086*/ 	.short	(.L_4005 - .L_4004)
	.align		4
.L_4004:
        /*0088*/ 	.word	index@(.nv.constant0._ZN2at6native40_GLOBAL__N__2351210d_8_Shape_cu_49f7391c35CatArrayBatchedCopy_alignedK_contigINS1_10OpaqueTypeILj8EEEjLi1ELi128ELi1ELi16EEEvPT_NS1_25CatArrInputTensorMetadataIS5_T0_XT2_EXT3_EEENS1_16TensorSizeStrideIS8_Lj4EEEiS8_)
        /*008c*/ 	.short	0x0210
        /*008e*/ 	.short	0x0ad0


	//----- nvinfo : EIATTR_SW_WAR
	.align		4
.L_4005:
        /*0090*/ 	.byte	0x04, 0x36
        /*0092*/ 	.short	(.L_4007 - .L_4006)
.L_4006:
        /*0094*/ 	.word	0x00000008
.L_4007:


//--------------------- .nv.info._ZN2at6native40_GLOBAL__N__2351210d_8_Shape_cu_49f7391c30CatArrayBatchedCopy_vectorizedINS1_10OpaqueTypeILj8EEEjLi1ELi128ELi1ELi16ELi2EEEvPcNS1_25CatArrInputTensorMetadataIT_T0_XT2_EXT3_EEENS1_16TensorSizeStrideIS8_Lj4EEEiS8_ --------------------------
	.section	.nv.info._ZN2at6native40_GLOBAL__N__2351210d_8_Shape_cu_49f7391c30CatArrayBatchedCopy_vectorizedINS1_10OpaqueTypeILj8EEEjLi1ELi128ELi1ELi16ELi2EEEvPcNS1_25CatArrInputTensorMetadataIT_T0_XT2_EXT3_EEENS1_16TensorSizeStrideIS8_Lj4EEEiS8_,"",@"SHT_CUDA_INFO"
	.sectionflags	@""
	.align	4


	//----- nvinfo : EIATTR_CUDA_API_VERSION
	.align		4
        /*0000*/ 	.byte	0x04, 0x37
        /*0002*/ 	.short	(.L_4009 - .L_4008)
.L_4008:
        /*0004*/ 	.word	0x00000082


	//----- nvinfo : EIATTR_KPARAM_INFO
	.align		4
.L_4009:
        /*0008*/ 	.byte	0x04, 0x17
        /*000a*/ 	.short	(.L_4011 - .L_4010)
.L_4010:
        /*000c*/ 	.word	0x00000000
        /*0010*/ 	.short	0x0004
        /*0012*/ 	.short	0x0acc
        /*0014*/ 	.byte	0x00, 0xf0, 0x11, 0x00


	//----- nvinfo : EIATTR_KPARAM_INFO
	.align		4
.L_4011:
        /*0018*/ 	.byte	0x04, 0x17
        /*001a*/ 	.short	(.L_4013 - .L_4012)
.L_4012:
        /*001c*/ 	.word	0x00000000
        /*0020*/ 	.short	0x0003
        /*0022*/ 	.short	0x0ac8
        /*0024*/ 	.byte	0x00, 0xf0, 0x11, 0x00


	//----- nvinfo : EIATTR_KPARAM_INFO
	.align		4
.L_4013:
        /*0028*/ 	.byte	0x04, 0x17
        /*002a*/ 	.short	(.L_4015 - .L_4014)
.L_4014:
        /*002c*/ 	.word	0x00000000
        /*0030*/ 	.short	0x0002
        /*0032*/ 	.short	0x0aa8
        /*0034*/ 	.byte	0x00, 0xf0, 0x81, 0x00


	//----- nvinfo : EIATTR_KPARAM_INFO
	.align		4
.L_4015:
        /*0038*/ 	.byte	0x04, 0x17
        /*003a*/ 	.short	(.L_4017 - .L_4016)
.L_4016:
        /*003c*/ 	.word	0x00000000
        /*0040*/ 	.short	0x0001
        /*0042*/ 	.short	0x0008
        /*0044*/ 	.byte	0x00, 0xf0, 0x81, 0x2a


	//----- nvinfo : EIATTR_KPARAM_INFO
	.align		4
.L_4017:
        /*0048*/ 	.byte	0x04, 0x17
        /*004a*/ 	.short	(.L_4019 - .L_4018)
.L_4018:
        /*004c*/ 	.word	0x00000000
        /*0050*/ 	.short	0x0000
        /*0052*/ 	.short	0x0000
        /*0054*/ 	.byte	0x00, 0xf0, 0x21, 0x00


	//----- nvinfo : EIATTR_SPARSE_MMA_MASK
	.align		4
.L_4019:
        /*0058*/ 	.byte	0x03, 0x50
        /*005a*/ 	.short	0x0000


	//----- nvinfo : EIATTR_MAXREG_COUNT
	.align		4
        /*005c*/ 	.byte	0x03, 0x1b
        /*005e*/ 	.short	0x00ff


	//----- nvinfo : EIATTR_MERCURY_ISA_VERSION
	.align		4
        /*0060*/ 	.byte	0x03, 0x5f
        /*0062*/ 	.short	0x0101


	//----- nvinfo : EIATTR_EXIT_INSTR_OFFSETS
	.align		4
        /*0064*/ 	.byte	0x04, 0x1c
        /*0066*/ 	.short	(.L_4021 - .L_4020)


	//   ....[0]....
.L_4020:
        /*0068*/ 	.word	0x000000b0


	//   ....[1]....
        /*006c*/ 	.word	0x00000220


	//----- nvinfo : EIATTR_CRS_STACK_SIZE
	.align		4
.L_4021:
        /*0070*/ 	.byte	0x04, 0x1e
        /*0072*/ 	.short	(.L_4023 - .L_4022)
.L_4022:
        /*0074*/ 	.word	0x00000000


	//----- nvinfo : EIATTR_CBANK_PARAM_SIZE
	.align		4
.L_4023:
        /*0078*/ 	.byte	0x03, 0x19
        /*007a*/ 	.short	0x0ad0


	//----- nvinfo : EIATTR_PARAM_CBANK
	.align		4
        /*007c*/ 	.byte	0x04, 0x0a
        /*007e*/ 	.short	(.L_4025 - .L_4024)
	.align		4
.L_4024:
        /*0080*/ 	.word	index@(.nv.constant0._ZN2at6native40_GLOBAL__N__2351210d_8_Shape_cu_49f7391c30CatArrayBatchedCopy_vectorizedINS1_10OpaqueTypeILj8EEEjLi1ELi128ELi1ELi16ELi2EEEvPcNS1_25CatArrInputTensorMetadataIT_T0_XT2_EXT3_EEENS1_16TensorSizeStrideIS8_Lj4EEEiS8_)
        /*0084*/ 	.short	0x0210
        /*0086*/ 	.short	0x0ad0


	//----- nvinfo : EIATTR_SW_WAR
	.align		4
.L_4025:
        /*0088*/ 	.byte	0x04, 0x36
        /*008a*/ 	.short	(.L_4027 - .L_4026)
.L_4026:
        /*008c*/ 	.word	0x00000008
.L_4027:


//--------------------- .nv.info._ZN2at6native40_GLOBAL__N__2351210d_8_Shape_cu_49f7391c19CatArrayBatchedCopyINS1_10OpaqueTypeILj4EEEjLi4ELi128ELi1EEEvPT_NS1_25CatArrInputTensorMetadataIS5_T0_XT2_EXT3_EEENS1_16TensorSizeStrideIS8_Lj4EEEiS8_ --------------------------
	.section	.nv.info._ZN2at6native40_GLOBAL__N__2351210d_8_Shape_cu_49f7391c19CatArrayBatchedCopyINS1_10OpaqueTypeILj4EEEjLi4ELi128ELi1EEEvPT_NS1_25CatArrInputTensorMetadataIS5_T0_XT2_EXT3_EEENS1_16TensorSizeStrideIS8_Lj4EEEiS8_,"",@"SHT_CUDA_INFO"
	.sectionflags	@""
	.align	4


	//----- nvinfo : EIATTR_CUDA_API_VERSION
	.align		4
        /*0000*/ 	.byte	0x04, 0x37
        /*0002*/ 	.short	(.L_4029 - .L_4028)
.L_4028:
        /*0004*/ 	.word	0x00000082


	//----- nvinfo : EIATTR_KPARAM_INFO
	.align		4
.L_4029:
        /*0008*/ 	.byte	0x04, 0x17
        /*000a*/ 	.short	(.L_4031 - .L_4030)
.L_4030:
        /*000c*/ 	.word	0x00000000
        /*0010*/ 	.short	0x0004
        /*0012*/ 	.short	0x0acc
        /*0014*/ 	.byte	0x00, 0xf0, 0x11, 0x00


	//----- nvinfo : EIATTR_KPARAM_INFO
	.align		4
.L_4031:
        /*0018*/ 	.byte	0x04, 0x17
        /*001a*/ 	.short	(.L_4033 - .L_4032)
.L_4032:
        /*001c*/ 	.word	0x00000000
        /*0020*/ 	.short	0x0003
        /*0022*/ 	.short	0x0ac8
        /*0024*/ 	.byte	0x00, 0xf0, 0x11, 0x00


	//----- nvinfo : EIATTR_KPARAM_INFO
	.align		4
.L_4033:
        /*0028*/ 	.byte	0x04, 0x17
        /*002a*/ 	.short	(.L_4035 - .L_4034)
.L_4034:
        /*002c*/ 	.word	0x00000000
        /*0030*/ 	.short	0x0002
        /*0032*/ 	.short	0x0aa8
        /*0034*/ 	.byte	0x00, 0xf0, 0x81, 0x00


	//----- nvinfo : EIATTR_KPARAM_INFO
	.align		4
.L_4035:
        /*0038*/ 	.byte	0x04, 0x17
        /*003a*/ 	.short	(.L_4037 - .L_4036)
.L_4036:
        /*003c*/ 	.word	0x00000000
        /*0040*/ 	.short	0x0001
        /*0042*/ 	.short	0x0008
        /*0044*/ 	.byte	0x00, 0xf0, 0x81, 0x2a


	//----- nvinfo : EIATTR_KPARAM_INFO
	.align		4
.L_4037:
        /*0048*/ 	.byte	0x04, 0x17
        /*004a*/ 	.short	(.L_4039 - .L_4038)
.L_4038:
        /*004c*/ 	.word	0x00000000
        /*0050*/ 	.short	0x0000
        /*0052*/ 	.short	0x0000
        /*0054*/ 	.byte	0x00, 0xf0, 0x21, 0x00


	//----- nvinfo : EIATTR_SPARSE_MMA_MASK
	.align		4
.L_4039:
        /*0058*/ 	.byte	0x03, 0x50
        /*005a*/ 	.short	0x0000


	//----- nvinfo : EIATTR_MAXREG_COUNT
	.align		4
        /*005c*/ 	.byte	0x03, 0x1b
        /*005e*/ 	.short	0x00ff


	//----- nvinfo : EIATTR_MERCURY_ISA_VERSION
	.align		4
        /*0060*/ 	.byte	0x03, 0x5f
        /*0062*/ 	.short	0x0101


	//----- nvinfo : EIATTR_EXIT_INSTR_OFFSETS
	.align		4
        /*0064*/ 	.byte	0x04, 0x1c
        /*0066*/ 	.short	(.L_4041 - .L_4040)


	//   ....[0]....
.L_4040:
        /*0068*/ 	.word	0x000000a0


	//   ....[1]....
        /*006c*/ 	.word	0x00000710


	//   ....[2]....
        /*0070*/ 	.word	0x000010e0


	//----- nvinfo : EIATTR_CRS_STACK_SIZE
	.align		4
.L_4041:
        /*0074*/ 	.byte	0x04, 0x1e
        /*0076*/ 	.short	(.L_4043 - .L_4042)
.L_4042:
        /*0078*/ 	.word	0x00000000


	//----- nvinfo : EIATTR_CBANK_PARAM_SIZE
	.align		4
.L_4043:
        /*007c*/ 	.byte	0x03, 0x19
        /*007e*/ 	.short	0x0ad0


	//----- nvinfo : EIATTR_PARAM_CBANK
	.align		4
        /*0080*/ 	.byte	0x04, 0x0a
        /*0082*/ 	.short	(.L_4045 - .L_4044)
	.align		4
.L_4044:
        /*0084*/ 	.word	index@(.nv.constant0._ZN2at6native40_GLOBAL__N__2351210d_8_Shape_cu_49f7391c19CatArrayBatchedCopyINS1_10OpaqueTypeILj4EEEjLi4ELi128ELi1EEEvPT_NS1_25CatArrInputTensorMetadataIS5_T0_XT2_EXT3_EEENS1_16TensorSizeStrideIS8_Lj4EEEiS8_)
        /*0088*/ 	.short	0x0210
        /*008a*/ 	.short	0x0ad0


	//----- nvinfo : EIATTR_SW_WAR
	.align		4
.L_4045:
        /*008c*/ 	.byte	0x04, 0x36
        /*008e*/ 	.short	(.L_4047 - .L_4046)
.L_4046:
        /*0090*/ 	.word	0x00000008
.L_4047:


//--------------------- .nv.info._ZN2at6native40_GLOBAL__N__2351210d_8_Shape_cu_49f7391c26CatArrayBatchedCopy_contigINS1_10OpaqueTypeILj4EEEjLi4ELi128ELi1EEEvPT_NS1_25CatArrInputTensorMetadataIS5_T0_XT2_EXT3_EEENS1_16TensorSizeStrideIS8_Lj4EEEiS8_ --------------------------
	.section	.nv.info._ZN2at6native40_GLOBAL__N__2351210d_8_Shape_cu_49f7391c26CatArrayBatchedCopy_contigINS1_10OpaqueTypeILj4EEEjLi4ELi128ELi1EEEvPT_NS1_25CatArrInputTensorMetadataIS5_T0_XT2_EXT3_EEENS1_16TensorSizeStrideIS8_Lj4EEEiS8_,"",@"SHT_CUDA_INFO"
	.sectionflags	@""
	.align	4


	//----- nvinfo : EIATTR_CUDA_API_VERSION
	.align		4
        /*0000*/ 	.byte	0x04, 0x37
        /*0002*/ 	.short	(.L_4049 - .L_4048)
.L_4048:
        /*0004*/ 	.word	0x00000082


	//----- nvinfo : EIATTR_KPARAM_INFO
	.align		4
.L_4049:
        /*0008*/ 	.byte	0x04, 0x17
        /*000a*/ 	.short	(.L_4051 - .L_4050)
.L_4050:
        /*000c*/ 	.word	0x00000000
        /*0010*/ 	.short	0x0004
        /*0012*/ 	.short	0x0acc
        /*0014*/ 	.byte	0x00, 0xf0, 0x11, 0x00


	//----- nvinfo : EIATTR_KPARAM_INFO
	.align		4
.L_4051:
        /*0018*/ 	.byte	0x04, 0x17
        /*001a*/ 	.short	(.L_4053 - .L_4052)
.L_4052:
        /*001c*/ 	.word	0x00000000
        /*0020*/ 	.short	0x0003
        /*0022*/ 	.short	0x0ac8
        /*0024*/ 	.byte	0x00, 0xf0, 0x11, 0x00


	//----- nvinfo : EIATTR_KPARAM_INFO
	.align		4
.L_4053:
        /*0028*/ 	.byte	0x04, 0x17
        /*002a*/ 	.short	(.L_4055 - .L_4054)
.L_4054:
        /*002c*/ 	.word	0x00000000
        /*0030*/ 	.short	0x0002
        /*0032*/ 	.short	0x0aa8
        /*0034*/ 	.byte	0x00, 0xf0, 0x81, 0x00


	//----- nvinfo : EIATTR_KPARAM_INFO
	.align		4
.L_4055:
        /*0038*/ 	.byte	0x04, 0x17
        /*003a*/ 	.short	(.L_4057 - .L_4056)
.L_4056:
        /*003c*/ 	.word	0x00000000
        /*0040*/ 	.short	0x0001
        /*0042*/ 	.short	0x0008
        /*0044*/ 	.byte	0x00, 0xf0, 0x81, 0x2a


	//----- nvinfo : EIATTR_KPARAM_INFO
	.align		4
.L_4057:
        /*0048*/ 	.byte	0x04, 0x17
        /*004a*/ 	.short	(.L_4059 - .L_4058)
.L_4058:
        /*004c*/ 	.word	0x00000000
        /*0050*/ 	.short	0x0000
        /*0052*/ 	.short	0x0000
        /*0054*/ 	.byte	0x00, 0xf0, 0x21, 0x00


	//----- nvinfo : EIATTR_SPARSE_MMA_MASK
	.align		4
.L_4059:
        /*0058*/ 	.byte	0x03, 0x50
        /*005a*/ 	.short	0x0000


	//----- nvinfo : EIATTR_MAXREG_COUNT
	.align		4
        /*005c*/ 	.byte	0x03, 0x1b
        /*005e*/ 	.short	0x00ff


	//----- nvinfo : EIATTR_MERCURY_ISA_VERSION
	.align		4
        /*0060*/ 	.byte	0x03, 0x5f
        /*0062*/ 	.short	0x0101


	//----- nvinfo : EIATTR_EXIT_INSTR_OFFSETS
	.align		4
        /*0064*/ 	.byte	0x04, 0x1c
        /*0066*/ 	.short	(.L_4061 - .L_4060)


	//   ....[0]....
.L_4060:
        /*0068*/ 	.word	0x000000a0


	//   ....[1]....
        /*006c*/ 	.word	0x00000690


	//----- nvinfo : EIATTR_CRS_STACK_SIZE
	.align		4
.L_4061:
        /*0070*/ 	.byte	0x04, 0x1e
        /*0072*/ 	.short	(.L_4063 - .L_4062)
.L_4062:
        /*0074*/ 	.word	0x00000000


	//----- nvinfo : EIATTR_CBANK_PARAM_SIZE
	.align		4
.L_4063:
        /*0078*/ 	.byte	0x03, 0x19
        /*007a*/ 	.short	0x0ad0


	//----- nvinfo : EIATTR_PARAM_CBANK
	.align		4
        /*007c*/ 	.byte	0x04, 0x0a
        /*007e*/ 	.short	(.L_4065 - .L_4064)
	.align		4
.L_4064:
        /*0080*/ 	.word	index@(.nv.constant0._ZN2at6native40_GLOBAL__N__2351210d_8_Shape_cu_49f7391c26CatArrayBatchedCopy_contigINS1_10OpaqueTypeILj4EEEjLi4ELi128ELi1EEEvPT_NS1_25CatArrInputTensorMetadataIS5_T0_XT2_EXT3_EEENS1_16TensorSizeStrideIS8_Lj4EEEiS8_)
        /*0084*/ 	.short	0x0210
        /*0086*/ 	.short	0x0ad0


	//----- nvinfo : EIATTR_SW_WAR
	.align		4
.L_4065:
        /*0088*/ 	.byte	0x04, 0x36
        /*008a*/ 	.short	(.L_4067 - .L_4066)
.L_4066:
        /*008c*/ 	.word	0x00000008
.L_4067:


//--------------------- .nv.info._ZN2at6native40_GLOBAL__N__2351210d_8_Shape_cu_49f7391c35CatArrayBatchedCopy_alignedK_contigINS1_10OpaqueTypeILj4EEEjLi4ELi128ELi1ELi8EEEvPT_NS1_25CatArrInputTensorMetadataIS5_T0_XT2_EXT3_EEENS1_16TensorSizeStrideIS8_Lj4EEEiS8_ --------------------------
	.section	.nv.info._ZN2at6native40_GLOBAL__N__2351210d_8_Shape_cu_49f7391c35CatArrayBatchedCopy_alignedK_contigINS1_10OpaqueTypeILj4EEEjLi4ELi128ELi1ELi8EEEvPT_NS1_25CatArrInputTensorMetadataIS5_T0_XT2_EXT3_EEENS1_16TensorSizeStrideIS8_Lj4EEEiS8_,"",@"SHT_CUDA_INFO"
	.sectionflags	@""
	.align	4


	//----- nvinfo : EIATTR_CUDA_API_VERSION
	.align		4
        /*0000*/ 	.byte	0x04, 0x37
        /*0002*/ 	.short	(.L_4069 - .L_4068)
.L_4068:
        /*0004*/ 	.word	0x00000082


	//----- nvinfo : EIATTR_KPARAM_INFO
	.align		4
.L_4069:
        /*0008*/ 	.byte	0x04, 0x17
        /*000a*/ 	.short	(.L_4071 - .L_4070)
.L_4070:
        /*000c*/ 	.word	0x00000000
        /*0010*/ 	.short	0x0004
        /*0012*/ 	.short	0x0acc
        /*0014*/ 	.byte	0x00, 0xf0, 0x11, 0x00


	//----- nvinfo : EIATTR_KPARAM_INFO
	.align		4
.L_4071:
        /*0018*/ 	.byte	0x04, 0x17
        /*001a*/ 	.short	(.L_4073 - .L_4072)
.L_4072:
        /*001c*/ 	.word	0x00000000
        /*0020*/ 	.short	0x0003
        /*0022*/ 	.short	0x0ac8
        /*0024*/ 	.byte	0x00, 0xf0, 0x11, 0x00


	//----- nvinfo : EIATTR_KPARAM_INFO
	.align		4
.L_4073:
        /*0028*/ 	.byte	0x04, 0x17
        /*002a*/ 	.short	(.L_4075 - .L_4074)
.L_4074:
        /*002c*/ 	.word	0x00000000
        /*0030*/ 	.short	0x0002
        /*0032*/ 	.short	0x0aa8
        /*0034*/ 	.byte	0x00, 0xf0, 0x81, 0x00


	//----- nvinfo : EIATTR_KPARAM_INFO
	.align		4
.L_4075:
        /*0038*/ 	.byte	0x04, 0x17
        /*003a*/ 	.short	(.L_4077 - .L_4076)
.L_4076:
        /*003c*/ 	.word	0x00000000
        /*0040*/ 	.short	0x0001
        /*0042*/ 	.short	0x0008
        /*0044*/ 	.byte	0x00, 0xf0, 0x81, 0x2a


	//----- nvinfo : EIATTR_KPARAM_INFO
	.align		4
.L_4077:
        /*0048*/ 	.byte	0x04, 0x17
        /*004a*/ 	.short	(.L_4079 - .L_4078)
.L_4078:
        /*004c*/ 	.word	0x00000000
        /*0050*/ 	.short	0x0000
        /*0052*/ 	.short	0x0000
        /*0054*/ 	.byte	0x00, 0xf0, 0x21, 0x00


	//----- nvinfo : EIATTR_SPARSE_MMA_MASK
	.align		4
.L_4079:
        /*0058*/ 	.byte	0x03, 0x50
        /*005a*/ 	.short	0x0000


	//----- nvinfo : EIATTR_MAXREG_COUNT
	.align		4
        /*005c*/ 	.byte	0x03, 0x1b
        /*005e*/ 	.short	0x00ff


	//----- nvinfo : EIATTR_MERCURY_ISA_VERSION
	.align		4
        /*0060*/ 	.byte	0x03, 0x5f
        /*0062*/ 	.short	0x0101


	//----- nvinfo : EIATTR_EXIT_INSTR_OFFSETS
	.align		4
        /*0064*/ 	.byte	0x04, 0x1c
        /*0066*/ 	.short	(.L_4081 - .L_4080)


	//   ....[0]....
.L_4080:
        /*0068*/ 	.word	0x000000b0


	//   ....[1]....
        /*006c*/ 	.word	0x000009d0


	//   ....[2]....
        /*0070*/ 	.word	0x00001010


	//   ....[3]....
        /*0074*/ 	.word	0x00001da0


	//----- nvinfo : EIATTR_CRS_STACK_SIZE
	.align		4
.L_4081:
        /*0078*/ 	.byte	0x04, 0x1e
        /*007a*/ 	.short	(.L_4083 - .L_4082)
.L_4082:
        /*007c*/ 	.word	0x00000000


	//----- nvinfo : EIATTR_CBANK_PARAM_SIZE
	.align		4
.L_4083:
        /*0080*/ 	.byte	0x03, 0x19
        /*0082*/ 	.short	0x0ad0


	//----- nvinfo : EIATTR_PARAM_CBANK
	.align		4
        /*0084*/ 	.byte	0x04, 0x0a
        /*0086*/ 	.short	(.L_4085 - .L_4084)
	.align		4
.L_4084:
        /*0088*/ 	.word	index@(.nv.constant0._ZN2at6native40_GLOBAL__N__2351210d_8_Shape_cu_49f7391c35CatArrayBatchedCopy_alignedK_contigINS1_10OpaqueTypeILj4EEEjLi4ELi128ELi1ELi8EEEvPT_NS1_25CatArrInputTensorMetadataIS5_T0_XT2_EXT3_EEENS1_16TensorSizeStrideIS8_Lj4EEEiS8_)
        /*008c*/ 	.short	0x0210
        /*008e*/ 	.short	0x0ad0


	//----- nvinfo : EIATTR_SW_WAR
	.align		4
.L_4085:
        /*0090*/ 	.byte	0x04, 0x36
        /*0092*/ 	.short	(.L_4087 - .L_4086)
.L_4086:
        /*0094*/ 	.word	0x00000008
.L_4087:


//--------------------- .nv.info._ZN2at6native40_GLOBAL__N__2351210d_8_Shape_cu_49f7391c35CatArrayBatchedCopy_alignedK_contigINS1_10OpaqueTypeILj4EEEjLi4ELi128ELi1ELi16EEEvPT_NS1_25CatArrInputTensorMetadataIS5_T0_XT2_EXT3_EEENS1_16TensorSizeStrideIS8_Lj4EEEiS8_ --------------------------
	.section	.nv.info._ZN2at6native40_GLOBAL__N__2351210d_8_Shape_cu_49f7391c35CatArrayBatchedCopy_alignedK_contigINS1_10OpaqueTypeILj4EEEjLi4ELi128ELi1ELi16EEEvPT_NS1_25CatArrInputTensorMetadataIS5_T0_XT2_EXT3_EEENS1_16TensorSizeStrideIS8_Lj4EEEiS8_,"",@"SHT_CUDA_INFO"
	.sectionflags	@""
	.align	4


	//----- nvinfo : EIATTR_CUDA_API_VERSION
	.align		4
        /*0000*/ 	.byte	0x04, 0x37
        /*0002*/ 	.short	(.L_4089 - .L_4088)
.L_4088:
        /*0004*/ 	.word	0x00000082


	//----- nvinfo : EIATTR_KPARAM_INFO
	.align		4
.L_4089:
        /*0008*/ 	.byte	0x04, 0x17
        /*000a*/ 	.short	(.L_4091 - .L_4090)
.L_4090:
        /*000c*/ 	.word	0x00000000
        /*0010*/ 	.short	0x0004
        /*0012*/ 	.short	0x0acc
        /*0014*/ 	.byte	0x00, 0xf0, 0x11, 0x00


	//----- nvinfo : EIATTR_KPARAM_INFO
	.align		4
.L_4091:
        /*0018*/ 	.byte	0x04, 0x17
        /*001a*/ 	.short	(.L_4093 - .L_4092)
.L_4092:
        /*001c*/ 	.word	0x00000000
        /*0020*/ 	.short	0x0003
        /*0022*/ 	.short	0x0ac8
        /*0024*/ 	.byte	0x00, 0xf0, 0x11, 0x00


	//----- nvinfo : EIATTR_KPARAM_INFO
	.align		4
.L_4093:
        /*0028*/ 	.byte	0x04, 0x17
        /*002a*/ 	.short	(.L_4095 - .L_4094)
.L_4094:
        /*002c*/ 	.word	0x00000000
        /*0030*/ 	.short	0x0002
        /*0032*/ 	.short	0x0aa8
        /*0034*/ 	.byte	0x00, 0xf0, 0x81, 0x00


	//----- nvinfo : EIATTR_KPARAM_INFO
	.align		4
.L_4095:
        /*0038*/ 	.byte	0x04, 0x17
        /*003a*/ 	.short	(.L_4097 - .L_4096)
.L_4096:
        /*003c*/ 	.word	0x00000000
        /*0040*/ 	.short	0x0001
        /*0042*/ 	.short	0x0008
        /*0044*/ 	.byte	0x00, 0xf0, 0x81, 0x2a


	//----- nvinfo : EIATTR_KPARAM_INFO
	.align		4
.L_4097:
        /*0048*/ 	.byte	0x04, 0x17
        /*004a*/ 	.short	(.L_4099 - .L_4098)
.L_4098:
        /*004c*/ 	.word	0x00000000
        /*0050*/ 	.short	0x0000
        /*0052*/ 	.short	0x0000
        /*0054*/ 	.byte	0x00, 0xf0, 0x21, 0x00


	//----- nvinfo : EIATTR_SPARSE_MMA_MASK
	.align		4
.L_4099:
        /*0058*/ 	.byte	0x03, 0x50
        /*005a*/ 	.short	0x0000


	//----- nvinfo : EIATTR_MAXREG_COUNT
	.align		4
        /*005c*/ 	.byte	0x03, 0x1b
        /*005e*/ 	.short	0x00ff


	//----- nvinfo : EIATTR_MERCURY_ISA_VERSION
	.align		4
        /*0060*/ 	.byte	0x03, 0x5f
        /*0062*/ 	.short	0x0101


	//----- nvinfo : EIATTR_EXIT_INSTR_OFFSETS
	.align		4
        /*0064*/ 	.byte	0x04, 0x1c
        /*0066*/ 	.short	(.L_4101 - .L_4100)


	//   ....[0]....
.L_4100:
        /*0068*/ 	.word	0x000000b0


	//   ....[1]....
        /*006c*/ 	.word	0x00000ee0


	//   ....[2]....
        /*0070*/ 	.word	0x00001520


	//   ....[3]....
        /*0074*/ 	.word	0x000022b0


	//----- nvinfo : EIATTR_CRS_STACK_SIZE
	.align		4
.L_4101:
        /*0078*/ 	.byte	0x04, 0x1e
        /*007a*/ 	.short	(.L_4103 - .L_4102)
.L_4102:
        /*007c*/ 	.word	0x00000000


	//----- nvinfo : EIATTR_CBANK_PARAM_SIZE
	.align		4
.L_4103:
        /*0080*/ 	.byte	0x03, 0x19
        /*0082*/ 	.short	0x0ad0


	//----- nvinfo : EIATTR_PARAM_CBANK
	.align		4
        /*0084*/ 	.byte	0x04, 0x0a
        /*0086*/ 	.short	(.L_4105 - .L_4104)
	.align		4
.L_4104:
        /*0088*/ 	.word	index@(.nv.constant0._ZN2at6native40_GLOBAL__N__2351210d_8_Shape_cu_49f7391c35CatArrayBatchedCopy_alignedK_contigINS1_10OpaqueTypeILj4EEEjLi4ELi128ELi1ELi16EEEvPT_NS1_25CatArrInputTensorMetadataIS5_T0_XT2_EXT3_EEENS1_16TensorSizeStrideIS8_Lj4EEEiS8_)
        /*008c*/ 	.short	0x0210
        /*008e*/ 	.short	0x0ad0


	//----- nvinfo : EIATTR_SW_WAR
	.align		4
.L_4105:
        /*0090*/ 	.byte	0x04, 0x36
        /*0092*/ 	.short	(.L_4107 - .L_4106)
.L_4106:
        /*0094*/ 	.word	0x00000008
.L_4107:


//--------------------- .nv.info._ZN2at6native40_GLOBAL__N__2351210d_8_Shape_cu_49f7391c30CatArrayBatchedCopy_vectorizedINS1_10OpaqueTypeILj4EEEjLi4ELi128ELi1ELi16ELi4EEEvPcNS1_25CatArrInputTensorMetadataIT_T0_XT2_EXT3_EEENS1_16TensorSizeStrideIS8_Lj4EEEiS8_ --------------------------
	.section	.nv.info._ZN2at6native40_GLOBAL__N__2351210d_8_Shape_cu_49f7391c30CatArrayBatchedCopy_vectorizedINS1_10OpaqueTypeILj4EEEjLi4ELi128ELi1ELi16ELi4EEEvPcNS1_25CatArrInputTensorMetadataIT_T0_XT2_EXT3_EEENS1_16TensorSizeStrideIS8_Lj4EEEiS8_,"",@"SHT_CUDA_INFO"
	.sectionflags	@""
	.align	4


	//----- nvinfo : EIATTR_CUDA_API_VERSION
	.align		4
        /*0000*/ 	.byte	0x04, 0x37
        /*0002*/ 	.short	(.L_4109 - .L_4108)
.L_4108:
        /*0004*/ 	.word	0x00000082


	//----- nvinfo : EIATTR_KPARAM_INFO
	.align		4
.L_4109:
        /*0008*/ 	.byte	0x04, 0x17
        /*000a*/ 	.short	(.L_4111 - .L_4110)
.L_4110:
        /*000c*/ 	.word	0x00000000
        /*0010*/ 	.short	0x0004
        /*0012*/ 	.short	0x0acc
        /*0014*/ 	.byte	0x00, 0xf0, 0x11, 0x00


	//----- nvinfo : EIATTR_KPARAM_INFO
	.align		4
.L_4111:
        /*0018*/ 	.byte	0x04, 0x17
        /*001a*/ 	.short	(.L_4113 - .L_4112)
.L_4112:
        /*001c*/ 	.word	0x00000000
        /*0020*/ 	.short	0x0003
        /*0022*/ 	.short	0x0ac8
        /*0024*/ 	.byte	0x00, 0xf0, 0x11, 0x00


	//----- nvinfo : EIATTR_KPARAM_INFO
	.align		4
.L_4113:
        /*0028*/ 	.byte	0x04, 0x17
        /*002a*/ 	.short	(.L_4115 - .L_4114)
.L_4114:
        /*002c*/ 	.word	0x00000000
        /*0030*/ 	.short	0x0002
        /*0032*/ 	.short	0x0aa8
        /*0034*/ 	.byte	0x00, 0xf0, 0x81, 0x00


	//----- nvinfo : EIATTR_KPARAM_INFO
	.align		4
.L_4115:
        /*0038*/ 	.byte	0x04, 0x17
        /*003a*/ 	.short	(.L_4117 - .L_4116)
.L_4116:
        /*003c*/ 	.word	0x00000000
        /*0040*/ 	.short	0x0001
        /*0042*/ 	.short	0x0008
        /*0044*/ 	.byte	0x00, 0xf0, 0x81, 0x2a


	//----- nvinfo : EIATTR_KPARAM_INFO
	.align		4
.L_4117:
        /*0048*/ 	.byte	0x04, 0x17
        /*004a*/ 	.short	(.L_4119 - .L_4118)
.L_4118:
        /*004c*/ 	.word	0x00000000
        /*0050*/ 	.short	0x0000
        /*0052*/ 	.short	0x0000
        /*0054*/ 	.byte	0x00, 0xf0, 0x21, 0x00


	//----- nvinfo : EIATTR_SPARSE_MMA_MASK
	.align		4
.L_4119:
        /*0058*/ 	.byte	0x03, 0x50
        /*005a*/ 	.short	0x0000


	//----- nvinfo : EIATTR_MAXREG_COUNT
	.align		4
        /*005c*/ 	.byte	0x03, 0x1b
        /*005e*/ 	.short	0x00ff


	//----- nvinfo : EIATTR_MERCURY_ISA_VERSION
	.align		4
        /*0060*/ 	.byte	0x03, 0x5f
        /*0062*/ 	.short	0x0101


	//----- nvinfo : EIATTR_EXIT_INSTR_OFFSETS
	.align		4
        /*0064*/ 	.byte	0x04, 0x1c
        /*0066*/ 	.short	(.L_4121 - .L_4120)


	//   ....[0]....
.L_4120:
        /*0068*/ 	.word	0x000000b0


	//   ....[1]....
        /*006c*/ 	.word	0x000006f0


	//----- nvinfo : EIATTR_CRS_STACK_SIZE
	.align		4
.L_4121:
        /*0070*/ 	.byte	0x04, 0x1e
        /*0072*/ 	.short	(.L_4123 - .L_4122)
.L_4122:
        /*0074*/ 	.word	0x00000000


	//----- nvinfo : EIATTR_CBANK_PARAM_SIZE
	.align		4
.L_4123:
        /*0078*/ 	.byte	0x03, 0x19
        /*007a*/ 	.short	0x0ad0


	//----- nvinfo : EIATTR_PARAM_CBANK
	.align		4
        /*007c*/ 	.byte	0x04, 0x0a
        /*007e*/ 	.short	(.L_4125 - .L_4124)
	.align		4
.L_4124:
        /*0080*/ 	.word	index@(.nv.constant0._ZN2at6native40_GLOBAL__N__2351210d_8_Shape_cu_49f7391c30CatArrayBatchedCopy_vectorizedINS1_10OpaqueTypeILj4EEEjLi4ELi128ELi1ELi16ELi4EEEvPcNS1_25CatArrInputTensorMetadataIT_T0_XT2_EXT3_EEENS1_16TensorSizeStrideIS8_Lj4EEEiS8_)
        /*0084*/ 	.short	0x0210
        /*0086*/ 	.short	0x0ad0


	//----- nvinfo : EIATTR_SW_WAR
	.align		4
.L_4125:
        /*0088*/ 	.byte	0x04, 0x36
        /*008a*/ 	.short	(.L_4127 - .L_4126)
.L_4126:
        /*008c*/ 	.word	0x00000008
.L_4127:


//--------------------- .nv.info._ZN2at6native40_GLOBAL__N__2351210d_8_Shape_cu_49f7391c19CatArrayBatchedCopyINS1_10OpaqueTypeILj4EEEjLi3ELi128ELi1EEEvPT_NS1_25CatArrInputTensorMetadataIS5_T0_XT2_EXT3_EEENS1_16TensorSizeStrideIS8_Lj4EEEiS8_ --------------------------
	.section	.nv.info._ZN2at6native40_GLOBAL__N__2351210d_8_Shape_cu_49f7391c19CatArrayBatchedCopyINS1_10OpaqueTypeILj4EEEjLi3ELi128ELi1EEEvPT_NS1_25CatArrInputTensorMetadataIS5_T0_XT2_EXT3_EEENS1_16TensorSizeStrideIS8_Lj4EEEiS8_,"",@"SHT_CUDA_INFO"
	.sectionflags	@""
	.align	4


	//----- nvinfo : EIATTR_CUDA_API_VERSION
	.align		4
        /*0000*/ 	.byte	0x04, 0x37
        /*0002*/ 	.short	(.L_4129 - .L_4128)
.L_4128:
        /*0004*/ 	.word	0x00000082


	//----- nvinfo : EIATTR_KPARAM_INFO
	.align		4
.L_4129:
        /*0008*/ 	.byte	0x04, 0x17
        /*000a*/ 	.short	(.L_4131 - .L_4130)
.L_4130:
        /*000c*/ 	.word	0x00000000
        /*0010*/ 	.short	0x0004
        /*0012*/ 	.short	0x0acc
        /*0014*/ 	.byte	0x00, 0xf0, 0x11, 0x00


	//----- nvinfo : EIATTR_KPARAM_INFO
	.align		4
.L_4131:
        /*0018*/ 	.byte	0x04, 0x17
        /*001a*/ 	.short	(.L_4133 - .L_4132)
.L_4132:
        /*001c*/ 	.word	0x00000000
        /*0020*/ 	.short	0x0003
        /*0022*/ 	.short	0x0ac8
        /*0024*/ 	.byte	0x00, 0xf0, 0x11, 0x00


	//----- nvinfo : EIATTR_KPARAM_INFO
	.align		4
.L_4133:
        /*0028*/ 	.byte	0x04, 0x17
        /*002a*/ 	.short	(.L_4135 - .L_4134)
.L_4134:
        /*002c*/ 	.word	0x00000000
        /*0030*/ 	.short	0x0002
        /*0032*/ 	.short	0x0aa8
        /*0034*/ 	.byte	0x00, 0xf0, 0x81, 0x00


	//----- nvinfo : EIATTR_KPARAM_INFO
	.align		4
.L_4135:
        /*0038*/ 	.byte	0x04, 0x17
        /*003a*/ 	.short	(.L_4137 - .L_4136)
.L_4136:
        /*003c*/ 	.word	0x00000000
        /*0040*/ 	.short	0x0001
        /*0042*/ 	.short	0x0008
        /*0044*/ 	.byte	0x00, 0xf0, 0x81, 0x2a


	//----- nvinfo : EIATTR_KPARAM_INFO
	.align		4
.L_4137:
        /*0048*/ 	.byte	0x04, 0x17
        /*004a*/ 	.short	(.L_4139 - .L_4138)
.L_4138:
        /*004c*/ 	.word	0x00000000
        /*0050*/ 	.short	0x0000
        /*0052*/ 	.short	0x0000
        /*0054*/ 	.byte	0x00, 0xf0, 0x21, 0x00


	//----- nvinfo : EIATTR_SPARSE_MMA_MASK
	.align		4
.L_4139:
        /*0058*/ 	.byte	0x03, 0x50
        /*005a*/ 	.short	0x0000


	//----- nvinfo : EIATTR_MAXREG_COUNT
	.align		4
        /*005c*/ 	.byte	0x03, 0x1b
        /*005e*/ 	.short	0x00ff


	//----- nvinfo : EIATTR_MERCURY_ISA_VERSION
	.align		4
        /*0060*/ 	.byte	0x03, 0x5f
        /*0062*/ 	.short	0x0101


	//----- nvinfo : EIATTR_EXIT_INSTR_OFFSETS
	.align		4
        /*0064*/ 	.byte	0x04, 0x1c
        /*0066*/ 	.short	(.L_4141 - .L_4140)


	//   ....[0]....
.L_4140:
        /*0068*/ 	.word	0x000000a0


	//   ....[1]....
        /*006c*/ 	.word	0x00000550


	//   ....[2]....
        /*0070*/ 	.word	0x00000c10


	//----- nvinfo : EIATTR_CRS_STACK_SIZE
	.align		4
.L_4141:
        /*0074*/ 	.byte	0x04, 0x1e
        /*0076*/ 	.short	(.L_4143 - .L_4142)
.L_4142:
        /*0078*/ 	.word	0x00000000


	//----- nvinfo : EIATTR_CBANK_PARAM_SIZE
	.align		4
.L_4143:
        /*007c*/ 	.byte	0x03, 0x19
        /*007e*/ 	.short	0x0ad0


	//----- nvinfo : EIATTR_PARAM_CBANK
	.align		4
        /*0080*/ 	.byte	0x04, 0x0a
        /*0082*/ 	.short	(.L_4145 - .L_4144)
	.align		4
.L_4144:
        /*0084*/ 	.word	index@(.nv.constant0._ZN2at6native40_GLOBAL__N__2351210d_8_Shape_cu_49f7391c19CatArrayBatchedCopyINS1_10OpaqueTypeILj4EEEjLi3ELi128ELi1EEEvPT_NS1_25CatArrInputTensorMetadataIS5_T0_XT2_EXT3_EEENS1_16TensorSizeStrideIS8_Lj4EEEiS8_)
        /*0088*/ 	.short	0x0210
        /*008a*/ 	.short	0x0ad0


	//----- nvinfo : EIATTR_SW_WAR
	.align		4
.L_4145:
        /*008c*/ 	.byte	0x04, 0x36
        /*008e*/ 	.short	(.L_4147 - .L_4146)
.L_4146:
        /*0090*/ 	.word	0x00000008
.L_4147:


//--------------------- .nv.info._ZN2at6native40_GLOBAL__N__2351210d_8_Shape_cu_49f7391c26CatArrayBatchedCopy_contigINS1_10OpaqueTypeILj4EEEjLi3ELi128ELi1EEEvPT_NS1_25CatArrInputTensorMetadataIS5_T0_XT2_EXT3_EEENS1_16TensorSizeStrideIS8_Lj4EEEiS8_ --------------------------
	.section	.nv.info._ZN2at6native40_GLOBAL__N__2351210d_8_Shape_cu_49f7391c26CatArrayBatchedCopy_contigINS1_10OpaqueTypeILj4EEEjLi3ELi128ELi1EEEvPT_NS1_25CatArrInputTensorMetadataIS5_T0_XT2_EXT3_EEENS1_16TensorSizeStrideIS8_Lj4EEEiS8_,"",@"SHT_CUDA_INFO"
	.sectionflags	@""
	.align	4


	//----- nvinfo : EIATTR_CUDA_API_VERSION
	.align		4
        /*0000*/ 	.byte	0x04, 0x37
        /*0002*/ 	.short	(.L_4149 - .L_4148)
.L_4148:
        /*0004*/ 	.word	0x00000082


	//----- nvinfo : EIATTR_KPARAM_INFO
	.align		4
.L_4149:
        /*0008*/ 	.byte	0x04, 0x17
        /*000a*/ 	.short	(.L_4151 - .L_4150)
.L_4150:
        /*000c*/ 	.word	0x00000000
        /*0010*/ 	.short	0x0004
        /*0012*/ 	.short	0x0acc
        /*0014*/ 	.byte	0x00, 0xf0, 0x11, 0x00


	//----- nvinfo : EIATTR_KPARAM_INFO
	.align		4
.L_4151:
        /*0018*/ 	.byte	0x04, 0x17
        /*001a*/ 	.short	(.L_4153 - .L_4152)
.L_4152:
        /*001c*/ 	.word	0x00000000
        /*0020*/ 	.short	0x0003
        /*0022*/ 	.short	0x0ac8
        /*0024*/ 	.byte	0x00, 0xf0, 0x11, 0x00


	//----- nvinfo : EIATTR_KPARAM_INFO
	.align		4
.L_4153:
        /*0028*/ 	.byte	0x04, 0x17
        /*002a*/ 	.short	(.L_4155 - .L_4154)
.L_4154:
        /*002c*/ 	.word	0x00000000
        /*0030*/ 	.short	0x0002
        /*0032*/ 	.short	0x0aa8
        /*0034*/ 	.byte	0x00, 0xf0, 0x81, 0x00


	//----- nvinfo : EIATTR_KPARAM_INFO
	.align		4
.L_4155:
        /*0038*/ 	.byte	0x04, 0x17
        /*003a*/ 	.short	(.L_4157 - .L_4156)
.L_4156:
        /*003c*/ 	.word	0x00000000
        /*0040*/ 	.short	0x0001
        /*0042*/ 	.short	0x0008
        /*0044*/ 	.byte	0x00, 0xf0, 0x81, 0x2a


	//----- nvinfo : EIATTR_KPARAM_INFO
	.align		4
.L_4157:
        /*0048*/ 	.byte	0x04, 0x17
        /*004a*/ 	.short	(.L_4159 - .L_4158)
.L_4158:
        /*004c*/ 	.word	0x00000000
        /*0050*/ 	.short	0x0000
        /*0052*/ 	.short	0x0000
        /*0054*/ 	.byte	0x00, 0xf0, 0x21, 0x00


	//----- nvinfo : EIATTR_SPARSE_MMA_MASK
	.align		4
.L_4159:
        /*0058*/ 	.byte	0x03, 0x50
        /*005a*/ 	.short	0x0000


	//----- nvinfo : EIATTR_MAXREG_COUNT
	.align		4
        /*005c*/ 	.byte	0x03, 0x1b
        /*005e*/ 	.short	0x00ff


	//----- nvinfo : EIATTR_MERCURY_ISA_VERSION
	.align		4
        /*0060*/ 	.byte	0x03, 0x5f
        /*0062*/ 	.short	0x0101


	//----- nvinfo : EIATTR_EXIT_INSTR_OFFSETS
	.align		4
        /*0064*/ 	.byte	0x04, 0x1c
        /*0066*/ 	.short	(.L_4161 - .L_4160)


	//   ....[0]....
.L_4160:
        /*0068*/ 	.word	0x000000a0


	//   ....[1]....
        /*006c*/ 	.word	0x00000510


	//----- nvinfo : EIATTR_CRS_STACK_SIZE
	.align		4
.L_4161:
        /*0070*/ 	.byte	0x04, 0x1e
        /*0072*/ 	.short	(.L_4163 - .L_4162)
.L_4162:
        /*0074*/ 	.word	0x00000000


	//----- nvinfo : EIATTR_CBANK_PARAM_SIZE
	.align		4
.L_4163:
        /*0078*/ 	.byte	0x03, 0x19
        /*007a*/ 	.short	0x0ad0


	//----- nvinfo : EIATTR_PARAM_CBANK
	.align		4
        /*007c*/ 	.byte	0x04, 0x0a
        /*007e*/ 	.short	(.L_4165 - .L_4164)
	.align		4
.L_4164:
        /*0080*/ 	.word	index@(.nv.constant0._ZN2at6native40_GLOBAL__N__2351210d_8_Shape_cu_49f7391c26CatArrayBatchedCopy_contigINS1_10OpaqueTypeILj4EEEjLi3ELi128ELi1EEEvPT_NS1_25CatArrInputTensorMetadataIS5_T0_XT2_EXT3_EEENS1_16TensorSizeStrideIS8_Lj4EEEiS8_)
        /*0084*/ 	.short	0x0210
        /*0086*/ 	.short	0x0ad0


	//----- nvinfo : EIATTR_SW_WAR
	.align		4
.L_4165:
        /*0088*/ 	.byte	0x04, 0x36
        /*008a*/ 	.short	(.L_4167 - .L_4166)
.L_4166:
        /*008c*/ 	.word	0x00000008
.L_4167:


//--------------------- .nv.info._ZN2at6native40_GLOBAL__N__2351210d_8_Shape_cu_49f7391c35CatArrayBatchedCopy_alignedK_contigINS1_10OpaqueTypeILj4EEEjLi3ELi128ELi1ELi8EEEvPT_NS1_25CatArrInputTensorMetadataIS5_T0_XT2_EXT3_EEENS1_16TensorSizeStrideIS8_Lj4EEEiS8_ --------------------------
	.section	.nv.info._ZN2at6native40_GLOBAL__N__2351210d_8_Shape_cu_49f7391c35CatArrayBatchedCopy_alignedK_contigINS1_10OpaqueTypeILj4EEEjLi3ELi128ELi1ELi8EEEvPT_NS1_25CatArrInputTensorMetadataIS5_T0_XT2_EXT3_EEENS1_16TensorSizeStrideIS8_Lj4EEEiS8_,"",@"SHT_CUDA_INFO"
	.sectionflags	@""
	.align	4


	//----- nvinfo : EIATTR_CUDA_API_VERSION
	.align		4
        /*0000*/ 	.byte	0x04, 0x37
        /*0002*/ 	.short	(.L_4169 - .L_4168)
.L_4168:
        /*0004*/ 	.word	0x00000082


	//----- nvinfo : EIATTR_KPARAM_INFO
	.align		4
.L_4169:
        /*0008*/ 	.byte	0x04, 0x17
        /*000a*/ 	.short	(.L_4171 - .L_4170)
.L_4170:
        /*000c*/ 	.word	0x00000000
        /*0010*/ 	.short	0x0004
        /*0012*/ 	.short	0x0acc
        /*0014*/ 	.byte	0x00, 0xf0, 0x11, 0x00


	//----- nvinfo : EIATTR_KPARAM_INFO
	.align		4
.L_4171:
        /*0018*/ 	.byte	0x04, 0x17
        /*001a*/ 	.short	(.L_4173 - .L_4172)
.L_4172:
        /*001c*/ 	.word	0x00000000
        /*0020*/ 	.short	0x0003
        /*0022*/ 	.short	0x0ac8
        /*0024*/ 	.byte	0x00, 0xf0, 0x11, 0x00


	//----- nvinfo : EIATTR_KPARAM_INFO
	.align		4
.L_4173:
        /*0028*/ 	.byte	0x04, 0x17
        /*002a*/ 	.short	(.L_4175 - .L_4174)
.L_4174:
        /*002c*/ 	.word	0x00000000
        /*0030*/ 	.short	0x0002
        /*0032*/ 	.short	0x0aa8
        /*0034*/ 	.byte	0x00, 0xf0, 0x81, 0x00


	//----- nvinfo : EIATTR_KPARAM_INFO
	.align		4
.L_4175:
        /*0038*/ 	.byte	0x04, 0x17
        /*003a*/ 	.short	(.L_4177 - .L_4176)
.L_4176:
        /*003c*/ 	.word	0x00000000
        /*0040*/ 	.short	0x0001
        /*0042*/ 	.short	0x0008
        /*0044*/ 	.byte	0x00, 0xf0, 0x81, 0x2a


	//----- nvinfo : EIATTR_KPARAM_INFO
	.align		4
.L_4177:
        /*0048*/ 	.byte	0x04, 0x17
        /*004a*/ 	.short	(.L_4179 - .L_4178)
.L_4178:
        /*004c*/ 	.word	0x00000000
        /*0050*/ 	.short	0x0000
        /*0052*/ 	.short	0x0000
        /*0054*/ 	.byte	0x00, 0xf0, 0x21, 0x00


	//----- nvinfo : EIATTR_SPARSE_MMA_MASK
	.align		4
.L_4179:
        /*0058*/ 	.byte	0x03, 0x50
        /*005a*/ 	.short	0x0000


	//----- nvinfo : EIATTR_MAXREG_COUNT
	.align		4
        /*005c*/ 	.byte	0x03, 0x1b
        /*005e*/ 	.short	0x00ff


	//----- nvinfo : EIATTR_MERCURY_ISA_VERSION
	.align		4
        /*0060*/ 	.byte	0x03, 0x5f
        /*0062*/ 	.short	0x0101


	//----- nvinfo : EIATTR_EXIT_INSTR_OFFSETS
	.align		4
        /*0064*/ 	.byte	0x04, 0x1c
        /*0066*/ 	.short	(.L_4181 - .L_4180)


	//   ....[0]....
.L_4180:
        /*0068*/ 	.word	0x000000b0


	//   ....[1]....
        /*006c*/ 	.word	0x00000780


	//   ....[2]....
        /*0070*/ 	.word	0x00000c40


	//   ....[3]....
        /*0074*/ 	.word	0x00001610


	//----- nvinfo : EIATTR_CRS_STACK_SIZE
	.align		4
.L_4181:
        /*0078*/ 	.byte	0x04, 0x1e
        /*007a*/ 	.short	(.L_4183 - .L_4182)
.L_4182:
        /*007c*/ 	.word	0x00000000


	//----- nvinfo : EIATTR_CBANK_PARAM_SIZE
	.align		4
.L_4183:
        /*0080*/ 	.byte	0x03, 0x19
        /*0082*/ 	.short	0x0ad0


	//----- nvinfo : EIATTR_PARAM_CBANK
	.align		4
        /*0084*/ 	.byte	0x04, 0x0a
        /*0086*/ 	.short	(.L_4185 - .L_4184)
	.align		4
.L_4184:
        /*0088*/ 	.word	index@(.nv.constant0._ZN2at6native40_GLOBAL__N__2351210d_8_Shape_cu_49f7391c35CatArrayBatchedCopy_alignedK_contigINS1_10OpaqueTypeILj4EEEjLi3ELi128ELi1ELi8EEEvPT_NS1_25CatArrInputTensorMetadataIS5_T0_XT2_EXT3_EEENS1_16TensorSizeStrideIS8_Lj4EEEiS8_)
        /*008c*/ 	.short	0x0210
        /*008e*/ 	.short	0x0ad0


	//----- nvinfo : EIATTR_SW_WAR
	.align		4
.L_4185:
        /*0090*/ 	.byte	0x04, 0x36
        /*0092*/ 	.short	(.L_4187 - .L_4186)
.L_4186:
        /*0094*/ 	.word	0x00000008
.L_4187:


//--------------------- .nv.info._ZN2at6native40_GLOBAL__N__2351210d_8_Shape_cu_49f7391c35CatArrayBatchedCopy_alignedK_contigINS1_10OpaqueTypeILj4EEEjLi3ELi128ELi1ELi16EEEvPT_NS1_25CatArrInputTensorMetadataIS5_T0_XT2_EXT3_EEENS1_16TensorSizeStrideIS8_Lj4EEEiS8_ --------------------------
	.section	.nv.info._ZN2at6native40_GLOBAL__N__2351210d_8_Shape_cu_49f7391c35CatArrayBatchedCopy_alignedK_contigINS1_10OpaqueTypeILj4EEEjLi3ELi128ELi1ELi16EEEvPT_NS1_25CatArrInputTensorMetadataIS5_T0_XT2_EXT3_EEENS1_16TensorSizeStrideIS8_Lj4EEEiS8_,"",@"SHT_CUDA_INFO"
	.sectionflags	@""
	.align	4


	//----- nvinfo : EIATTR_CUDA_API_VERSION
	.align		4
        /*0000*/ 	.byte	0x04, 0x37
        /*0002*/ 	.short	(.L_4189 - .L_4188)
.L_4188:
        /*0004*/ 	.word	0x00000082


	//----- nvinfo : EIATTR_KPARAM_INFO
	.align		4
.L_4189:
        /*0008*/ 	.byte	0x04, 0x17
        /*000a*/ 	.short	(.L_4191 - .L_4190)
.L_4190:
        /*000c*/ 	.word	0x00000000
        /*0010*/ 	.short	0x0004
        /*0012*/ 	.short	0x0acc
        /*0014*/ 	.byte	0x00, 0xf0, 0x11, 0x00


	//----- nvinfo : EIATTR_KPARAM_INFO
	.align		4
.L_4191:
        /*0018*/ 	.byte	0x04, 0x17
        /*001a*/ 	.short	(.L_4193 - .L_4192)
.L_4192:
        /*001c*/ 	.word	0x00000000
        /*0020*/ 	.short	0x0003
        /*0022*/ 	.short	0x0ac8
        /*0024*/ 	.byte	0x00, 0xf0, 0x11, 0x00


	//----- nvinfo : EIATTR_KPARAM_INFO
	.align		4
.L_4193:
        /*0028*/ 	.byte	0x04, 0x17
        /*002a*/ 	.short	(.L_4195 - .L_4194)
.L_4194:
        /*002c*/ 	.word	0x00000000
        /*0030*/ 	.short	0x0002
        /*0032*/ 	.short	0x0aa8
        /*0034*/ 	.byte	0x00, 0xf0, 0x81, 0x00


	//----- nvinfo : EIATTR_KPARAM_INFO
	.align		4
.L_4195:
        /*0038*/ 	.byte	0x04, 0x17
        /*003a*/ 	.short	(.L_4197 - .L_4196)
.L_4196:
        /*003c*/ 	.word	0x00000000
        /*0040*/ 	.short	0x0001
        /*0042*/ 	.short	0x0008
        /*0044*/ 	.byte	0x00, 0xf0, 0x81, 0x2a


	//----- nvinfo : EIATTR_KPARAM_INFO
	.align		4
.L_4197:
        /*0048*/ 	.byte	0x04, 0x17
        /*004a*/ 	.short	(.L_4199 - .L_4198)
.L_4198:
        /*004c*/ 	.word	0x00000000
        /*0050*/ 	.short	0x0000
        /*0052*/ 	.short	0x0000
        /*0054*/ 	.byte	0x00, 0xf0, 0x21, 0x00


	//----- nvinfo : EIATTR_SPARSE_MMA_MASK
	.align		4
.L_4199:
        /*0058*/ 	.byte	0x03, 0x50
        /*005a*/ 	.short	0x0000


	//----- nvinfo : EIATTR_MAXREG_COUNT
	.align		4
        /*005c*/ 	.byte	0x03, 0x1b
        /*005e*/ 	.short	0x00ff


	//----- nvinfo : EIATTR_MERCURY_ISA_VERSION
	.align		4
        /*0060*/ 	.byte	0x03, 0x5f
        /*0062*/ 	.short	0x0101


	//----- nvinfo : EIATTR_EXIT_INSTR_OFFSETS
	.align		4
        /*0064*/ 	.byte	0x04, 0x1c
        /*0066*/ 	.short	(.L_4201 - .L_4200)


	//   ....[0]....
.L_4200:
        /*0068*/ 	.word	0x000000b0


	//   ....[1]....
        /*006c*/ 	.word	0x00000b10


	//   ....[2]....
        /*0070*/ 	.word	0x00000fd0


	//   ....[3]....
        /*0074*/ 	.word	0x000019a0


	//----- nvinfo : EIATTR_CRS_STACK_SIZE
	.align		4
.L_4201:
        /*0078*/ 	.byte	0x04, 0x1e
        /*007a*/ 	.short	(.L_4203 - .L_4202)
.L_4202:
        /*007c*/ 	.word	0x00000000


	//----- nvinfo : EIATTR_CBANK_PARAM_SIZE
	.align		4
.L_4203:
        /*0080*/ 	.byte	0x03, 0x19
        /*0082*/ 	.short	0x0ad0


	//----- nvinfo : EIATTR_PARAM_CBANK
	.align		4
        /*0084*/ 	.byte	0x04, 0x0a
        /*0086*/ 	.short	(.L_4205 - .L_4204)
	.align		4
.L_4204:
        /*0088*/ 	.word	index@(.nv.constant0._ZN2at6native40_GLOBAL__N__2351210d_8_Shape_cu_49f7391c35CatArrayBatchedCopy_alignedK_contigINS1_10OpaqueTypeILj4EEEjLi3ELi128ELi1ELi16EEEvPT_NS1_25CatArrInputTensorMetadataIS5_T0_XT2_EXT3_EEENS1_16TensorSizeStrideIS8_Lj4EEEiS8_)
        /*008c*/ 	.short	0x0210
        /*008e*/ 	.short	0x0ad0


	//----- nvinfo : EIATTR_SW_WAR
	.align		4
.L_4205:
        /*0090*/ 	.byte	0x04, 0x36
        /*0092*/ 	.short	(.L_4207 - .L_4206)
.L_4206:
        /*0094*/ 	.word	0x00000008
.L_4207:


//--------------------- .nv.info._ZN2at6native40_GLOBAL__N__2351210d_8_Shape_cu_49f7391c30CatArrayBatchedCopy_vectorizedINS1_10OpaqueTypeILj4EEEjLi3ELi128ELi1ELi16ELi4EEEvPcNS1_25CatArrInputTensorMetadataIT_T0_XT2_EXT3_EEENS1_16TensorSizeStrideIS8_Lj4EEEiS8_ --------------------------
	.section	.nv.info._ZN2at6native40_GLOBAL__N__2351210d_8_Shape_cu_49f7391c30CatArrayBatchedCopy_vectorizedINS1_10OpaqueTypeILj4EEEjLi3ELi128ELi1ELi16ELi4EEEvPcNS1_25CatArrInputTensorMetadataIT_T0_XT2_EXT3_EEENS1_16TensorSizeStrideIS8_Lj4EEEiS8_,"",@"SHT_CUDA_INFO"
	.sectionflags	@""
	.align	4


	//----- nvinfo : EIATTR_CUDA_API_VERSION
	.align		4
        /*0000*/ 	.byte	0x04, 0x37
        /*0002*/ 	.short	(.L_4209 - .L_4208)
.L_4208:
        /*0004*/ 	.word	0x00000082


	//----- nvinfo : EIATTR_KPARAM_INFO
	.align		4
.L_4209:
        /*0008*/ 	.byte	0x04, 0x17
        /*000a*/ 	.short	(.L_4211 - .L_4210)
.L_4210:
        /*000c*/ 	.word	0x00000000
        /*0010*/ 	.short	0x0004
        /*0012*/ 	.short	0x0acc
        /*0014*/ 	.byte	0x00, 0xf0, 0x11, 0x00


	//----- nvinfo : EIATTR_KPARAM_INFO
	.align		4
.L_4211:
        /*0018*/ 	.byte	0x04, 0x17
        /*001a*/ 	.short	(.L_4213 - .L_4212)
.L_4212:
        /*001c*/ 	.word	0x00000000
        /*0020*/ 	.short	0x0003
        /*0022*/ 	.short	0x0ac8
        /*0024*/ 	.byte	0x00, 0xf0, 0x11, 0x00


	//----- nvinfo : EIATTR_KPARAM_INFO
	.align		4
.L_4213:
        /*0028*/ 	.byte	0x04, 0x17
        /*002a*/ 	.short	(.L_4215 - .L_4214)
.L_4214:
        /*002c*/ 	.word	0x00000000
        /*0030*/ 	.short	0x0002
        /*0032*/ 	.short	0x0aa8
        /*0034*/ 	.byte	0x00, 0xf0, 0x81, 0x00


	//----- nvinfo : EIATTR_KPARAM_INFO
	.align		4
.L_4215:
        /*0038*/ 	.byte	0x04, 0x17
        /*003a*/ 	.short	(.L_4217 - .L_4216)
.L_4216:
        /*003c*/ 	.word	0x00000000
        /*0040*/ 	.short	0x0001
        /*0042*/ 	.short	0x0008
        /*0044*/ 	.byte	0x00, 0xf0, 0x81, 0x2a


	//----- nvinfo : EIATTR_KPARAM_INFO
	.align		4
.L_4217:
        /*0048*/ 	.byte	0x04, 0x17
        /*004a*/ 	.short	(.L_4219 - .L_4218)
.L_4218:
        /*004c*/ 	.word	0x00000000
        /*0050*/ 	.short	0x0000
        /*0052*/ 	.short	0x0000
        /*0054*/ 	.byte	0x00, 0xf0, 0x21, 0x00


	//----- nvinfo : EIATTR_SPARSE_MMA_MASK
	.align		4
.L_4219:
        /*0058*/ 	.byte	0x03, 0x50
        /*005a*/ 	.short	0x0000


	//----- nvinfo : EIATTR_MAXREG_COUNT
	.align		4
        /*005c*/ 	.byte	0x03, 0x1b
        /*005e*/ 	.short	0x00ff


	//----- nvinfo : EIATTR_MERCURY_ISA_VERSION
	.align		4
        /*0060*/ 	.byte	0x03, 0x5f
        /*0062*/ 	.short	0x0101


	//----- nvinfo : EIATTR_EXIT_INSTR_OFFSETS
	.align		4
        /*0064*/ 	.byte	0x04, 0x1c
        /*0066*/ 	.short	(.L_4221 - .L_4220)


	//   ....[0]....
.L_4220:
        /*0068*/ 	.word	0x000000b0


	//   ....[1]....
        /*006c*/ 	.word	0x00000560


	//----- nvinfo : EIATTR_CRS_STACK_SIZE
	.align		4
.L_4221:
        /*0070*/ 	.byte	0x04, 0x1e
        /*0072*/ 	.short	(.L_4223 - .L_4222)
.L_4222:
        /*0074*/ 	.word	0x00000000


	//----- nvinfo : EIATTR_CBANK_PARAM_SIZE
	.align		4
.L_4223:
        /*0078*/ 	.byte	0x03, 0x19
        /*007a*/ 	.short	0x0ad0


	//----- nvinfo : EIATTR_PARAM_CBANK
	.align		4
        /*007c*/ 	.byte	0x04, 0x0a
        /*007e*/ 	.short	(.L_4225 - .L_4224)
	.align		4
.L_4224:
        /*0080*/ 	.word	index@(.nv.constant0._ZN2at6native40_GLOBAL__N__2351210d_8_Shape_cu_49f7391c30CatArrayBatchedCopy_vectorizedINS1_10OpaqueTypeILj4EEEjLi3ELi128ELi1ELi16ELi4EEEvPcNS1_25CatArrInputTensorMetadataIT_T0_XT2_EXT3_EEENS1_16TensorSizeStrideIS8_Lj4EEEiS8_)
        /*0084*/ 	.short	0x0210
        /*0086*/ 	.short	0x0ad0


	//----- nvinfo : EIATTR_SW_WAR
	.align		4
.L_4225:
        /*0088*/ 	.byte	0x04, 0x36
        /*008a*/ 	.short	(.L_4227 - .L_4226)
.L_4226:
        /*008c*/ 	.word	0x00000008
.L_4227:


//--------------------- .nv.info._ZN2at6native40_GLOBAL__N__2351210d_8_Shape_cu_49f7391c19CatArrayBatchedCopyINS1_10OpaqueTypeILj4EEEjLi2ELi128ELi1EEEvPT_NS1_25CatArrInputTensorMetadataIS5_T0_XT2_EXT3_EEENS1_16TensorSizeStrideIS8_Lj4EEEiS8_ --------------------------
	.section	.nv.info._ZN2at6native40_GLOBAL__N__2351210d_8_Shape_cu_49f7391c19CatArrayBatchedCopyINS1_10OpaqueTypeILj4EEEjLi2ELi128ELi1EEEvPT_NS1_25CatArrInputTensorMetadataIS5_T0_XT2_EXT3_EEENS1_16TensorSizeStrideIS8_Lj4EEEiS8_,"",@"SHT_CUDA_INFO"
	.sectionflags	@""
	.align	4


	//----- nvinfo : EIATTR_CUDA_API_VERSION
	.align		4
        /*0000*/ 	.byte	0x04, 0x37
        /*0002*/ 	.short	(.L_4229 - .L_4228)
.L_4228:
        /*0004*/ 	.word	0x00000082


	//----- nvinfo : EIATTR_KPARAM_INFO
	.align		4
.L_4229:
        /*0008*/ 	.byte	0x04, 0x17
        /*000a*/ 	.short	(.L_4231 - .L_4230)
.L_4230:
        /*000c*/ 	.word	0x00000000
        /*0010*/ 	.short	0x0004
        /*0012*/ 	.short	0x0acc
        /*0014*/ 	.byte	0x00, 0xf0, 0x11, 0x00


	//----- nvinfo : EIATTR_KPARAM_INFO
	.align		4
.L_4231:
        /*0018*/ 	.byte	0x04, 0x17
        /*001a*/ 	.short	(.L_4233 - .L_4232)
.L_4232:
        /*001c*/ 	.word	0x00000000
        /*0020*/ 	.short	0x0003
        /*0022*/ 	.short	0x0ac8
        /*0024*/ 	.byte	0x00, 0xf0, 0x11, 0x00


	//----- nvinfo : EIATTR_KPARAM_INFO
	.align		4
.L_4233:
        /*0028*/ 	.byte	0x04, 0x17
        /*002a*/ 	.short	(.L_4235 - .L_4234)
.L_4234:
        /*002c*/ 	.word	0x00000000
        /*0030*/ 	.short	0x0002
        /*0032*/ 	.short	0x0aa8
        /*0034*/ 	.byte	0x00, 0xf0, 0x81, 0x00


	//----- nvinfo : EIATTR_KPARAM_INFO
	.align		4
.L_4235:
        /*0038*/ 	.byte	0x04, 0x17
        /*003a*/ 	.short	(.L_4237 - .L_4236)
.L_4236:
        /*003c*/ 	.word	0x00000000
        /*0040*/ 	.short	0x0001
        /*0042*/ 	.short	0x0008
        /*0044*/ 	.byte	0x00, 0xf0, 0x81, 0x2a


	//----- nvinfo : EIATTR_KPARAM_INFO
	.align		4
.L_4237:
        /*0048*/ 	.byte	0x04, 0x17
        /*004a*/ 	.short	(.L_4239 - .L_4238)
.L_4238:
        /*004c*/ 	.word	0x00000000
        /*0050*/ 	.short	0x0000
        /*0052*/ 	.short	0x0000
        /*0054*/ 	.byte	0x00, 0xf0, 0x21, 0x00


	//----- nvinfo : EIATTR_SPARSE_MMA_MASK
	.align		4
.L_4239:
        /*0058*/ 	.byte	0x03, 0x50
        /*005a*/ 	.short	0x0000


	//----- nvinfo : EIATTR_MAXREG_COUNT
	.align		4
        /*005c*/ 	.byte	0x03, 0x1b
        /*005e*/ 	.short	0x00ff


	//----- nvinfo : EIATTR_MERCURY_ISA_VERSION
	.align		4
        /*0060*/ 	.byte	0x03, 0x5f
        /*0062*/ 	.short	0x0101


	//----- nvinfo : EIATTR_EXIT_INSTR_OFFSETS
	.align		4
        /*0064*/ 	.byte	0x04, 0x1c
        /*0066*/ 	.short	(.L_4241 - .L_4240)


	//   ....[0]....
.L_4240:
        /*0068*/ 	.word	0x000000a0


	//   ....[1]....
        /*006c*/ 	.word	0x000003b0


	//   ....[2]....
        /*0070*/ 	.word	0x00000770


	//----- nvinfo : EIATTR_CRS_STACK_SIZE
	.align		4
.L_4241:
        /*0074*/ 	.byte	0x04, 0x1e
        /*0076*/ 	.short	(.L_4243 - .L_4242)
.L_4242:
        /*0078*/ 	.word	0x00000000


	//----- nvinfo : EIATTR_CBANK_PARAM_SIZE
	.align		4
.L_4243:
        /*007c*/ 	.byte	0x03, 0x19
        /*007e*/ 	.short	0x0ad0


	//----- nvinfo : EIATTR_PARAM_CBANK
	.align		4
        /*0080*/ 	.byte	0x04, 0x0a
        /*0082*/ 	.short	(.L_4245 - .L_4244)
	.align		4
.L_4244:
        /*0084*/ 	.word	index@(.nv.constant0._ZN2at6native40_GLOBAL__N__2351210d_8_Shape_cu_49f7391c19CatArrayBatchedCopyINS1_10OpaqueTypeILj4EEEjLi2ELi128ELi1EEEvPT_NS1_25CatArrInputTensorMetadataIS5_T0_XT2_EXT3_EEENS1_16TensorSizeStrideIS8_Lj4EEEiS8_)
        /*0088*/ 	.short	0x0210
        /*008a*/ 	.short	0x0ad0


	//----- nvinfo : EIATTR_SW_WAR
	.align		4
.L_4245:
        /*008c*/ 	.byte	0x04, 0x36
        /*008e*/ 	.short	(.L_4247 - .L_4246)
.L_4246:
        /*0090*/ 	.word	0x00000008
.L_4247:


//--------------------- .nv.info._ZN2at6native40_GLOBAL__N__2351210d_8_Shape_cu_49f7391c26CatArrayBatchedCopy_contigINS1_10OpaqueTypeILj4EEEjLi2ELi128ELi1EEEvPT_NS1_25CatArrInputTensorMetadataIS5_T0_XT2_EXT3_EEENS1_16TensorSizeStrideIS8_Lj4EEEiS8_ --------------------------
	.section	.nv.info._ZN2at6native40_GLOBAL__N__2351210d_8_Shape_cu_49f7391c26CatArrayBatchedCopy_contigINS1_10OpaqueTypeILj4EEEjLi2ELi128ELi1EEEvPT_NS1_25CatArrInputTensorMetadataIS5_T0_XT2_EXT3_EEENS1_16TensorSizeStrideIS8_Lj4EEEiS8_,"",@"SHT_CUDA_INFO"
	.sectionflags	@""
	.align	4


	//----- nvinfo : EIATTR_CUDA_API_VERSION
	.align		4
        /*0000*/ 	.byte	0x04, 0x37
        /*0002*/ 	.short	(.L_4249 - .L_4248)
.L_4248:
        /*0004*/ 	.word	0x00000082


	//----- nvinfo : EIATTR_KPARAM_INFO
	.align		4
.L_4249:
        /*0008*/ 	.byte	0x04, 0x17
        /*000a*/ 	.short	(.L_4251 - .L_4250)
.L_4250:
        /*000c*/ 	.word	0x00000000
        /*0010*/ 	.short	0x0004
        /*0012*/ 	.short	0x0acc
        /*0014*/ 	.byte	0x00, 0xf0, 0x11, 0x00


	//----- nvinfo : EIATTR_KPARAM_INFO
	.align		4
.L_4251:
        /*0018*/ 	.byte	0x04, 0x17
        /*001a*/ 	.short	(.L_4253 - .L_4252)
.L_4252:
        /*001c*/ 	.word	0x00000000
        /*0020*/ 	.short	0x0003
        /*0022*/ 	.short	0x0ac8
        /*0024*/ 	.byte	0x00, 0xf0, 0x11, 0x00


	//----- nvinfo : EIATTR_KPARAM_INFO
	.align		4
.L_4253:
        /*0028*/ 	.byte	0x04, 0x17
        /*002a*/ 	.short	(.L_4255 - .L_4254)
.L_4254:
        /*002c*/ 	.word	0x00000000
        /*0030*/ 	.short	0x0002
        /*0032*/ 	.short	0x0aa8
        /*0034*/ 	.byte	0x00, 0xf0, 0x81, 0x00


	//----- nvinfo : EIATTR_KPARAM_INFO
	.align		4
.L_4255:
        /*0038*/ 	.byte	0x04, 0x17
        /*003a*/ 	.short	(.L_4257 - .L_4256)
.L_4256:
        /*003c*/ 	.word	0x00000000
        /*0040*/ 	.short	0x0001
        /*0042*/ 	.short	0x0008
        /*0044*/ 	.byte	0x00, 0xf0, 0x81, 0x2a


	//----- nvinfo : EIATTR_KPARAM_INFO
	.align		4
.L_4257:
        /*0048*/ 	.byte	0x04, 0x17
        /*004a*/ 	.short	(.L_4259 - .L_4258)
.L_4258:
        /*004c*/ 	.word	0x00000000
        /*0050*/ 	.short	0x0000
        /*0052*/ 	.short	0x0000
        /*0054*/ 	.byte	0x00, 0xf0, 0x21, 0x00


	//----- nvinfo : EIATTR_SPARSE_MMA_MASK
	.align		4
.L_4259:
        /*0058*/ 	.byte	0x03, 0x50
        /*005a*/ 	.short	0x0000


	//----- nvinfo : EIATTR_MAXREG_COUNT
	.align		4
        /*005c*/ 	.byte	0x03, 0x1b
        /*005e*/ 	.short	0x00ff


	//----- nvinfo : EIATTR_MERCURY_ISA_VERSION
	.align		4
        /*0060*/ 	.byte	0x03, 0x5f
        /*0062*/ 	.short	0x0101


	//----- nvinfo : EIATTR_EXIT_INSTR_OFFSETS
	.align		4
        /*0064*/ 	.byte	0x04, 0x1c
        /*0066*/ 	.short	(.L_4261 - .L_4260)


	//   ....[0]....
.L_4260:
        /*0068*/ 	.word	0x000000a0


	//   ....[1]....
        /*006c*/ 	.word	0x00000360


	//----- nvinfo : EIATTR_CRS_STACK_SIZE
	.align		4
.L_4261:
        /*0070*/ 	.byte	0x04, 0x1e
        /*0072*/ 	.short	(.L_4263 - .L_4262)
.L_4262:
        /*0074*/ 	.word	0x00000000


	//----- nvinfo : EIATTR_CBANK_PARAM_SIZE
	.align		4
.L_4263:
        /*0078*/ 	.byte	0x03, 0x19
        /*007a*/ 	.short	0x0ad0


	//----- nvinfo : EIATTR_PARAM_CBANK
	.align		4
        /*007c*/ 	.byte	0x04, 0x0a
        /*007e*/ 	.short	(.L_4265 - .L_4264)
	.align		4
.L_4264:
        /*0080*/ 	.word	index@(.nv.constant0._ZN2at6native40_GLOBAL__N__2351210d_8_Shape_cu_49f7391c26CatArrayBatchedCopy_contigINS1_10OpaqueTypeILj4EEEjLi2ELi128ELi1EEEvPT_NS1_25CatArrInputTensorMetadataIS5_T0_XT2_EXT3_EEENS1_16TensorSizeStrideIS8_Lj4EEEiS8_)
        /*0084*/ 	.short	0x0210
        /*0086*/ 	.short	0x0ad0


	//----- nvinfo : EIATTR_SW_WAR
	.align		4
.L_4265:
        /*0088*/ 	.byte	0x04, 0x36
        /*008a*/ 	.short	(.L_4267 - .L_4266)
.L_4266:
        /*008c*/ 	.word	0x00000008
.L_4267:


//--------------------- .nv.info._ZN2at6native40_GLOBAL__N__2351210d_8_Shape_cu_49f7391c35CatArrayBatchedCopy_alignedK_contigINS1_10OpaqueTypeILj4EEEjLi2ELi128ELi1ELi8EEEvPT_NS1_25CatArrInputTensorMetadataIS5_T0_XT2_EXT3_EEENS1_16TensorSizeStrideIS8_Lj4EEEiS8_ --------------------------
	.section	.nv.info._ZN2at6native40_GLOBAL__N__2351210d_8_Shape_cu_49f7391c35CatArrayBatchedCopy_alignedK_contigINS1_10OpaqueTypeILj4EEEjLi2ELi128ELi1ELi8EEEvPT_NS1_25CatArrInputTensorMetadataIS5_T0_XT2_EXT3_EEENS1_16TensorSizeStrideIS8_Lj4EEEiS8_,"",@"SHT_CUDA_INFO"
	.sectionflags	@""
	.align	4


	//----- nvinfo : EIATTR_CUDA_API_VERSION
	.align		4
        /*0000*/ 	.byte	0x04, 0x37
        /*0002*/ 	.short	(.L_4269 - .L_4268)
.L_4268:
        /*0004*/ 	.word	0x00000082


	//----- nvinfo : EIATTR_KPARAM_INFO
	.align		4
.L_4269:
        /*0008*/ 	.byte	0x04, 0x17
        /*000a*/ 	.short	(.L_4271 - .L_4270)
.L_4270:
        /*000c*/ 	.word	0x00000000
        /*0010*/ 	.short	0x0004
        /*0012*/ 	.short	0x0acc
        /*0014*/ 	.byte	0x00, 0xf0, 0x11, 0x00


	//----- nvinfo : EIATTR_KPARAM_INFO
	.align		4
.L_4271:
        /*0018*/ 	.byte	0x04, 0x17
        /*001a*/ 	.short	(.L_4273 - .L_4272)
.L_4272:
        /*001c*/ 	.word	0x00000000
        /*0020*/ 	.short	0x0003
        /*0022*/ 	.short	0x0ac8
        /*0024*/ 	.byte	0x00, 0xf0, 0x11, 0x00


	//----- nvinfo : EIATTR_KPARAM_INFO
	.align		4
.L_4273:
        /*0028*/ 	.byte	0x04, 0x17
        /*002a*/ 	.short	(.L_4275 - .L_4274)
.L_4274:
        /*002c*/ 	.word	0x00000000
        /*0030*/ 	.short	0x0002
        /*0032*/ 	.short	0x0aa8
        /*0034*/ 	.byte	0x00, 0xf0, 0x81, 0x00


	//----- nvinfo : EIATTR_KPARAM_INFO
	.align		4
.L_4275:
        /*0038*/ 	.byte	0x04, 0x17
        /*003a*/ 	.short	(.L_4277 - .L_4276)
.L_4276:
        /*003c*/ 	.word	0x00000000
        /*0040*/ 	.short	0x0001
        /*0042*/ 	.short	0x0008
        /*0044*/ 	.byte	0x00, 0xf0, 0x81, 0x2a


	//----- nvinfo : EIATTR_KPARAM_INFO
	.align		4
.L_4277:
        /*0048*/ 	.byte	0x04, 0x17
        /*004a*/ 	.short	(.L_4279 - .L_4278)
.L_4278:
        /*004c*/ 	.word	0x00000000
        /*0050*/ 	.short	0x0000
        /*0052*/ 	.short	0x0000
        /*0054*/ 	.byte	0x00, 0xf0, 0x21, 0x00


	//----- nvinfo : EIATTR_SPARSE_MMA_MASK
	.align		4
.L_4279:
        /*0058*/ 	.byte	0x03, 0x50
        /*005a*/ 	.short	0x0000


	//----- nvinfo : EIATTR_MAXREG_COUNT
	.align		4
        /*005c*/ 	.byte	0x03, 0x1b
        /*005e*/ 	.short	0x00ff


	//----- nvinfo : EIATTR_MERCURY_ISA_VERSION
	.align		4
        /*0060*/ 	.byte	0x03, 0x5f
        /*0062*/ 	.short	0x0101


	//----- nvinfo : EIATTR_EXIT_INSTR_OFFSETS
	.align		4
        /*0064*/ 	.byte	0x04, 0x1c
        /*0066*/ 	.short	(.L_4281 - .L_4280)


	//   ....[0]....
.L_4280:
        /*0068*/ 	.word	0x000000b0


	//   ....[1]....
        /*006c*/ 	.word	0x00000530


	//   ....[2]....
        /*0070*/ 	.word	0x00000850


	//   ....[3]....
        /*0074*/ 	.word	0x00000e40


	//----- nvinfo : EIATTR_CRS_STACK_SIZE
	.align		4
.L_4281:
        /*0078*/ 	.byte	0x04, 0x1e
        /*007a*/ 	.short	(.L_4283 - .L_4282)
.L_4282:
        /*007c*/ 	.word	0x00000000


	//----- nvinfo : EIATTR_CBANK_PARAM_SIZE
	.align		4
.L_4283:
        /*0080*/ 	.byte	0x03, 0x19
        /*0082*/ 	.short	0x0ad0


	//----- nvinfo : EIATTR_PARAM_CBANK
	.align		4
        /*0084*/ 	.byte	0x04, 0x0a
        /*0086*/ 	.short	(.L_4285 - .L_4284)
	.align		4
.L_4284:
        /*0088*/ 	.word	index@(.nv.constant0._ZN2at6native40_GLOBAL__N__2351210d_8_Shape_cu_49f7391c35CatArrayBatchedCopy_alignedK_contigINS1_10OpaqueTypeILj4EEEjLi2ELi128ELi1ELi8EEEvPT_NS1_25CatArrInputTensorMetadataIS5_T0_XT2_EXT3_EEENS1_16TensorSizeStrideIS8_Lj4EEEiS8_)
        /*008c*/ 	.short	0x0210
        /*008e*/ 	.short	0x0ad0


	//----- nvinfo : EIATTR_SW_WAR
	.align		4
.L_4285:
        /*0090*/ 	.byte	0x04, 0x36
        /*0092*/ 	.short	(.L_4287 - .L_4286)
.L_4286:
        /*0094*/ 	.word	0x00000008
.L_4287:


//--------------------- .nv.info._ZN2at6native40_GLOBAL__N__2351210d_8_Shape_cu_49f7391c35CatArrayBatchedCopy_alignedK_contigINS1_10OpaqueTypeILj4EEEjLi2ELi128ELi1ELi16EEEvPT_NS1_25CatArrInputTensorMetadataIS5_T0_XT2_EXT3_EEENS1_16TensorSizeStrideIS8_Lj4EEEiS8_ --------------------------
	.section	.nv.info._ZN2at6native40_GLOBAL__N__2351210d_8_Shape_cu_49f7391c35CatArrayBatchedCopy_alignedK_contigINS1_10OpaqueTypeILj4EEEjLi2ELi128ELi1ELi16EEEvPT_NS1_25CatArrInputTensorMetadataIS5_T0_XT2_EXT3_EEENS1_16TensorSizeStrideIS8_Lj4EEEiS8_,"",@"SHT_CUDA_INFO"
	.sectionflags	@""
	.align	4


	//----- nvinfo : EIATTR_CUDA_API_VERSION
	.align		4
        /*0000*/ 	.byte	0x04, 0x37
        /*0002*/ 	.short	(.L_4289 - .L_4288)
.L_4288:
        /*0004*/ 	.word	0x00000082


	//----- nvinfo : EIATTR_KPARAM_INFO
	.align		4
.L_4289:
        /*0008*/ 	.byte	0x04, 0x17
        /*000a*/ 	.short	(.L_4291 - .L_4290)
.L_4290:
        /*000c*/ 	.word	0x00000000
        /*0010*/ 	.short	0x0004
        /*0012*/ 	.short	0x0acc
        /*0014*/ 	.byte	0x00, 0xf0, 0x11, 0x00


	//----- nvinfo : EIATTR_KPARAM_INFO
	.align		4
.L_4291:
        /*0018*/ 	.byte	0x04, 0x17
        /*001a*/ 	.short	(.L_4293 - .L_4292)
.L_4292:
        /*001c*/ 	.word	0x00000000
        /*0020*/ 	.short	0x0003
        /*0022*/ 	.short	0x0ac8
        /*0024*/ 	.byte	0x00, 0xf0, 0x11, 0x00


	//----- nvinfo : EIATTR_KPARAM_INFO
	.align		4
.L_4293:
        /*0028*/ 	.byte	0x04, 0x17
        /*002a*/ 	.short	(.L_4295 - .L_4294)
.L_4294:
        /*002c*/ 	.word	0x00000000
        /*0030*/ 	.short	0x0002
        /*0032*/ 	.short	0x0aa8
        /*0034*/ 	.byte	0x00, 0xf0, 0x81, 0x00


	//----- nvinfo : EIATTR_KPARAM_INFO
	.align		4
.L_4295:
        /*0038*/ 	.byte	0x04, 0x17
        /*003a*/ 	.short	(.L_4297 - .L_4296)
.L_4296:
        /*003c*/ 	.word	0x00000000
        /*0040*/ 	.short	0x0001
        /*0042*/ 	.short	0x0008
        /*0044*/ 	.byte	0x00, 0xf0, 0x81, 0x2a


	//----- nvinfo : EIATTR_KPARAM_INFO
	.align		4
.L_4297:
        /*0048*/ 	.byte	0x04, 0x17
        /*004a*/ 	.short	(.L_4299 - .L_4298)
.L_4298:
        /*004c*/ 	.word	0x00000000
        /*0050*/ 	.short	0x0000
        /*0052*/ 	.short	0x0000
        /*0054*/ 	.byte	0x00, 0xf0, 0x21, 0x00


	//----- nvinfo : EIATTR_SPARSE_MMA_MASK
	.align		4
.L_4299:
        /*0058*/ 	.byte	0x03, 0x50
        /*005a*/ 	.short	0x0000


	//----- nvinfo : EIATTR_MAXREG_COUNT
	.align		4
        /*005c*/ 	.byte	0x03, 0x1b
        /*005e*/ 	.short	0x00ff


	//----- nvinfo : EIATTR_MERCURY_ISA_VERSION
	.align		4
        /*0060*/ 	.byte	0x03, 0x5f
        /*0062*/ 	.short	0x0101


	//----- nvinfo : EIATTR_EXIT_INSTR_OFFSETS
	.align		4
        /*0064*/ 	.byte	0x04, 0x1c
        /*0066*/ 	.short	(.L_4301 - .L_4300)


	//   ....[0]....
.L_4300:
        /*0068*/ 	.word	0x000000b0


	//   ....[1]....
        /*006c*/ 	.word	0x00000730


	//   ....[2]....
        /*0070*/ 	.word	0x00000a50


	//   ....[3]....
        /*0074*/ 	.word	0x00001040


	//----- nvinfo : EIATTR_CRS_STACK_SIZE
	.align		4
.L_4301:
        /*0078*/ 	.byte	0x04, 0x1e
        /*007a*/ 	.short	(.L_4303 - .L_4302)
.L_4302:
        /*007c*/ 	.word	0x00000000


	//----- nvinfo : EIATTR_CBANK_PARAM_SIZE
	.align		4
.L_4303:
        /*0080*/ 	.byte	0x03, 0x19
        /*0082*/ 	.short	0x0ad0


	//----- nvinfo : EIATTR_PARAM_CBANK
	.align		4
        /*0084*/ 	.byte	0x04, 0x0a
        /*0086*/ 	.short	(.L_4305 - .L_4304)
	.align		4
.L_4304:
        /*0088*/ 	.word	index@(.nv.constant0._ZN2at6native40_GLOBAL__N__2351210d_8_Shape_cu_49f7391c35CatArrayBatchedCopy_alignedK_contigINS1_10OpaqueTypeILj4EEEjLi2ELi128ELi1ELi16EEEvPT_NS1_25CatArrInputTensorMetadataIS5_T0_XT2_EXT3_EEENS1_16TensorSizeStrideIS8_Lj4EEEiS8_)
        /*008c*/ 	.short	0x0210
        /*008e*/ 	.short	0x0ad0


	//----- nvinfo : EIATTR_SW_WAR
	.align		4
.L_4305:
        /*0090*/ 	.byte	0x04, 0x36
        /*0092*/ 	.short	(.L_4307 - .L_4306)
.L_4306:
        /*0094*/ 	.word	0x00000008
.L_4307:


//--------------------- .nv.info._ZN2at6native40_GLOBAL__N__2351210d_8_Shape_cu_49f7391c30CatArrayBatchedCopy_vectorizedINS1_10OpaqueTypeILj4EEEjLi2ELi128ELi1ELi16ELi4EEEvPcNS1_25CatArrInputTensorMetadataIT_T0_XT2_EXT3_EEENS1_16TensorSizeStrideIS8_Lj4EEEiS8_ --------------------------
	.section	.nv.info._ZN2at6native40_GLOBAL__N__2351210d_8_Shape_cu_49f7391c30CatArrayBatchedCopy_vectorizedINS1_10OpaqueTypeILj4EEEjLi2ELi128ELi1ELi16ELi4EEEvPcNS1_25CatArrInputTensorMetadataIT_T0_XT2_EXT3_EEENS1_16TensorSizeStrideIS8_Lj4EEEiS8_,"",@"SHT_CUDA_INFO"
	.sectionflags	@""
	.align	4


	//----- nvinfo : EIATTR_CUDA_API_VERSION
	.align		4
        /*0000*/ 	.byte	0x04, 0x37
        /*0002*/ 	.short	(.L_4309 - .L_4308)
.L_4308:
        /*0004*/ 	.word	0x00000082


	//----- nvinfo : EIATTR_KPARAM_INFO
	.align		4
.L_4309:
        /*0008*/ 	.byte	0x04, 0x17
        /*000a*/ 	.short	(.L_4311 - .L_4310)
.L_4310:
        /*000c*/ 	.word	0x00000000
        /*0010*/ 	.short	0x0004
        /*0012*/ 	.short	0x0acc
        /*0014*/ 	.byte	0x00, 0xf0, 0x11, 0x00


	//----- nvinfo : EIATTR_KPARAM_INFO
	.align		4
.L_4311:
        /*0018*/ 	.byte	0x04, 0x17
        /*001a*/ 	.short	(.L_4313 - .L_4312)
.L_4312:
        /*001c*/ 	.word	0x00000000
        /*0020*/ 	.short	0x0003
        /*0022*/ 	.short	0x0ac8
        /*0024*/ 	.byte	0x00, 0xf0, 0x11, 0x00


	//----- nvinfo : EIATTR_KPARAM_INFO
	.align		4
.L_4313:
        /*0028*/ 	.byte	0x04, 0x17
        /*002a*/ 	.short	(.L_4315 - .L_4314)
.L_4314:
        /*002c*/ 	.word	0x00000000
        /*0030*/ 	.short	0x0002
        /*0032*/ 	.short	0x0aa8
        /*0034*/ 	.byte	0x00, 0xf0, 0x81, 0x00


	//----- nvinfo : EIATTR_KPARAM_INFO
	.align		4
.L_4315:
        /*0038*/ 	.byte	0x04, 0x17
        /*003a*/ 	.short	(.L_4317 - .L_4316)
.L_4316:
        /*003c*/ 	.word	0x00000000
        /*0040*/ 	.short	0x0001
        /*0042*/ 	.short	0x0008
        /*0044*/ 	.byte	0x00, 0xf0, 0x81, 0x2a


	//----- nvinfo : EIATTR_KPARAM_INFO
	.align		4
.L_4317:
        /*0048*/ 	.byte	0x04, 0x17
        /*004a*/ 	.short	(.L_4319 - .L_4318)
.L_4318:
        /*004c*/ 	.word	0x00000000
        /*0050*/ 	.short	0x0000
        /*0052*/ 	.short	0x0000
        /*0054*/ 	.byte	0x00, 0xf0, 0x21, 0x00


	//----- nvinfo : EIATTR_SPARSE_MMA_MASK
	.align		4
.L_4319:
        /*0058*/ 	.byte	0x03, 0x50
        /*005a*/ 	.short	0x0000


	//----- nvinfo : EIATTR_MAXREG_COUNT
	.align		4
        /*005c*/ 	.byte	0x03, 0x1b
        /*005e*/ 	.short	0x00ff


	//----- nvinfo : EIATTR_MERCURY_ISA_VERSION
	.align		4
        /*0060*/ 	.byte	0x03, 0x5f
        /*0062*/ 	.short	0x0101


	//----- nvinfo : EIATTR_EXIT_INSTR_OFFSETS
	.align		4
        /*0064*/ 	.byte	0x04, 0x1c
        /*0066*/ 	.short	(.L_4321 - .L_4320)


	//   ....[0]....
.L_4320:
        /*0068*/ 	.word	0x000000b0


	//   ....[1]....
        /*006c*/ 	.word	0x000003d0


	//----- nvinfo : EIATTR_CRS_STACK_SIZE
	.align		4
.L_4321:
        /*0070*/ 	.byte	0x04, 0x1e
        /*0072*/ 	.short	(.L_4323 - .L_4322)
.L_4322:
        /*0074*/ 	.word	0x00000000


	//----- nvinfo : EIATTR_CBANK_PARAM_SIZE
	.align		4
.L_4323:
        /*0078*/ 	.byte	0x03, 0x19
        /*007a*/ 	.short	0x0ad0


	//----- nvinfo : EIATTR_PARAM_CBANK
	.align		4
        /*007c*/ 	.byte	0x04, 0x0a
        /*007e*/ 	.short	(.L_4325 - .L_4324)
	.align		4
.L_4324:
        /*0080*/ 	.word	index@(.nv.constant0._ZN2at6native40_GLOBAL__N__2351210d_8_Shape_cu_49f7391c30CatArrayBatchedCopy_vectorizedINS1_10OpaqueTypeILj4EEEjLi2ELi128ELi1ELi16ELi4EEEvPcNS1_25CatArrInputTensorMetadataIT_T0_XT2_EXT3_EEENS1_16TensorSizeStrideIS8_Lj4EEEiS8_)
        /*0084*/ 	.short	0x0210
        /*0086*/ 	.short	0x0ad0


	//----- nvinfo : EIATTR_SW_WAR
	.align		4
.L_4325:
        /*0088*/ 	.byte	0x04, 0x36
        /*008a*/ 	.short	(.L_4327 - .L_4326)
.L_4326:
        /*008c*/ 	.word	0x00000008
.L_4327:


//--------------------- .nv.info._ZN2at6native40_GLOBAL__N__2351210d_8_Shape_cu_49f7391c19CatArrayBatchedCopyINS1_10OpaqueTypeILj4EEEjLi1ELi128ELi1EEEvPT_NS1_25CatArrInputTensorMetadataIS5_T0_XT2_EXT3_EEENS1_16TensorSizeStrideIS8_Lj4EEEiS8_ --------------------------
	.section	.nv.info._ZN2at6native40_GLOBAL__N__2351210d_8_Shape_cu_49f7391c19CatArrayBatchedCopyINS1_10OpaqueTypeILj4EEEjLi1ELi128ELi1EEEvPT_NS1_25CatArrInputTensorMetadataIS5_T0_XT2_EXT3_EEENS1_16TensorSizeStrideIS8_Lj4EEEiS8_,"",@"SHT_CUDA_INFO"
	.sectionflags	@""
	.align	4


	//----- nvinfo : EIATTR_CUDA_API_VERSION
	.align		4
        /*0000*/ 	.byte	0x04, 0x37
        /*0002*/ 	.short	(.L_4329 - .L_4328)
.L_4328:
        /*0004*/ 	.word	0x00000082


	//----- nvinfo : EIATTR_KPARAM_INFO
	.align		4
.L_4329:
        /*0008*/ 	.byte	0x04, 0x17
        /*000a*/ 	.short	(.L_4331 - .L_4330)
.L_4330:
        /*000c*/ 	.word	0x00000000
        /*0010*/ 	.short	0x0004
        /*0012*/ 	.short	0x0acc
        /*0014*/ 	.byte	0x00, 0xf0, 0x11, 0x00


	//----- nvinfo : EIATTR_KPARAM_INFO
	.align		4
.L_4331:
        /*0018*/ 	.byte	0x04, 0x17
        /*001a*/ 	.short	(.L_4333 - .L_4332)
.L_4332:
        /*001c*/ 	.word	0x00000000
        /*0020*/ 	.short	0x0003
        /*0022*/ 	.short	0x0ac8
        /*0024*/ 	.byte	0x00, 0xf0, 0x11, 0x00


	//----- nvinfo : EIATTR_KPARAM_INFO
	.align		4
.L_4333:
        /*0028*/ 	.byte	0x04, 0x17
        /*002a*/ 	.short	(.L_4335 - .L_4334)
.L_4334:
        /*002c*/ 	.word	0x00000000
        /*0030*/ 	.short	0x0002
        /*0032*/ 	.short	0x0aa8
        /*0034*/ 	.byte	0x00, 0xf0, 0x81, 0x00


	//----- nvinfo : EIATTR_KPARAM_INFO
	.align		4
.L_4335:
        /*0038*/ 	.byte	0x04, 0x17
        /*003a*/ 	.short	(.L_4337 - .L_4336)
.L_4336:
        /*003c*/ 	.word	0x00000000
        /*0040*/ 	.short	0x0001
        /*0042*/ 	.short	0x0008
        /*0044*/ 	.byte	0x00, 0xf0, 0x81, 0x2a


	//----- nvinfo : EIATTR_KPARAM_INFO
	.align		4
.L_4337:
        /*0048*/ 	.byte	0x04, 0x17
        /*004a*/ 	.short	(.L_4339 - .L_4338)
.L_4338:
        /*004c*/ 	.word	0x00000000
        /*0050*/ 	.short	0x0000
        /*0052*/ 	.short	0x0000
        /*0054*/ 	.byte	0x00, 0xf0, 0x21, 0x00


	//----- nvinfo : EIATTR_SPARSE_MMA_MASK
	.align		4
.L_4339:
        /*0058*/ 	.byte	0x03, 0x50
        /*005a*/ 	.short	0x0000


	//----- nvinfo : EIATTR_MAXREG_COUNT
	.align		4
        /*005c*/ 	.byte	0x03, 0x1b
        /*005e*/ 	.short	0x00ff


	//----- nvinfo : EIATTR_MERCURY_ISA_VERSION
	.align		4
        /*0060*/ 	.byte	0x03, 0x5f
        /*0062*/ 	.short	0x0101


	//----- nvinfo : EIATTR_EXIT_INSTR_OFFSETS
	.align		4
        /*0064*/ 	.byte	0x04, 0x1c
        /*0066*/ 	.short	(.L_4341 - .L_4340)


	//   ....[0]....
.L_4340:
        /*0068*/ 	.word	0x000000a0


	//   ....[1]....
        /*006c*/ 	.word	0x00000240


	//   ....[2]....
        /*0070*/ 	.word	0x000002e0


	//----- nvinfo : EIATTR_CRS_STACK_SIZE
	.align		4
.L_4341:
        /*0074*/ 	.byte	0x04, 0x1e
        /*0076*/ 	.short	(.L_4343 - .L_4342)
.L_4342:
        /*0078*/ 	.word	0x00000000


	//----- nvinfo : EIATTR_CBANK_PARAM_SIZE
	.align		4
.L_4343:
        /*007c*/ 	.byte	0x03, 0x19
        /*007e*/ 	.short	0x0ad0


	//----- nvinfo : EIATTR_PARAM_CBANK
	.align		4
        /*0080*/ 	.byte	0x04, 0x0a
        /*0082*/ 	.short	(.L_4345 - .L_4344)
	.align		4
.L_4344:
        /*0084*/ 	.word	index@(.nv.constant0._ZN2at6native40_GLOBAL__N__2351210d_8_Shape_cu_49f7391c19CatArrayBatchedCopyINS1_10OpaqueTypeILj4EEEjLi1ELi128ELi1EEEvPT_NS1_25CatArrInputTensorMetadataIS5_T0_XT2_EXT3_EEENS1_16TensorSizeStrideIS8_Lj4EEEiS8_)
        /*0088*/ 	.short	0x0210
        /*008a*/ 	.short	0x0ad0


	//----- nvinfo : EIATTR_SW_WAR
	.align		4
.L_4345:
        /*008c*/ 	.byte	0x04, 0x36
        /*008e*/ 	.short	(.L_4347 - .L_4346)
.L_4346:
        /*0090*/ 	.word	0x00000008
.L_4347:


//--------------------- .nv.info._ZN2at6native40_GLOBAL__N__2351210d_8_Shape_cu_49f7391c26CatArrayBatchedCopy_contigINS1_10OpaqueTypeILj4EEEjLi1ELi128ELi1EEEvPT_NS1_25CatArrInputTensorMetadataIS5_T0_XT2_EXT3_EEENS1_16TensorSizeStrideIS8_Lj4EEEiS8_ --------------------------
	.section	.nv.info._ZN2at6native40_GLOBAL__N__2351210d_8_Shape_cu_49f7391c26CatArrayBatchedCopy_contigINS1_10OpaqueTypeILj4EEEjLi1ELi128ELi1EEEvPT_NS1_25CatArrInputTensorMetadataIS5_T0_XT2_EXT3_EEENS1_16TensorSizeStrideIS8_Lj4EEEiS8_,"",@"SHT_CUDA_INFO"
	.sectionflags	@""
	.align	4


	//----- nvinfo : EIATTR_CUDA_API_VERSION
	.align		4
        /*0000*/ 	.byte	0x04, 0x37
        /*0002*/ 	.short	(.L_4349 - .L_4348)
.L_4348:
        /*0004*/ 	.word	0x00000082


	//----- nvinfo : EIATTR_KPARAM_INFO
	.align		4
.L_4349:
        /*0008*/ 	.byte	0x04, 0x17
        /*000a*/ 	.short	(.L_4351 - .L_4350)
.L_4350:
        /*000c*/ 	.word	0x00000000
        /*0010*/ 	.short	0x0004
        /*0012*/ 	.short	0x0acc
        /*0014*/ 	.byte	0x00, 0xf0, 0x11, 0x00


	//----- nvinfo : EIATTR_KPARAM_INFO
	.align		4
.L_4351:
        /*0018*/ 	.byte	0x04, 0x17
        /*001a*/ 	.short	(.L_4353 - .L_4352)
.L_4352:
        /*001c*/ 	.word	0x00000000
        /*0020*/ 	.short	0x0003
        /*0022*/ 	.short	0x0ac8
        /*0024*/ 	.byte	0x00, 0xf0, 0x11, 0x00


	//----- nvinfo : EIATTR_KPARAM_INFO
	.align		4
.L_4353:
        /*0028*/ 	.byte	0x04, 0x17
        /*002a*/ 	.short	(.L_4355 - .L_4354)
.L_4354:
        /*002c*/ 	.word	0x00000000
        /*0030*/ 	.short	0x0002
        /*0032*/ 	.short	0x0aa8
        /*0034*/ 	.byte	0x00, 0xf0, 0x81, 0x00


	//----- nvinfo : EIATTR_KPARAM_INFO
	.align		4
.L_4355:
        /*0038*/ 	.byte	0x04, 0x17
        /*003a*/ 	.short	(.L_4357 - .L_4356)
.L_4356:
        /*003c*/ 	.word	0x00000000
        /*0040*/ 	.short	0x0001
        /*0042*/ 	.short	0x0008
        /*0044*/ 	.byte	0x00, 0xf0, 0x81, 0x2a


	//----- nvinfo : EIATTR_KPARAM_INFO
	.align		4
.L_4357:
        /*0048*/ 	.byte	0x04, 0x17
        /*004a*/ 	.short	(.L_4359 - .L_4358)
.L_4358:
        /*004c*/ 	.word	0x00000000
        /*0050*/ 	.short	0x0000
        /*0052*/ 	.short	0x0000
        /*0054*/ 	.byte	0x00, 0xf0, 0x21, 0x00


	//----- nvinfo : EIATTR_SPARSE_MMA_MASK
	.align		4
.L_4359:
        /*0058*/ 	.byte	0x03, 0x50
        /*005a*/ 	.short	0x0000


	//----- nvinfo : EIATTR_MAXREG_COUNT
	.align		4
        /*005c*/ 	.byte	0x03, 0x1b
        /*005e*/ 	.short	0x00ff


	//----- nvinfo : EIATTR_MERCURY_ISA_VERSION
	.align		4
        /*0060*/ 	.byte	0x03, 0x5f
        /*0062*/ 	.short	0x0101


	//----- nvinfo : EIATTR_EXIT_INSTR_OFFSETS
	.align		4
        /*0064*/ 	.byte	0x04, 0x1c
        /*0066*/ 	.short	(.L_4361 - .L_4360)


	//   ....[0]....
.L_4360:
        /*0068*/ 	.word	0x000000a0


	//   ....[1]....
        /*006c*/ 	.word	0x000001d0


	//----- nvinfo : EIATTR_CRS_STACK_SIZE
	.align		4
.L_4361:
        /*0070*/ 	.byte	0x04, 0x1e
        /*0072*/ 	.short	(.L_4363 - .L_4362)
.L_4362:
        /*0074*/ 	.word	0x00000000


	//----- nvinfo : EIATTR_CBANK_PARAM_SIZE
	.align		4
.L_4363:
        /*0078*/ 	.byte	0x03, 0x19
        /*007a*/ 	.short	0x0ad0


	//----- nvinfo : EIATTR_PARAM_CBANK
	.align		4
        /*007c*/ 	.byte	0x04, 0x0a
        /*007e*/ 	.short	(.L_4365 - .L_4364)
	.align		4
.L_4364:
        /*0080*/ 	.word	index@(.nv.constant0._ZN2at6native40_GLOBAL__N__2351210d_8_Shape_cu_49f7391c26CatArrayBatchedCopy_contigINS1_10OpaqueTypeILj4EEEjLi1ELi128ELi1EEEvPT_NS1_25CatArrInputTensorMetadataIS5_T0_XT2_EXT3_EEENS1_16TensorSizeStrideIS8_Lj4EEEiS8_)
        /*0084*/ 	.short	0x0210
        /*0086*/ 	.short	0x0ad0


	//----- nvinfo : EIATTR_SW_WAR
	.align		4
.L_4365:
        /*0088*/ 	.byte	0x04, 0x36
        /*008a*/ 	.short	(.L_4367 - .L_4366)
.L_4366:
        /*008c*/ 	.word	0x00000008
.L_4367:


//--------------------- .nv.info._ZN2at6native40_GLOBAL__N__2351210d_8_Shape_cu_49f7391c35CatArrayBatchedCopy_alignedK_contigINS1_10OpaqueTypeILj4EEEjLi1ELi128ELi1ELi8EEEvPT_NS1_25CatArrInputTensorMetadataIS5_T0_XT2_EXT3_EEENS1_16TensorSizeStrideIS8_Lj4EEEiS8_ --------------------------
	.section	.nv.info._ZN2at6native40_GLOBAL__N__2351210d_8_Shape_cu_49f7391c35CatArrayBatchedCopy_alignedK_contigINS1_10OpaqueTypeILj4EEEjLi1ELi128ELi1ELi8EEEvPT_NS1_25CatArrInputTensorMetadataIS5_T0_XT2_EXT3_EEENS1_16TensorSizeStrideIS8_Lj4EEEiS8_,"",@"SHT_CUDA_INFO"
	.sectionflags	@""
	.align	4


	//----- nvinfo : EIATTR_CUDA_API_VERSION
	.align		4
        /*0000*/ 	.byte	0x04, 0x37
        /*0002*/ 	.short	(.L_4369 - .L_4368)
.L_4368:
        /*0004*/ 	.word	0x00000082


	//----- nvinfo : EIATTR_KPARAM_INFO
	.align		4
.L_4369:
        /*0008*/ 	.byte	0x04, 0x17
        /*000a*/ 	.short	(.L_4371 - .L_4370)
.L_4370:
        /*000c*/ 	.word	0x00000000
        /*0010*/ 	.short	0x0004
        /*0012*/ 	.short	0x0acc
        /*0014*/ 	.byte	0x00, 0xf0, 0x11, 0x00


	//----- nvinfo : EIATTR_KPARAM_INFO
	.align		4
.L_4371:
        /*0018*/ 	.byte	0x04, 0x17
        /*001a*/ 	.short	(.L_4373 - .L_4372)
.L_4372:
        /*001c*/ 	.word	0x00000000
        /*0020*/ 	.short	0x0003
        /*0022*/ 	.short	0x0ac8
        /*0024*/ 	.byte	0x00, 0xf0, 0x11, 0x00


	//----- nvinfo : EIATTR_KPARAM_INFO
	.align		4
.L_4373:
        /*0028*/ 	.byte	0x04, 0x17
        /*002a*/ 	.short	(.L_4375 - .L_4374)
.L_4374:
        /*002c*/ 	.word	0x00000000
        /*0030*/ 	.short	0x0002
        /*0032*/ 	.short	0x0aa8
        /*0034*/ 	.byte	0x00, 0xf0, 0x81, 0x00


	//----- nvinfo : EIATTR_KPARAM_INFO
	.align		4
.L_4375:
        /*0038*/ 	.byte	0x04, 0x17
        /*003a*/ 	.short	(.L_4377 - .L_4376)
.L_4376:
        /*003c*/ 	.word	0x00000000
        /*0040*/ 	.short	0x0001
        /*0042*/ 	.short	0x0008
        /*0044*/ 	.byte	0x00, 0xf0, 0x81, 0x2a


	//----- nvinfo : EIATTR_KPARAM_INFO
	.align		4
.L_4377:
        /*0048*/ 	.byte	0x04, 0x17
        /*004a*/ 	.short	(.L_4379 - .L_4378)
.L_4378:
        /*004c*/ 	.word	0x00000000
        /*0050*/ 	.short	0x0000
        /*0052*/ 	.short	0x0000
        /*0054*/ 	.byte	0x00, 0xf0, 0x21, 0x00


	//----- nvinfo : EIATTR_SPARSE_MMA_MASK
	.align		4
.L_4379:
        /*0058*/ 	.byte	0x03, 0x50
        /*005a*/ 	.short	0x0000


	//----- nvinfo : EIATTR_MAXREG_COUNT
	.align		4
        /*005c*/ 	.byte	0x03, 0x1b
        /*005e*/ 	.short	0x00ff


	//----- nvinfo : EIATTR_MERCURY_ISA_VERSION
	.align		4
        /*0060*/ 	.byte	0x03, 0x5f
        /*0062*/ 	.short	0x0101


	//----- nvinfo : EIATTR_EXIT_INSTR_OFFSETS
	.align		4
        /*0064*/ 	.byte	0x04, 0x1c
        /*0066*/ 	.short	(.L_4381 - .L_4380)


	//   ....[0]....
.L_4380:
        /*0068*/ 	.word	0x000000b0


	//   ....[1]....
        /*006c*/ 	.word	0x00000290


	//   ....[2]....
        /*0070*/ 	.word	0x00000400


	//   ....[3]....
        /*0074*/ 	.word	0x00000640


	//----- nvinfo : EIATTR_CRS_STACK_SIZE
	.align		4
.L_4381:
        /*0078*/ 	.byte	0x04, 0x1e
        /*007a*/ 	.short	(.L_4383 - .L_4382)
.L_4382:
        /*007c*/ 	.word	0x00000000


	//----- nvinfo : EIATTR_CBANK_PARAM_SIZE
	.align		4
.L_4383:
        /*0080*/ 	.byte	0x03, 0x19
        /*0082*/ 	.short	0x0ad0


	//----- nvinfo : EIATTR_PARAM_CBANK
	.align		4
        /*0084*/ 	.byte	0x04, 0x0a
        /*0086*/ 	.short	(.L_4385 - .L_4384)
	.align		4
.L_4384:
        /*0088*/ 	.word	index@(.nv.constant0._ZN2at6native40_GLOBAL__N__2351210d_8_Shape_cu_49f7391c35CatArrayBatchedCopy_alignedK_contigINS1_10OpaqueTypeILj4EEEjLi1ELi128ELi1ELi8EEEvPT_NS1_25CatArrInputTensorMetadataIS5_T0_XT2_EXT3_EEENS1_16TensorSizeStrideIS8_Lj4EEEiS8_)
        /*008c*/ 	.short	0x0210
        /*008e*/ 	.short	0x0ad0


	//----- nvinfo : EIATTR_SW_WAR
	.align		4
.L_4385:
        /*0090*/ 	.byte	0x04, 0x36
        /*0092*/ 	.short	(.L_4387 - .L_4386)
.L_4386:
        /*0094*/ 	.word	0x00000008
.L_4387:


//--------------------- .nv.info._ZN2at6native40_GLOBAL__N__2351210d_8_Shape_cu_49f7391c35CatArrayBatchedCopy_alignedK_contigINS1_10OpaqueTypeILj4EEEjLi1ELi128ELi1ELi16EEEvPT_NS1_25CatArrInputTensorMetadataIS5_T0_XT2_EXT3_EEENS1_16TensorSizeStrideIS8_Lj4EEEiS8_ --------------------------
	.section	.nv.info._ZN2at6native40_GLOBAL__N__2351210d_8_Shape_cu_49f7391c35CatArrayBatchedCopy_alignedK_contigINS1_10OpaqueTypeILj4EEEjLi1ELi128ELi1ELi16EEEvPT_NS1_25CatArrInputTensorMetadataIS5_T0_XT2_EXT3_EEENS1_16TensorSizeStrideIS8_Lj4EEEiS8_,"",@"SHT_CUDA_INFO"
	.sectionflags	@""
	.align	4


	//----- nvinfo : EIATTR_CUDA_API_VERSION
	.align		4
        /*0000*/ 	.byte	0x04, 0x37
        /*0002*/ 	.short	(.L_4389 - .L_4388)
.L_4388:
        /*0004*/ 	.word	0x00000082


	//----- nvinfo : EIATTR_KPARAM_INFO
	.align		4
.L_4389:
        /*0008*/ 	.byte	0x04, 0x17
        /*000a*/ 	.short	(.L_4391 - .L_4390)
.L_4390:
        /*000c*/ 	.word	0x00000000
        /*0010*/ 	.short	0x0004
        /*0012*/ 	.short	0x0acc
        /*0014*/ 	.byte	0x00, 0xf0, 0x11, 0x00


	//----- nvinfo : EIATTR_KPARAM_INFO
	.align		4
.L_4391:
        /*0018*/ 	.byte	0x04, 0x17
        /*001a*/ 	.short	(.L_4393 - .L_4392)
.L_4392:
        /*001c*/ 	.word	0x00000000
        /*0020*/ 	.short	0x0003
        /*0022*/ 	.short	0x0ac8
        /*0024*/ 	.byte	0x00, 0xf0, 0x11, 0x00


	//----- nvinfo : EIATTR_KPARAM_INFO
	.align		4
.L_4393:
        /*0028*/ 	.byte	0x04, 0x17
        /*002a*/ 	.short	(.L_4395 - .L_4394)
.L_4394:
        /*002c*/ 	.word	0x00000000
        /*0030*/ 	.short	0x0002
        /*0032*/ 	.short	0x0aa8
        /*0034*/ 	.byte	0x00, 0xf0, 0x81, 0x00


	//----- nvinfo : EIATTR_KPARAM_INFO
	.align		4
.L_4395:
        /*0038*/ 	.byte	0x04, 0x17
        /*003a*/ 	.short	(.L_4397 - .L_4396)
.L_4396:
        /*003c*/ 	.word	0x00000000
        /*0040*/ 	.short	0x0001
        /*0042*/ 	.short	0x0008
        /*0044*/ 	.byte	0x00, 0xf0, 0x81, 0x2a


	//----- nvinfo : EIATTR_KPARAM_INFO
	.align		4
.L_4397:
        /*0048*/ 	.byte	0x04, 0x17
        /*004a*/ 	.short	(.L_4399 - .L_4398)
.L_4398:
        /*004c*/ 	.word	0x00000000
        /*0050*/ 	.short	0x0000
        /*0052*/ 	.short	0x0000
        /*0054*/ 	.byte	0x00, 0xf0, 0x21, 0x00


	//----- nvinfo : EIATTR_SPARSE_MMA_MASK
	.align		4
.L_4399:
        /*0058*/ 	.byte	0x03, 0x50
        /*005a*/ 	.short	0x0000


	//----- nvinfo : EIATTR_MAXREG_COUNT
	.align		4
        /*005c*/ 	.byte	0x03, 0x1b
        /*005e*/ 	.short	0x00ff


	//----- nvinfo : EIATTR_MERCURY_ISA_VERSION
	.align		4
        /*0060*/ 	.byte	0x03, 0x5f
        /*0062*/ 	.short	0x0101


	//----- nvinfo : EIATTR_EXIT_INSTR_OFFSETS
	.align		4
        /*0064*/ 	.byte	0x04, 0x1c
        /*0066*/ 	.short	(.L_4401 - .L_4400)


	//   ....[0]....
.L_4400:
        /*0068*/ 	.word	0x000000b0


	//   ....[1]....
        /*006c*/ 	.word	0x000002e0


	//   ....[2]....
        /*0070*/ 	.word	0x000004b0


	//   ....[3]....
        /*0074*/ 	.word	0x000006f0


	//----- nvinfo : EIATTR_CRS_STACK_SIZE
	.align		4
.L_4401:
        /*0078*/ 	.byte	0x04, 0x1e
        /*007a*/ 	.short	(.L_4403 - .L_4402)
.L_4402:
        /*007c*/ 	.word	0x00000000


	//----- nvinfo : EIATTR_CBANK_PARAM_SIZE
	.align		4
.L_4403:
        /*0080*/ 	.byte	0x03, 0x19
        /*0082*/ 	.short	0x0ad0


	//----- nvinfo : EIATTR_PARAM_CBANK
	.align		4
        /*0084*/ 	.byte	0x04, 0x0a
        /*0086*/ 	.short	(.L_4405 - .L_4404)
	.align		4
.L_4404:
        /*0088*/ 	.word	index@(.nv.constant0._ZN2at6native40_GLOBAL__N__2351210d_8_Shape_cu_49f7391c35CatArrayBatchedCopy_alignedK_contigINS1_10OpaqueTypeILj4EEEjLi1ELi128ELi1ELi16EEEvPT_NS1_25CatArrInputTensorMetadataIS5_T0_XT2_EXT3_EEENS1_16TensorSizeStrideIS8_Lj4EEEiS8_)
        /*008c*/ 	.short	0x0210
        /*008e*/ 	.short	0x0ad0


	//----- nvinfo : EIATTR_SW_WAR
	.align		4
.L_4405:
        /*0090*/ 	.byte	0x04, 0x36
        /*0092*/ 	.short	(.L_4407 - .L_4406)
.L_4406:
        /*0094*/ 	.word	0x00000008
.L_4407:


//--------------------- .nv.info._ZN2at6native40_GLOBAL__N__2351210d_8_Shape_cu_49f7391c30CatArrayBatchedCopy_vectorizedINS1_10OpaqueTypeILj4EEEjLi1ELi128ELi1ELi16ELi4EEEvPcNS1_25CatArrInputTensorMetadataIT_T0_XT2_EXT3_EEENS1_16TensorSizeStrideIS8_Lj4EEEiS8_ --------------------------
	.section	.nv.info._ZN2at6native40_GLOBAL__N__2351210d_8_Shape_cu_49f7391c30CatArrayBatchedCopy_vectorizedINS1_10OpaqueTypeILj4EEEjLi1ELi128ELi1ELi16ELi4EEEvPcNS1_25CatArrInputTensorMetadataIT_T0_XT2_EXT3_EEENS1_16TensorSizeStrideIS8_Lj4EEEiS8_,"",@"SHT_CUDA_INFO"
	.sectionflags	@""
	.align	4


	//----- nvinfo : EIATTR_CUDA_API_VERSION
	.align		4
        /*0000*/ 	.byte	0x04, 0x37
        /*0002*/ 	.short	(.L_4409 - .L_4408)
.L_4408:
        /*0004*/ 	.word	0x00000082


	//----- nvinfo : EIATTR_KPARAM_INFO
	.align		4
.L_4409:
        /*0008*/ 	.byte	0x04, 0x17
        /*000a*/ 	.short	(.L_4411 - .L_4410)
.L_4410:
        /*000c*/ 	.word	0x00000000
        /*0010*/ 	.short	0x0004
        /*0012*/ 	.short	0x0acc
        /*0014*/ 	.byte	0x00, 0xf0, 0x11, 0x00


	//----- nvinfo : EIATTR_KPARAM_INFO
	.align		4
.L_4411:
        /*0018*/ 	.byte	0x04, 0x17
        /*001a*/ 	.short	(.L_4413 - .L_4412)
.L_4412:
        /*001c*/ 	.word	0x00000000
        /*0020*/ 	.short	0x0003
        /*0022*/ 	.short	0x0ac8
        /*0024*/ 	.byte	0x00, 0xf0, 0x11, 0x00


	//----- nvinfo : EIATTR_KPARAM_INFO
	.align		4
.L_4413:
        /*0028*/ 	.byte	0x04, 0x17
        /*002a*/ 	.short	(.L_4415 - .L_4414)
.L_4414:
        /*002c*/ 	.word	0x00000000
        /*0030*/ 	.short	0x0002
        /*0032*/ 	.short	0x0aa8
        /*0034*/ 	.byte	0x00, 0xf0, 0x81, 0x00


	//----- nvinfo : EIATTR_KPARAM_INFO
	.align		4
.L_4415:
        /*0038*/ 	.byte	0x04, 0x17
        /*003a*/ 	.short	(.L_4417 - .L_4416)
.L_4416:
        /*003c*/ 	.word	0x00000000
        /*0040*/ 	.short	0x0001
        /*0042*/ 	.short	0x0008
        /*0044*/ 	.byte	0x00, 0xf0, 0x81, 0x2a


	//----- nvinfo : EIATTR_KPARAM_INFO
	.align		4
.L_4417:
        /*0048*/ 	.byte	0x04, 0x17
        /*004a*/ 	.short	(.L_4419 - .L_4418)
.L_4418:
        /*004c*/ 	.word	0x00000000
        /*0050*/ 	.short	0x0000
        /*0052*/ 	.short	0x0000
        /*0054*/ 	.byte	0x00, 0xf0, 0x21, 0x00


	//----- nvinfo : EIATTR_SPARSE_MMA_MASK
	.align		4
.L_4419:
        /*0058*/ 	.byte	0x03, 0x50
        /*005a*/ 	.short	0x0000


	//----- nvinfo : EIATTR_MAXREG_COUNT
	.align		4
        /*005c*/ 	.byte	0x03, 0x1b
        /*005e*/ 	.short	0x00ff


	//----- nvinfo : EIATTR_MERCURY_ISA_VERSION
	.align		4
        /*0060*/ 	.byte	0x03, 0x5f
        /*0062*/ 	.short	0x0101


	//----- nvinfo : EIATTR_EXIT_INSTR_OFFSETS
	.align		4
        /*0064*/ 	.byte	0x04, 0x1c
        /*0066*/ 	.short	(.L_4421 - .L_4420)


	//   ....[0]....
.L_4420:
        /*0068*/ 	.word	0x000000b0


	//   ....[1]....
        /*006c*/ 	.word	0x00000210


	//----- nvinfo : EIATTR_CRS_STACK_SIZE
	.align		4
.L_4421:
        /*0070*/ 	.byte	0x04, 0x1e
        /*0072*/ 	.short	(.L_4423 - .L_4422)
.L_4422:
        /*0074*/ 	.word	0x00000000


	//----- nvinfo : EIATTR_CBANK_PARAM_SIZE
	.align		4
.L_4423:
        /*0078*/ 	.byte	0x03, 0x19
        /*007a*/ 	.short	0x0ad0


	//----- nvinfo : EIATTR_PARAM_CBANK
	.align		4
        /*007c*/ 	.byte	0x04, 0x0a
        /*007e*/ 	.short	(.L_4425 - .L_4424)
	.align		4
.L_4424:
        /*0080*/ 	.word	index@(.nv.constant0._ZN2at6native40_GLOBAL__N__2351210d_8_Shape_cu_49f7391c30CatArrayBatchedCopy_vectorizedINS1_10OpaqueTypeILj4EEEjLi1ELi128ELi1ELi16ELi4EEEvPcNS1_25CatArrInputTensorMetadataIT_T0_XT2_EXT3_EEENS1_16TensorSizeStrideIS8_Lj4EEEiS8_)
        /*0084*/ 	.short	0x0210
        /*0086*/ 	.short	0x0ad0


	//----- nvinfo : EIATTR_SW_WAR
	.align		4
.L_4425:
        /*0088*/ 	.byte	0x04, 0x36
        /*008a*/ 	.short	(.L_4427 - .L_4426)
.L_4426:
        /*008c*/ 	.word	0x00000008
.L_4427:


//--------------------- .nv.info._ZN2at6native40_GLOBAL__N__2351210d_8_Shape_cu_49f7391c19CatArrayBatchedCopyINS1_10OpaqueTypeILj2EEEjLi4ELi128ELi1EEEvPT_NS1_25CatArrInputTensorMetadataIS5_T0_XT2_EXT3_EEENS1_16TensorSizeStrideIS8_Lj4EEEiS8_ --------------------------
	.section	.nv.info._ZN2at6native40_GLOBAL__N__2351210d_8_Shape_cu_49f7391c19CatArrayBatchedCopyINS1_10OpaqueTypeILj2EEEjLi4ELi128ELi1EEEvPT_NS1_25CatArrInputTensorMetadataIS5_T0_XT2_EXT3_EEENS1_16TensorSizeStrideIS8_Lj4EEEiS8_,"",@"SHT_CUDA_INFO"
	.sectionflags	@""
	.align	4


	//----- nvinfo : EIATTR_CUDA_API_VERSION
	.align		4
        /*0000*/ 	.byte	0x04, 0x37
        /*0002*/ 	.short	(.L_4429 - .L_4428)
.L_4428:
        /*0004*/ 	.word	0x00000082


	//----- nvinfo : EIATTR_KPARAM_INFO
	.align		4
.L_4429:
        /*0008*/ 	.byte	0x04, 0x17
        /*000a*/ 	.short	(.L_4431 - .L_4430)
.L_4430:
        /*000c*/ 	.word	0x00000000
        /*0010*/ 	.short	0x0004
        /*0012*/ 	.short	0x0acc
        /*0014*/ 	.byte	0x00, 0xf0, 0x11, 0x00


	//----- nvinfo : EIATTR_KPARAM_INFO
	.align		4
.L_4431:
        /*0018*/ 	.byte	0x04, 0x17
        /*001a*/ 	.short	(.L_4433 - .L_4432)
.L_4432:
        /*001c*/ 	.word	0x00000000
        /*0020*/ 	.short	0x0003
        /*0022*/ 	.short	0x0ac8
        /*0024*/ 	.byte	0x00, 0xf0, 0x11, 0x00


	//----- nvinfo : EIATTR_KPARAM_INFO
	.align		4
.L_4433:
        /*0028*/ 	.byte	0x04, 0x17
        /*002a*/ 	.short	(.L_4435 - .L_4434)
.L_4434:
        /*002c*/ 	.word	0x00000000
        /*0030*/ 	.short	0x0002
        /*0032*/ 	.short	0x0aa8
        /*0034*/ 	.byte	0x00, 0xf0, 0x81, 0x00


	//----- nvinfo : EIATTR_KPARAM_INFO
	.align		4
.L_4435:
        /*0038*/ 	.byte	0x04, 0x17
        /*003a*/ 	.short	(.L_4437 - .L_4436)
.L_4436:
        /*003c*/ 	.word	0x00000000
        /*0040*/ 	.short	0x0001
        /*0042*/ 	.short	0x0008
        /*0044*/ 	.byte	0x00, 0xf0, 0x81, 0x2a


	//----- nvinfo : EIATTR_KPARAM_INFO
	.align		4
.L_4437:
        /*0048*/ 	.byte	0x04, 0x17
        /*004a*/ 	.short	(.L_4439 - .L_4438)
.L_4438:
        /*004c*/ 	.word	0x00000000
        /*0050*/ 	.short	0x0000
        /*0052*/ 	.short	0x0000
        /*0054*/ 	.byte	0x00, 0xf0, 0x21, 0x00


	//----- nvinfo : EIATTR_SPARSE_MMA_MASK
	.align		4
.L_4439:
        /*0058*/ 	.byte	0x03, 0x50
        /*005a*/ 	.short	0x0000


	//----- nvinfo : EIATTR_MAXREG_COUNT
	.align		4
        /*005c*/ 	.byte	0x03, 0x1b
        /*005e*/ 	.short	0x00ff


	//----- nvinfo : EIATTR_MERCURY_ISA_VERSION
	.align		4
        /*0060*/ 	.byte	0x03, 0x5f
        /*0062*/ 	.short	0x0101


	//----- nvinfo : EIATTR_EXIT_INSTR_OFFSETS
	.align		4
        /*0064*/ 	.byte	0x04, 0x1c
        /*0066*/ 	.short	(.L_4441 - .L_4440)


	//   ....[0]....
.L_4440:
        /*0068*/ 	.word	0x000000a0


	//   ....[1]....
        /*006c*/ 	.word	0x00000720


	//   ....[2]....
        /*0070*/ 	.word	0x00001100


	//----- nvinfo : EIATTR_CRS_STACK_SIZE
	.align		4
.L_4441:
        /*0074*/ 	.byte	0x04, 0x1e
        /*0076*/ 	.short	(.L_4443 - .L_4442)
.L_4442:
        /*0078*/ 	.word	0x00000000


	//----- nvinfo : EIATTR_CBANK_PARAM_SIZE
	.align		4
.L_4443:
        /*007c*/ 	.byte	0x03, 0x19
        /*007e*/ 	.short	0x0ad0


	//----- nvinfo : EIATTR_PARAM_CBANK
	.align		4
        /*0080*/ 	.byte	0x04, 0x0a
        /*0082*/ 	.short	(.L_4445 - .L_4444)
	.align		4
.L_4444:
        /*0084*/ 	.word	index@(.nv.constant0._ZN2at6native40_GLOBAL__N__2351210d_8_Shape_cu_49f7391c19CatArrayBatchedCopyINS1_10OpaqueTypeILj2EEEjLi4ELi128ELi1EEEvPT_NS1_25CatArrInputTensorMetadataIS5_T0_XT2_EXT3_EEENS1_16TensorSizeStrideIS8_Lj4EEEiS8_)
        /*0088*/ 	.short	0x0210
        /*008a*/ 	.short	0x0ad0


	//----- nvinfo : EIATTR_SW_WAR
	.align		4
.L_4445:
        /*008c*/ 	.byte	0x04, 0x36
        /*008e*/ 	.short	(.L_4447 - .L_4446)
.L_4446:
        /*0090*/ 	.word	0x00000008
.L_4447:


//--------------------- .nv.info._ZN2at6native40_GLOBAL__N__2351210d_8_Shape_cu_49f7391c26CatArrayBatchedCopy_contigINS1_10OpaqueTypeILj2EEEjLi4ELi128ELi1EEEvPT_NS1_25CatArrInputTensorMetadataIS5_T0_XT2_EXT3_EEENS1_16TensorSizeStrideIS8_Lj4EEEiS8_ --------------------------
	.section	.nv.info._ZN2at6native40_GLOBAL__N__2351210d_8_Shape_cu_49f7391c26CatArrayBatchedCopy_contigINS1_10OpaqueTypeILj2EEEjLi4ELi128ELi1EEEvPT_NS1_25CatArrInputTensorMetadataIS5_T0_XT2_EXT3_EEENS1_16TensorSizeStrideIS8_Lj4EEEiS8_,"",@"SHT_CUDA_INFO"
	.sectionflags	@""
	.align	4


	//----- nvinfo : EIATTR_CUDA_API_VERSION
	.align		4
        /*0000*/ 	.byte	0x04, 0x37
        /*0002*/ 	.short	(.L_4449 - .L_4448)
.L_4448:
        /*0004*/ 	.word	0x00000082


	//----- nvinfo : EIATTR_KPARAM_INFO
	.align		4
.L_4449:
        /*0008*/ 	.byte	0x04, 0x17
        /*000a*/ 	.short	(.L_4451 - .L_4450)
.L_4450:
        /*000c*/ 	.word	0x00000000
        /*0010*/ 	.short	0x0004
        /*0012*/ 	.short	0x0acc
        /*0014*/ 	.byte	0x00, 0xf0, 0x11, 0x00


	//----- nvinfo : EIATTR_KPARAM_INFO
	.align		4
.L_4451:
        /*0018*/ 	.byte	0x04, 0x17
        /*001a*/ 	.short	(.L_4453 - .L_4452)
.L_4452:
        /*001c*/ 	.word	0x00000000
        /*0020*/ 	.short	0x0003
        /*0022*/ 	.short	0x0ac8
        /*0024*/ 	.byte	0x00, 0xf0, 0x11, 0x00


	//----- nvinfo : EIATTR_KPARAM_INFO
	.align		4
.L_4453:
        /*0028*/ 	.byte	0x04, 0x17
        /*002a*/ 	.short	(.L_4455 - .L_4454)
.L_4454:
        /*002c*/ 	.word	0x00000000
        /*0030*/ 	.short	0x0002
        /*0032*/ 	.short	0x0aa8
        /*0034*/ 	.byte	0x00, 0xf0, 0x81, 0x00


	//----- nvinfo : EIATTR_KPARAM_INFO
	.align		4
.L_4455:
        /*0038*/ 	.byte	0x04, 0x17
        /*003a*/ 	.short	(.L_4457 - .L_4456)
.L_4456:
        /*003c*/ 	.word	0x00000000
        /*0040*/ 	.short	0x0001
        /*0042*/ 	.short	0x0008
        /*0044*/ 	.byte	0x00, 0xf0, 0x81, 0x2a


	//----- nvinfo : EIATTR_KPARAM_INFO
	.align		4
.L_4457:
        /*0048*/ 	.byte	0x04, 0x17
        /*004a*/ 	.short	(.L_4459 - .L_4458)
.L_4458:
        /*004c*/ 	.word	0x00000000
        /*0050*/ 	.short	0x0000
        /*0052*/ 	.short	0x0000
        /*0054*/ 	.byte	0x00, 0xf0, 0x21, 0x00


	//----- nvinfo : EIATTR_SPARSE_MMA_MASK
	.align		4
.L_4459:
        /*0058*/ 	.byte	0x03, 0x50
        /*005a*/ 	.short	0x0000


	//----- nvinfo : EIATTR_MAXREG_COUNT
	.align		4
        /*005c*/ 	.byte	0x03, 0x1b
        /*005e*/ 	.short	0x00ff


	//----- nvinfo : EIATTR_MERCURY_ISA_VERSION
	.align		4
        /*0060*/ 	.byte	0x03, 0x5f
        /*0062*/ 	.short	0x0101


	//----- nvinfo : EIATTR_EXIT_INSTR_OFFSETS
	.align		4
        /*0064*/ 	.byte	0x04, 0x1c
        /*0066*/ 	.short	(.L_4461 - .L_4460)


	//   ....[0]....
.L_4460:
        /*0068*/ 	.word	0x000000a0


	//   ....[1]....
        /*006c*/ 	.word	0x000006a0


	//----- nvinfo : EIATTR_CRS_STACK_SIZE
	.align		4
.L_4461:
        /*0070*/ 	.byte	0x04, 0x1e
        /*0072*/ 	.short	(.L_4463 - .L_4462)
.L_4462:
        /*0074*/ 	.word	0x00000000


	//----- nvinfo : EIATTR_CBANK_PARAM_SIZE
	.align		4
.L_4463:
        /*0078*/ 	.byte	0x03, 0x19
        /*007a*/ 	.short	0x0ad0


	//----- nvinfo : EIATTR_PARAM_CBANK
	.align		4
        /*007c*/ 	.byte	0x04, 0x0a
        /*007e*/ 	.short	(.L_4465 - .L_4464)
	.align		4
.L_4464:
        /*0080*/ 	.word	index@(.nv.constant0._ZN2at6native40_GLOBAL__N__2351210d_8_Shape_cu_49f7391c26CatArrayBatchedCopy_contigINS1_10OpaqueTypeILj2EEEjLi4ELi128ELi1EEEvPT_NS1_25CatArrInputTensorMetadataIS5_T0_XT2_EXT3_EEENS1_16TensorSizeStrideIS8_Lj4EEEiS8_)
        /*0084*/ 	.short	0x0210
        /*0086*/ 	.short	0x0ad0


	//----- nvinfo : EIATTR_SW_WAR
	.align		4
.L_4465:
        /*0088*/ 	.byte	0x04, 0x36
        /*008a*/ 	.short	(.L_4467 - .L_4466)
.L_4466:
        /*008c*/ 	.word	0x00000008
.L_4467:


//--------------------- .nv.info._ZN2at6native40_GLOBAL__N__2351210d_8_Shape_cu_49f7391c35CatArrayBatchedCopy_alignedK_contigINS1_10OpaqueTypeILj2EEEjLi4ELi128ELi1ELi8EEEvPT_NS1_25CatArrInputTensorMetadataIS5_T0_XT2_EXT3_EEENS1_16TensorSizeStrideIS8_Lj4EEEiS8_ --------------------------
	.section	.nv.info._ZN2at6native40_GLOBAL__N__2351210d_8_Shape_cu_49f7391c35CatArrayBatchedCopy_alignedK_contigINS1_10OpaqueTypeILj2EEEjLi4ELi128ELi1ELi8EEEvPT_NS1_25CatArrInputTensorMetadataIS5_T0_XT2_EXT3_EEENS1_16TensorSizeStrideIS8_Lj4EEEiS8_,"",@"SHT_CUDA_INFO"
	.sectionflags	@""
	.align	4


	//----- nvinfo : EIATTR_CUDA_API_VERSION
	.align		4
        /*0000*/ 	.byte	0x04, 0x37
        /*0002*/ 	.short	(.L_4469 - .L_4468)
.L_4468:
        /*0004*/ 	.word	0x00000082


	//----- nvinfo : EIATTR_KPARAM_INFO
	.align		4
.L_4469:
        /*0008*/ 	.byte	0x04, 0x17
        /*000a*/ 	.short	(.L_4471 - .L_4470)
.L_4470:
        /*000c*/ 	.word	0x00000000
        /*0010*/ 	.short	0x0004
        /*0012*/ 	.short	0x0acc
        /*0014*/ 	.byte	0x00, 0xf0, 0x11, 0x00


	//----- nvinfo : EIATTR_KPARAM_INFO
	.align		4
.L_4471:
        /*0018*/ 	.byte	0x04, 0x17
        /*001a*/ 	.short	(.L_4473 - .L_4472)
.L_4472:
        /*001c*/ 	.word	0x00000000
        /*0020*/ 	.short	0x0003
        /*0022*/ 	.short	0x0ac8
        /*0024*/ 	.byte	0x00, 0xf0, 0x11, 0x00


	//----- nvinfo : EIATTR_KPARAM_INFO
	.align		4
.L_4473:
        /*0028*/ 	.byte	0x04, 0x17
        /*002a*/ 	.short	(.L_4475 - .L_4474)
.L_4474:
        /*002c*/ 	.word	0x00000000
        /*0030*/ 	.short	0x0002
        /*0032*/ 	.short	0x0aa8
        /*0034*/ 	.byte	0x00, 0xf0, 0x81, 0x00


	//----- nvinfo : EIATTR_KPARAM_INFO
	.align		4
.L_4475:
        /*0038*/ 	.byte	0x04, 0x17
        /*003a*/ 	.short	(.L_4477 - .L_4476)
.L_4476:
        /*003c*/ 	.word	0x00000000
        /*0040*/ 	.short	0x0001
        /*0042*/ 	.short	0x0008
        /*0044*/ 	.byte	0x00, 0xf0, 0x81, 0x2a


	//----- nvinfo : EIATTR_KPARAM_INFO
	.align		4
.L_4477:
        /*0048*/ 	.byte	0x04, 0x17
        /*004a*/ 	.short	(.L_4479 - .L_4478)
.L_4478:
        /*004c*/ 	.word	0x00000000
        /*0050*/ 	.short	0x0000
        /*0052*/ 	.short	0x0000
        /*0054*/ 	.byte	0x00, 0xf0, 0x21, 0x00


	//----- nvinfo : EIATTR_SPARSE_MMA_MASK
	.align		4
.L_4479:
        /*0058*/ 	.byte	0x03, 0x50
        /*005a*/ 	.short	0x0000


	//----- nvinfo : EIATTR_MAXREG_COUNT
	.align		4
        /*005c*/ 	.byte	0x03, 0x1b
        /*005e*/ 	.short	0x00ff


	//----- nvinfo : EIATTR_MERCURY_ISA_VERSION
	.align		4
        /*0060*/ 	.byte	0x03, 0x5f
        /*0062*/ 	.short	0x0101


	//----- nvinfo : EIATTR_EXIT_INSTR_OFFSETS
	.align		4
        /*0064*/ 	.byte	0x04, 0x1c
        /*0066*/ 	.short	(.L_4481 - .L_4480)


	//   ....[0]....
.L_4480:
        /*0068*/ 	.word	0x000000b0


	//   ....[1]....
        /*006c*/ 	.word	0x00000f00


	//   ....[2]....
        /*0070*/ 	.word	0x00001550


	//   ....[3]....
        /*0074*/ 	.word	0x00002320


	//----- nvinfo : EIATTR_CRS_STACK_SIZE
	.align		4
.L_4481:
        /*0078*/ 	.byte	0x04, 0x1e
        /*007a*/ 	.short	(.L_4483 - .L_4482)
.L_4482:
        /*007c*/ 	.word	0x00000000


	//----- nvinfo : EIATTR_CBANK_PARAM_SIZE
	.align		4
.L_4483:
        /*0080*/ 	.byte	0x03, 0x19
        /*0082*/ 	.short	0x0ad0


	//----- nvinfo : EIATTR_PARAM_CBANK
	.align		4
        /*0084*/ 	.byte	0x04, 0x0a
        /*0086*/ 	.short	(.L_4485 - .L_4484)
	.align		4
.L_4484:
        /*0088*/ 	.word	index@(.nv.constant0._ZN2at6native40_GLOBAL__N__2351210d_8_Shape_cu_49f7391c35CatArrayBatchedCopy_alignedK_contigINS1_10OpaqueTypeILj2EEEjLi4ELi128ELi1ELi8EEEvPT_NS1_25CatArrInputTensorMetadataIS5_T0_XT2_EXT3_EEENS1_16TensorSizeStrideIS8_Lj4EEEiS8_)
        /*008c*/ 	.short	0x0210
        /*008e*/ 	.short	0x0ad0


	//----- nvinfo : EIATTR_SW_WAR
	.align		4
.L_4485:
        /*0090*/ 	.byte	0x04, 0x36
        /*0092*/ 	.short	(.L_4487 - .L_4486)
.L_4486:
        /*0094*/ 	.word	0x00000008
.L_4487:


//--------------------- .nv.info._ZN2at6native40_GLOBAL__N__2351210d_8_Shape_cu_49f7391c35CatArrayBatchedCopy_alignedK_contigINS1_10OpaqueTypeILj2EEEjLi4ELi128ELi1ELi16EEEvPT_NS1_25CatArrInputTensorMetadataIS5_T0_XT2_EXT3_EEENS1_16TensorSizeStrideIS8_Lj4EEEiS8_ --------------------------
	.section	.nv.info._ZN2at6native40_GLOBAL__N__2351210d_8_Shape_cu_49f7391c35CatArrayBatchedCopy_alignedK_contigINS1_10OpaqueTypeILj2EEEjLi4ELi128ELi1ELi16EEEvPT_NS1_25CatArrInputTensorMetadataIS5_T0_XT2_EXT3_EEENS1_16TensorSizeStrideIS8_Lj4EEEiS8_,"",@"SHT_CUDA_INFO"
	.sectionflags	@""
	.align	4


	//----- nvinfo : EIATTR_CUDA_API_VERSION
	.align		4
        /*0000*/ 	.byte	0x04, 0x37
        /*0002*/ 	.short	(.L_4489 - .L_4488)
.L_4488:
        /*0004*/ 	.word	0x00000082


	//----- nvinfo : EIATTR_KPARAM_INFO
	.align		4
.L_4489:
        /*0008*/ 	.byte	0x04, 0x17
        /*000a*/ 	.short	(.L_4491 - .L_4490)
.L_4490:
        /*000c*/ 	.word	0x00000000
        /*0010*/ 	.short	0x0004
        /*0012*/ 	.short	0x0acc
        /*0014*/ 	.byte	0x00, 0xf0, 0x11, 0x00


	//----- nvinfo : EIATTR_KPARAM_INFO
	.align		4
.L_4491:
        /*0018*/ 	.byte	0x04, 0x17
        /*001a*/ 	.short	(.L_4493 - .L_4492)
.L_4492:
        /*001c*/ 	.word	0x00000000
        /*0020*/ 	.short	0x0003
        /*0022*/ 	.short	0x0ac8
        /*0024*/ 	.byte	0x00, 0xf0, 0x11, 0x00


	//----- nvinfo : EIATTR_KPARAM_INFO
	.align		4
.L_4493:
        /*0028*/ 	.byte	0x04, 0x17
        /*002a*/ 	.short	(.L_4495 - .L_4494)
.L_4494:
        /*002c*/ 	.word	0x00000000
        /*0030*/ 	.short	0x0002
        /*0032*/ 	.short	0x0aa8
        /*0034*/ 	.byte	0x00, 0xf0, 0x81, 0x00


	//----- nvinfo : EIATTR_KPARAM_INFO
	.align		4
.L_4495:
        /*0038*/ 	.byte	0x04, 0x17
        /*003a*/ 	.short	(.L_4497 - .L_4496)
.L_4496:
        /*003c*/ 	.word	0x00000000
        /*0040*/ 	.short	0x0001
        /*0042*/ 	.short	0x0008
        /*0044*/ 	.byte	0x00, 0xf0, 0x81, 0x2a


	//----- nvinfo : EIATTR_KPARAM_INFO
	.align		4
.L_4497:
        /*0048*/ 	.byte	0x04, 0x17
        /*004a*/ 	.short	(.L_4499 - .L_4498)
.L_4498:
        /*004c*/ 	.word	0x00000000
        /*0050*/ 	.short	0x0000
        /*0052*/ 	.short	0x0000
        /*0054*/ 	.byte	0x00, 0xf0, 0x21, 0x00


	//----- nvinfo : EIATTR_SPARSE_MMA_MASK
	.align		4
.L_4499:
        /*0058*/ 	.byte	0x03, 0x50
        /*005a*/ 	.short	0x0000


	//----- nvinfo : EIATTR_MAXREG_COUNT
	.align		4
        /*005c*/ 	.byte	0x03, 0x1b
        /*005e*/ 	.short	0x00ff


	//----- nvinfo : EIATTR_MERCURY_ISA_VERSION
	.align		4
        /*0060*/ 	.byte	0x03, 0x5f
        /*0062*/ 	.short	0x0101


	//----- nvinfo : EIATTR_EXIT_INSTR_OFFSETS
	.align		4
        /*0064*/ 	.byte	0x04, 0x1c
        /*0066*/ 	.short	(.L_4501 - .L_4500)


	//   ....[0]....
.L_4500:
        /*0068*/ 	.word	0x000000b0


	//   ....[1]....
        /*006c*/ 	.word	0x00001ad0


	//   ....[2]....
        /*0070*/ 	.word	0x00002120


	//   ....[3]....
        /*0074*/ 	.word	0x00002ef0


	//----- nvinfo : EIATTR_CRS_STACK_SIZE
	.align		4
.L_4501:
        /*0078*/ 	.byte	0x04, 0x1e
        /*007a*/ 	.short	(.L_4503 - .L_4502)
.L_4502:
        /*007c*/ 	.word	0x00000000


	//----- nvinfo : EIATTR_CBANK_PARAM_SIZE
	.align		4
.L_4503:
        /*0080*/ 	.byte	0x03, 0x19
        /*0082*/ 	.short	0x0ad0


	//----- nvinfo : EIATTR_PARAM_CBANK
	.align		4
        /*0084*/ 	.byte	0x04, 0x0a
        /*0086*/ 	.short	(.L_4505 - .L_4504)
	.align		4
.L_4504:
        /*0088*/ 	.word	index@(.nv.constant0._ZN2at6native40_GLOBAL__N__2351210d_8_Shape_cu_49f7391c35CatArrayBatchedCopy_alignedK_contigINS1_10OpaqueTypeILj2EEEjLi4ELi128ELi1ELi16EEEvPT_NS1_25CatArrInputTensorMetadataIS5_T0_XT2_EXT3_EEENS1_16TensorSizeStrideIS8_Lj4EEEiS8_)
        /*008c*/ 	.short	0x0210
        /*008e*/ 	.short	0x0ad0


	//----- nvinfo : EIATTR_SW_WAR
	.align		4
.L_4505:
        /*0090*/ 	.byte	0x04, 0x36
        /*0092*/ 	.short	(.L_4507 - .L_4506)
.L_4506:
        /*0094*/ 	.word	0x00000008
.L_4507:


//--------------------- .nv.info._ZN2at6native40_GLOBAL__N__2351210d_8_Shape_cu_49f7391c30CatArrayBatchedCopy_vectorizedINS1_10OpaqueTypeILj2EEEjLi4ELi128ELi1ELi16ELi8EEEvPcNS1_25CatArrInputTensorMetadataIT_T0_XT2_EXT3_EEENS1_16TensorSizeStrideIS8_Lj4EEEiS8_ --------------------------
	.section	.nv.info._ZN2at6native40_GLOBAL__N__2351210d_8_Shape_cu_49f7391c30CatArrayBatchedCopy_vectorizedINS1_10OpaqueTypeILj2EEEjLi4ELi128ELi1ELi16ELi8EEEvPcNS1_25CatArrInputTensorMetadataIT_T0_XT2_EXT3_EEENS1_16TensorSizeStrideIS8_Lj4EEEiS8_,"",@"SHT_CUDA_INFO"
	.sectionflags	@""
	.align	4


	//----- nvinfo : EIATTR_CUDA_API_VERSION
	.align		4
        /*0000*/ 	.byte	0x04, 0x37
        /*0002*/ 	.short	(.L_4509 - .L_4508)
.L_4508:
        /*0004*/ 	.word	0x00000082


	//----- nvinfo : EIATTR_KPARAM_INFO
	.align		4
.L_4509:
        /*0008*/ 	.byte	0x04, 0x17
        /*000a*/ 	.short	(.L_4511 - .L_4510)
.L_4510:
        /*000c*/ 	.word	0x00000000
        /*0010*/ 	.short	0x0004
        /*0012*/ 	.short	0x0acc
        /*0014*/ 	.byte	0x00, 0xf0, 0x11, 0x00


	//----- nvinfo : EIATTR_KPARAM_INFO
	.align		4
.L_4511:
        /*0018*/ 	.byte	0x04, 0x17
        /*001a*/ 	.short	(.L_4513 - .L_4512)
.L_4512:
        /*001c*/ 	.word	0x00000000
        /*0020*/ 	.short	0x0003
        /*0022*/ 	.short	0x0ac8
        /*0024*/ 	.byte	0x00, 0xf0, 0x11, 0x00


	//----- nvinfo : EIATTR_KPARAM_INFO
	.align		4
.L_4513:
        /*0028*/ 	.byte	0x04, 0x17
        /*002a*/ 	.short	(.L_4515 - .L_4514)
.L_4514:
        /*002c*/ 	.word	0x00000000
        /*0030*/ 	.short	0x0002
        /*0032*/ 	.short	0x0aa8
        /*0034*/ 	.byte	0x00, 0xf0, 0x81, 0x00


	//----- nvinfo : EIATTR_KPARAM_INFO
	.align		4
.L_4515:
        /*0038*/ 	.byte	0x04, 0x17
        /*003a*/ 	.short	(.L_4517 - .L_4516)
.L_4516:
        /*003c*/ 	.word	0x00000000
        /*0040*/ 	.short	0x0001
        /*0042*/ 	.short	0x0008
        /*0044*/ 	.byte	0x00, 0xf0, 0x81, 0x2a


	//----- nvinfo : EIATTR_KPARAM_INFO
	.align		4
.L_4517:
        /*0048*/ 	.byte	0x04, 0x17
        /*004a*/ 	.short	(.L_4519 - .L_4518)
.L_4518:
        /*004c*/ 	.word	0x00000000
        /*0050*/ 	.short	0x0000
        /*0052*/ 	.short	0x0000
        /*0054*/ 	.byte	0x00, 0xf0, 0x21, 0x00


	//----- nvinfo : EIATTR_SPARSE_MMA_MASK
	.align		4
.L_4519:
        /*0058*/ 	.byte	0x03, 0x50
        /*005a*/ 	.short	0x0000


	//----- nvinfo : EIATTR_MAXREG_COUNT
	.align		4
        /*005c*/ 	.byte	0x03, 0x1b
        /*005e*/ 	.short	0x00ff


	//----- nvinfo : EIATTR_MERCURY_ISA_VERSION
	.align		4
        /*0060*/ 	.byte	0x03, 0x5f
        /*0062*/ 	.short	0x0101


	//----- nvinfo : EIATTR_EXIT_INSTR_OFFSETS
	.align		4
        /*0064*/ 	.byte	0x04, 0x1c
        /*0066*/ 	.short	(.L_4521 - .L_4520)


	//   ....[0]....
.L_4520:
        /*0068*/ 	.word	0x000000b0


	//   ....[1]....
        /*006c*/ 	.word	0x000006f0


	//----- nvinfo : EIATTR_CRS_STACK_SIZE
	.align		4
.L_4521:
        /*0070*/ 	.byte	0x04, 0x1e
        /*0072*/ 	.short	(.L_4523 - .L_4522)
.L_4522:
        /*0074*/ 	.word	0x00000000


	//----- nvinfo : EIATTR_CBANK_PARAM_SIZE
	.align		4
.L_4523:
        /*0078*/ 	.byte	0x03, 0x19
        /*007a*/ 	.short	0x0ad0


	//----- nvinfo : EIATTR_PARAM_CBANK
	.align		4
        /*007c*/ 	.byte	0x04, 0x0a
        /*007e*/ 	.short	(.L_4525 - .L_4524)
	.align		4
.L_4524:
        /*0080*/ 	.word	index@(.nv.constant0._ZN2at6native40_GLOBAL__N__2351210d_8_Shape_cu_49f7391c30CatArrayBatchedCopy_vectorizedINS1_10OpaqueTypeILj2EEEjLi4ELi128ELi1ELi16ELi8EEEvPcNS1_25CatArrInputTensorMetadataIT_T0_XT2_EXT3_EEENS1_16TensorSizeStrideIS8_Lj4EEEiS8_)
        /*0084*/ 	.short	0x0210
        /*0086*/ 	.short	0x0ad0


	//----- nvinfo : EIATTR_SW_WAR
	.align		4
.L_4525:
        /*0088*/ 	.byte	0x04, 0x36
        /*008a*/ 	.short	(.L_4527 - .L_4526)
.L_4526:
        /*008c*/ 	.word	0x00000008
.L_4527:


//--------------------- .nv.info._ZN2at6native40_GLOBAL__N__2351210d_8_Shape_cu_49f7391c19CatArrayBatchedCopyINS1_10OpaqueTypeILj2EEEjLi3ELi128ELi1EEEvPT_NS1_25CatArrInputTensorMetadataIS5_T0_XT2_EXT3_EEENS1_16TensorSizeStrideIS8_Lj4EEEiS8_ --------------------------
	.section	.nv.info._ZN2at6native40_GLOBAL__N__2351210d_8_Shape_cu_49f7391c19CatArrayBatchedCopyINS1_10OpaqueTypeILj2EEEjLi3ELi128ELi1EEEvPT_NS1_25CatArrInputTensorMetadataIS5_T0_XT2_EXT3_EEENS1_16TensorSizeStrideIS8_Lj4EEEiS8_,"",@"SHT_CUDA_INFO"
	.sectionflags	@""
	.align	4


	//----- nvinfo : EIATTR_CUDA_API_VERSION
	.align		4
        /*0000*/ 	.byte	0x04, 0x37
        /*0002*/ 	.short	(.L_4529 - .L_4528)
.L_4528:
        /*0004*/ 	.word	0x00000082


	//----- nvinfo : EIATTR_KPARAM_INFO
	.align		4
.L_4529:
        /*0008*/ 	.byte	0x04, 0x17
        /*000a*/ 	.short	(.L_4531 - .L_4530)
.L_4530:
        /*000c*/ 	.word	0x00000000
        /*0010*/ 	.short	0x0004
        /*0012*/ 	.short	0x0acc
        /*0014*/ 	.byte	0x00, 0xf0, 0x11, 0x00


	//----- nvinfo : EIATTR_KPARAM_INFO
	.align		4
.L_4531:
        /*0018*/ 	.byte	0x04, 0x17
        /*001a*/ 	.short	(.L_4533 - .L_4532)
.L_4532:
        /*001c*/ 	.word	0x00000000
        /*0020*/ 	.short	0x0003
        /*0022*/ 	.short	0x0ac8
        /*0024*/ 	.byte	0x00, 0xf0, 0x11, 0x00


	//----- nvinfo : EIATTR_KPARAM_INFO
	.align		4
.L_4533:
        /*0028*/ 	.byte	0x04, 0x17
        /*002a*/ 	.short	(.L_4535 - .L_4534)
.L_4534:
        /*002c*/ 	.word	0x00000000
        /*0030*/ 	.short	0x0002
        /*0032*/ 	.short	0x0aa8
        /*0034*/ 	.byte	0x00, 0xf0, 0x81, 0x00


	//----- nvinfo : EIATTR_KPARAM_INFO
	.align		4
.L_4535:
        /*0038*/ 	.byte	0x04, 0x17
        /*003a*/ 	.short	(.L_4537 - .L_4536)
.L_4536:
        /*003c*/ 	.word	0x00000000
        /*0040*/ 	.short	0x0001
        /*0042*/ 	.short	0x0008
        /*0044*/ 	.byte	0x00, 0xf0, 0x81, 0x2a


	//----- nvinfo : EIATTR_KPARAM_INFO
	.align		4
.L_4537:
        /*0048*/ 	.byte	0x04, 0x17
        /*004a*/ 	.short	(.L_4539 - .L_4538)
.L_4538:
        /*004c*/ 	.word	0x00000000
        /*0050*/ 	.short	0x0000
        /*0052*/ 	.short	0x0000
        /*0054*/ 	.byte	0x00, 0xf0, 0x21, 0x00


	//----- nvinfo : EIATTR_SPARSE_MMA_MASK
	.align		4
.L_4539:
        /*0058*/ 	.byte	0x03, 0x50
        /*005a*/ 	.short	0x0000


	//----- nvinfo : EIATTR_MAXREG_COUNT
	.align		4
        /*005c*/ 	.byte	0x03, 0x1b
        /*005e*/ 	.short	0x00ff


	//----- nvinfo : EIATTR_MERCURY_ISA_VERSION
	.align		4
        /*0060*/ 	.byte	0x03, 0x5f
        /*0062*/ 	.short	0x0101


	//----- nvinfo : EIATTR_EXIT_INSTR_OFFSETS
	.align		4
        /*0064*/ 	.byte	0x04, 0x1c
        /*0066*/ 	.short	(.L_4541 - .L_4540)


	//   ....[0]....
.L_4540:
        /*0068*/ 	.word	0x000000a0


	//   ....[1]....
        /*006c*/ 	.word	0x00000560


	//   ....[2]....
        /*0070*/ 	.word	0x00000c30


	//----- nvinfo : EIATTR_CRS_STACK_SIZE
	.align		4
.L_4541:
        /*0074*/ 	.byte	0x04, 0x1e
        /*0076*/ 	.short	(.L_4543 - .L_4542)
.L_4542:
        /*0078*/ 	.word	0x00000000


	//----- nvinfo : EIATTR_CBANK_PARAM_SIZE
	.align		4
.L_4543:
        /*007c*/ 	.byte	0x03, 0x19
        /*007e*/ 	.short	0x0ad0


	//----- nvinfo : EIATTR_PARAM_CBANK
	.align		4
        /*0080*/ 	.byte	0x04, 0x0a
        /*0082*/ 	.short	(.L_4545 - .L_4544)
	.align		4
.L_4544:
        /*0084*/ 	.word	index@(.nv.constant0._ZN2at6native40_GLOBAL__N__2351210d_8_Shape_cu_49f7391c19CatArrayBatchedCopyINS1_10OpaqueTypeILj2EEEjLi3ELi128ELi1EEEvPT_NS1_25CatArrInputTensorMetadataIS5_T0_XT2_EXT3_EEENS1_16TensorSizeStrideIS8_Lj4EEEiS8_)
        /*0088*/ 	.short	0x0210
        /*008a*/ 	.short	0x0ad0


	//----- nvinfo : EIATTR_SW_WAR
	.align		4
.L_4545:
        /*008c*/ 	.byte	0x04, 0x36
        /*008e*/ 	.short	(.L_4547 - .L_4546)
.L_4546:
        /*0090*/ 	.word	0x00000008
.L_4547:


//--------------------- .nv.info._ZN2at6native40_GLOBAL__N__2351210d_8_Shape_cu_49f7391c26CatArrayBatchedCopy_contigINS1_10OpaqueTypeILj2EEEjLi3ELi128ELi1EEEvPT_NS1_25CatArrInputTensorMetadataIS5_T0_XT2_EXT3_EEENS1_16TensorSizeStrideIS8_Lj4EEEiS8_ --------------------------
	.section	.nv.info._ZN2at6native40_GLOBAL__N__2351210d_8_Shape_cu_49f7391c26CatArrayBatchedCopy_contigINS1_10OpaqueTypeILj2EEEjLi3ELi128ELi1EEEvPT_NS1_25CatArrInputTensorMetadataIS5_T0_XT2_EXT3_EEENS1_16TensorSizeStrideIS8_Lj4EEEiS8_,"",@"SHT_CUDA_INFO"
	.sectionflags	@""
	.align	4


	//----- nvinfo : EIATTR_CUDA_API_VERSION
	.align		4
        /*0000*/ 	.byte	0x04, 0x37
        /*0002*/ 	.short	(.L_4549 - .L_4548)
.L_4548:
        /*0004*/ 	.word	0x00000082


	//----- nvinfo : EIATTR_KPARAM_INFO
	.align		4
.L_4549:
        /*0008*/ 	.byte	0x04, 0x17
        /*000a*/ 	.short	(.L_4551 - .L_4550)
.L_4550:
        /*000c*/ 	.word	0x00000000
        /*0010*/ 	.short	0x0004
        /*0012*/ 	.short	0x0acc
        /*0014*/ 	.byte	0x00, 0xf0, 0x11, 0x00


	//----- nvinfo : EIATTR_KPARAM_INFO
	.align		4
.L_4551:
        /*0018*/ 	.byte	0x04, 0x17
        /*001a*/ 	.short	(.L_4553 - .L_4552)
.L_4552:
        /*001c*/ 	.word	0x00000000
        /*0020*/ 	.short	0x0003
        /*0022*/ 	.short	0x0ac8
        /*0024*/ 	.byte	0x00, 0xf0, 0x11, 0x00


	//----- nvinfo : EIATTR_KPARAM_INFO
	.align		4
.L_4553:
        /*0028*/ 	.byte	0x04, 0x17
        /*002a*/ 	.short	(.L_4555 - .L_4554)
.L_4554:
        /*002c*/ 	.word	0x00000000
        /*0030*/ 	.short	0x0002
        /*0032*/ 	.short	0x0aa8
        /*0034*/ 	.byte	0x00, 0xf0, 0x81, 0x00


	//----- nvinfo : EIATTR_KPARAM_INFO
	.align		4
.L_4555:
        /*0038*/ 	.byte	0x04, 0x17
        /*003a*/ 	.short	(.L_4557 - .L_4556)
.L_4556:
        /*003c*/ 	.word	0x00000000
        /*0040*/ 	.short	0x0001
        /*0042*/ 	.short	0x0008
        /*0044*/ 	.byte	0x00, 0xf0, 0x81, 0x2a


	//----- nvinfo : EIATTR_KPARAM_INFO
	.align		4
.L_4557:
        /*0048*/ 	.byte	0x04, 0x17
        /*004a*/ 	.short	(.L_4559 - .L_4558)
.L_4558:
        /*004c*/ 	.word	0x00000000
        /*0050*/ 	.short	0x0000
        /*0052*/ 	.short	0x0000
        /*0054*/ 	.byte	0x00, 0xf0, 0x21, 0x00


	//----- nvinfo : EIATTR_SPARSE_MMA_MASK
	.align		4
.L_4559:
        /*0058*/ 	.byte	0x03, 0x50
        /*005a*/ 	.short	0x0000


	//----- nvinfo : EIATTR_MAXREG_COUNT
	.align		4
        /*005c*/ 	.byte	0x03, 0x1b
        /*005e*/ 	.short	0x00ff


	//----- nvinfo : EIATTR_MERCURY_ISA_VERSION
	.align		4
        /*0060*/ 	.byte	0x03, 0x5f
        /*0062*/ 	.short	0x0101


	//----- nvinfo : EIATTR_EXIT_INSTR_OFFSETS
	.align		4
        /*0064*/ 	.byte	0x04, 0x1c
        /*0066*/ 	.short	(.L_4561 - .L_4560)


	//   ....[0]....
.L_4560:
        /*0068*/ 	.word	0x000000a0


	//   ....[1]....
        /*006c*/ 	.word	0x00000520


	//----- nvinfo : EIATTR_CRS_STACK_SIZE
	.align		4
.L_4561:
        /*0070*/ 	.byte	0x04, 0x1e
        /*0072*/ 	.short	(.L_4563 - .L_4562)
.L_4562:
        /*0074*/ 	.word	0x00000000


	//----- nvinfo : EIATTR_CBANK_PARAM_SIZE
	.align		4
.L_4563:
        /*0078*/ 	.byte	0x03, 0x19
        /*007a*/ 	.short	0x0ad0


	//----- nvinfo : EIATTR_PARAM_CBANK
	.align		4
        /*007c*/ 	.byte	0x04, 0x0a
        /*007e*/ 	.short	(.L_4565 - .L_4564)
	.align		4
.L_4564:
        /*0080*/ 	.word	index@(.nv.constant0._ZN2at6native40_GLOBAL__N__2351210d_8_Shape_cu_49f7391c26CatArrayBatchedCopy_contigINS1_10OpaqueTypeILj2EEEjLi3ELi128ELi1EEEvPT_NS1_25CatArrInputTensorMetadataIS5_T0_XT2_EXT3_EEENS1_16TensorSizeStrideIS8_Lj4EEEiS8_)
        /*0084*/ 	.short	0x0210
        /*0086*/ 	.short	0x0ad0


	//----- nvinfo : EIATTR_SW_WAR
	.align		4
.L_4565:
        /*0088*/ 	.byte	0x04, 0x36
        /*008a*/ 	.short	(.L_4567 - .L_4566)
.L_4566:
        /*008c*/ 	.word	0x00000008
.L_4567:


//--------------------- .nv.info._ZN2at6native40_GLOBAL__N__2351210d_8_Shape_cu_49f7391c35CatArrayBatchedCopy_alignedK_contigINS1_10OpaqueTypeILj2EEEjLi3ELi128ELi1ELi8EEEvPT_NS1_25CatArrInputTensorMetadataIS5_T0_XT2_EXT3_EEENS1_16TensorSizeStrideIS8_Lj4EEEiS8_ --------------------------
	.section	.nv.info._ZN2at6native40_GLOBAL__N__2351210d_8_Shape_cu_49f7391c35CatArrayBatchedCopy_alignedK_contigINS1_10OpaqueTypeILj2EEEjLi3ELi128ELi1ELi8EEEvPT_NS1_25CatArrInputTensorMetadataIS5_T0_XT2_EXT3_EEENS1_16TensorSizeStrideIS8_Lj4EEEiS8_,"",@"SHT_CUDA_INFO"
	.sectionflags	@""
	.align	4


	//----- nvinfo : EIATTR_CUDA_API_VERSION
	.align		4
        /*0000*/ 	.byte	0x04, 0x37
        /*0002*/ 	.short	(.L_4569 - .L_4568)
.L_4568:
        /*0004*/ 	.word	0x00000082


	//----- nvinfo : EIATTR_KPARAM_INFO
	.align		4
.L_4569:
        /*0008*/ 	.byte	0x04, 0x17
        /*000a*/ 	.short	(.L_4571 - .L_4570)
.L_4570:
        /*000c*/ 	.word	0x00000000
        /*0010*/ 	.short	0x0004
        /*0012*/ 	.short	0x0acc
        /*0014*/ 	.byte	0x00, 0xf0, 0x11, 0x00


	//----- nvinfo : EIATTR_KPARAM_INFO
	.align		4
.L_4571:
        /*0018*/ 	.byte	0x04, 0x17
        /*001a*/ 	.short	(.L_4573 - .L_4572)
.L_4572:
        /*001c*/ 	.word	0x00000000
        /*0020*/ 	.short	0x0003
        /*0022*/ 	.short	0x0ac8
        /*0024*/ 	.byte	0x00, 0xf0, 0x11, 0x00


	//----- nvinfo : EIATTR_KPARAM_INFO
	.align		4
.L_4573:
        /*0028*/ 	.byte	0x04, 0x17
        /*002a*/ 	.short	(.L_4575 - .L_4574)
.L_4574:
        /*002c*/ 	.word	0x00000000
        /*0030*/ 	.short	0x0002
        /*0032*/ 	.short	0x0aa8
        /*0034*/ 	.byte	0x00, 0xf0, 0x81, 0x00


	//----- nvinfo : EIATTR_KPARAM_INFO
	.align		4
.L_4575:
        /*0038*/ 	.byte	0x04, 0x17
        /*003a*/ 	.short	(.L_4577 - .L_4576)
.L_4576:
        /*003c*/ 	.word	0x00000000
        /*0040*/ 	.short	0x0001
        /*0042*/ 	.short	0x0008
        /*0044*/ 	.byte	0x00, 0xf0, 0x81, 0x2a


	//----- nvinfo : EIATTR_KPARAM_INFO
	.align		4
.L_4577:
        /*0048*/ 	.byte	0x04, 0x17
        /*004a*/ 	.short	(.L_4579 - .L_4578)
.L_4578:
        /*004c*/ 	.word	0x00000000
        /*0050*/ 	.short	0x0000
        /*0052*/ 	.short	0x0000
        /*0054*/ 	.byte	0x00, 0xf0, 0x21, 0x00


	//----- nvinfo : EIATTR_SPARSE_MMA_MASK
	.align		4
.L_4579:
        /*0058*/ 	.byte	0x03, 0x50
        /*005a*/ 	.short	0x0000


	//----- nvinfo : EIATTR_MAXREG_COUNT
	.align		4
        /*005c*/ 	.byte	0x03, 0x1b
        /*005e*/ 	.short	0x00ff


	//----- nvinfo : EIATTR_MERCURY_ISA_VERSION
	.align		4
        /*0060*/ 	.byte	0x03, 0x5f
        /*0062*/ 	.short	0x0101


	//----- nvinfo : EIATTR_EXIT_INSTR_OFFSETS
	.align		4
        /*0064*/ 	.byte	0x04, 0x1c
        /*0066*/ 	.short	(.L_4581 - .L_4580)


	//   ....[0]....
.L_4580:
        /*0068*/ 	.word	0x000000b0


	//   ....[1]....
        /*006c*/ 	.word	0x00000b30


	//   ....[2]....
        /*0070*/ 	.word	0x00001000


	//   ....[3]....
        /*0074*/ 	.word	0x00001a10


	//----- nvinfo : EIATTR_CRS_STACK_SIZE
	.align		4
.L_4581:
        /*0078*/ 	.byte	0x04, 0x1e
        /*007a*/ 	.short	(.L_4583 - .L_4582)
.L_4582:
        /*007c*/ 	.word	0x00000000


	//----- nvinfo : EIATTR_CBANK_PARAM_SIZE
	.align		4
.L_4583:
        /*0080*/ 	.byte	0x03, 0x19
        /*0082*/ 	.short	0x0ad0


	//----- nvinfo : EIATTR_PARAM_CBANK
	.align		4
        /*0084*/ 	.byte	0x04, 0x0a
        /*0086*/ 	.short	(.L_4585 - .L_4584)
	.align		4
.L_4584:
        /*0088*/ 	.word	index@(.nv.constant0._ZN2at6native40_GLOBAL__N__2351210d_8_Shape_cu_49f7391c35CatArrayBatchedCopy_alignedK_contigINS1_10OpaqueTypeILj2EEEjLi3ELi128ELi1ELi8EEEvPT_NS1_25CatArrInputTensorMetadataIS5_T0_XT2_EXT3_EEENS1_16TensorSizeStrideIS8_Lj4EEEiS8_)
        /*008c*/ 	.short	0x0210
        /*008e*/ 	.short	0x0ad0


	//----- nvinfo : EIATTR_SW_WAR
	.align		4
.L_4585:
        /*0090*/ 	.byte	0x04, 0x36
        /*0092*/ 	.short	(.L_4587 - .L_4586)
.L_4586:
        /*0094*/ 	.word	0x00000008
.L_4587:


//--------------------- .nv.info._ZN2at6native40_GLOBAL__N__2351210d_8_Shape_cu_49f7391c35CatArrayBatchedCopy_alignedK_contigINS1_10OpaqueTypeILj2EEEjLi3ELi128ELi1ELi16EEEvPT_NS1_25CatArrInputTensorMetadataIS5_T0_XT2_EXT3_EEENS1_16TensorSizeStrideIS8_Lj4EEEiS8_ --------------------------
	.section	.nv.info._ZN2at6native40_GLOBAL__N__2351210d_8_Shape_cu_49f7391c35CatArrayBatchedCopy_alignedK_contigINS1_10OpaqueTypeILj2EEEjLi3ELi128ELi1ELi16EEEvPT_NS1_25CatArrInputTensorMetadataIS5_T0_XT2_EXT3_EEENS1_16TensorSizeStrideIS8_Lj4EEEiS8_,"",@"SHT_CUDA_INFO"
	.sectionflags	@""
	.align	4


	//----- nvinfo : EIATTR_CUDA_API_VERSION
	.align		4
        /*0000*/ 	.byte	0x04, 0x37
        /*0002*/ 	.short	(.L_4589 - .L_4588)
.L_4588:
        /*0004*/ 	.word	0x00000082


	//----- nvinfo : EIATTR_KPARAM_INFO
	.align		4
.L_4589:
        /*0008*/ 	.byte	0x04, 0x17
        /*000a*/ 	.short	(.L_4591 - .L_4590)
.L_4590:
        /*000c*/ 	.word	0x00000000
        /*0010*/ 	.short	0x0004
        /*0012*/ 	.short	0x0acc
        /*0014*/ 	.byte	0x00, 0xf0, 0x11, 0x00


	//----- nvinfo : EIATTR_KPARAM_INFO
	.align		4
.L_4591:
        /*0018*/ 	.byte	0x04, 0x17
        /*001a*/ 	.short	(.L_4593 - .L_4592)
.L_4592:
        /*001c*/ 	.word	0x00000000
        /*0020*/ 	.short	0x0003
        /*0022*/ 	.short	0x0ac8
        /*0024*/ 	.byte	0x00, 0xf0, 0x11, 0x00


	//----- nvinfo : EIATTR_KPARAM_INFO
	.align		4
.L_4593:
        /*0028*/ 	.byte	0x04, 0x17
        /*002a*/ 	.short	(.L_4595 - .L_4594)
.L_4594:
        /*002c*/ 	.word	0x00000000
        /*0030*/ 	.short	0x0002
        /*0032*/ 	.short	0x0aa8
        /*0034*/ 	.byte	0x00, 0xf0, 0x81, 0x00


	//----- nvinfo : EIATTR_KPARAM_INFO
	.align		4
.L_4595:
        /*0038*/ 	.byte	0x04, 0x17
        /*003a*/ 	.short	(.L_4597 - .L_4596)
.L_4596:
        /*003c*/ 	.word	0x00000000
        /*0040*/ 	.short	0x0001
        /*0042*/ 	.short	0x0008
        /*0044*/ 	.byte	0x00, 0xf0, 0x81, 0x2a


	//----- nvinfo : EIATTR_KPARAM_INFO
	.align		4
.L_4597:
        /*0048*/ 	.byte	0x04, 0x17
        /*004a*/ 	.short	(.L_4599 - .L_4598)
.L_4598:
        /*004c*/ 	.word	0x00000000
        /*0050*/ 	.short	0x0000
        /*0052*/ 	.short	0x0000
        /*0054*/ 	.byte	0x00, 0xf0, 0x21, 0x00


	//----- nvinfo : EIATTR_SPARSE_MMA_MASK
	.align		4
.L_4599:
        /*0058*/ 	.byte	0x03, 0x50
        /*005a*/ 	.short	0x0000


	//----- nvinfo : EIATTR_MAXREG_COUNT
	.align		4
        /*005c*/ 	.byte	0x03, 0x1b
        /*005e*/ 	.short	0x00ff


	//----- nvinfo : EIATTR_MERCURY_ISA_VERSION
	.align		4
        /*0060*/ 	.byte	0x03, 0x5f
        /*0062*/ 	.short	0x0101


	//----- nvinfo : EIATTR_EXIT_INSTR_OFFSETS
	.align		4
        /*0064*/ 	.byte	0x04, 0x1c
        /*0066*/ 	.short	(.L_4601 - .L_4600)


	//   ....[0]....
.L_4600:
        /*0068*/ 	.word	0x000000b0


	//   ....[1]....
        /*006c*/ 	.word	0x00001410


	//   ....[2]....
        /*0070*/ 	.word	0x000018e0


	//   ....[3]....
        /*0074*/ 	.word	0x000022f0


	//----- nvinfo : EIATTR_CRS_STACK_SIZE
	.align		4
.L_4601:
        /*0078*/ 	.byte	0x04, 0x1e
        /*007a*/ 	.short	(.L_4603 - .L_4602)
.L_4602:
        /*007c*/ 	.word	0x00000000


	//----- nvinfo : EIATTR_CBANK_PARAM_SIZE
	.align		4
.L_4603:
        /*0080*/ 	.byte	0x03, 0x19
        /*0082*/ 	.short	0x0ad0


	//----- nvinfo : EIATTR_PARAM_CBANK
	.align		4
        /*0084*/ 	.byte	0x04, 0x0a
        /*0086*/ 	.short	(.L_4605 - .L_4604)
	.align		4
.L_4604:
        /*0088*/ 	.word	index@(.nv.constant0._ZN2at6native40_GLOBAL__N__2351210d_8_Shape_cu_49f7391c35CatArrayBatchedCopy_alignedK_contigINS1_10OpaqueTypeILj2EEEjLi3ELi128ELi1ELi16EEEvPT_NS1_25CatArrInputTensorMetadataIS5_T0_XT2_EXT3_EEENS1_16TensorSizeStrideIS8_Lj4EEEiS8_)
        /*008c*/ 	.short	0x0210
        /*008e*/ 	.short	0x0ad0


	//----- nvinfo : EIATTR_SW_WAR
	.align		4
.L_4605:
        /*0090*/ 	.byte	0x04, 0x36
        /*0092*/ 	.short	(.L_4607 - .L_4606)
.L_4606:
        /*0094*/ 	.word	0x00000008
.L_4607:


//--------------------- .nv.info._ZN2at6native40_GLOBAL__N__2351210d_8_Shape_cu_49f7391c30CatArrayBatchedCopy_vectorizedINS1_10OpaqueTypeILj2EEEjLi3ELi128ELi1ELi16ELi8EEEvPcNS1_25CatArrInputTensorMetadataIT_T0_XT2_EXT3_EEENS1_16TensorSizeStrideIS8_Lj4EEEiS8_ --------------------------
	.section	.nv.info._ZN2at6native40_GLOBAL__N__2351210d_8_Shape_cu_49f7391c30CatArrayBatchedCopy_vectorizedINS1_10OpaqueTypeILj2EEEjLi3ELi128ELi1ELi16ELi8EEEvPcNS1_25CatArrInputTensorMetadataIT_T0_XT2_EXT3_EEENS1_16TensorSizeStrideIS8_Lj4EEEiS8_,"",@"SHT_CUDA_INFO"
	.sectionflags	@""
	.align	4


	//----- nvinfo : EIATTR_CUDA_API_VERSION
	.align		4
        /*0000*/ 	.byte	0x04, 0x37
        /*0002*/ 	.short	(.L_4609 - .L_4608)
.L_4608:
        /*0004*/ 	.word	0x00000082


	//----- nvinfo : EIATTR_KPARAM_INFO
	.align		4
.L_4609:
        /*0008*/ 	.byte	0x04, 0x17
        /*000a*/ 	.short	(.L_4611 - .L_4610)
.L_4610:
        /*000c*/ 	.word	0x00000000
        /*0010*/ 	.short	0x0004
        /*0012*/ 	.short	0x0acc
        /*0014*/ 	.byte	0x00, 0xf0, 0x11, 0x00


	//----- nvinfo : EIATTR_KPARAM_INFO
	.align		4
.L_4611:
        /*0018*/ 	.byte	0x04, 0x17
        /*001a*/ 	.short	(.L_4613 - .L_4612)
.L_4612:
        /*001c*/ 	.word	0x00000000
        /*0020*/ 	.short	0x0003
        /*0022*/ 	.short	0x0ac8
        /*0024*/ 	.byte	0x00, 0xf0, 0x11, 0x00


	//----- nvinfo : EIATTR_KPARAM_INFO
	.align		4
.L_4613:
        /*0028*/ 	.byte	0x04, 0x17
        /*002a*/ 	.short	(.L_4615 - .L_4614)
.L_4614:
        /*002c*/ 	.word	0x00000000
        /*0030*/ 	.short	0x0002
        /*0032*/ 	.short	0x0aa8
        /*0034*/ 	.byte	0x00, 0xf0, 0x81, 0x00


	//----- nvinfo : EIATTR_KPARAM_INFO
	.align		4
.L_4615:
        /*0038*/ 	.byte	0x04, 0x17
        /*003a*/ 	.short	(.L_4617 - .L_4616)
.L_4616:
        /*003c*/ 	.word	0x00000000
        /*0040*/ 	.short	0x0001
        /*0042*/ 	.short	0x0008
        /*0044*/ 	.byte	0x00, 0xf0, 0x81, 0x2a


	//----- nvinfo : EIATTR_KPARAM_INFO
	.align		4
.L_4617:
        /*0048*/ 	.byte	0x04, 0x17
        /*004a*/ 	.short	(.L_4619 - .L_4618)
.L_4618:
        /*004c*/ 	.word	0x00000000
        /*0050*/ 	.short	0x0000
        /*0052*/ 	.short	0x0000
        /*0054*/ 	.byte	0x00, 0xf0, 0x21, 0x00


	//----- nvinfo : EIATTR_SPARSE_MMA_MASK
	.align		4
.L_4619:
        /*0058*/ 	.byte	0x03, 0x50
        /*005a*/ 	.short	0x0000


	//----- nvinfo : EIATTR_MAXREG_COUNT
	.align		4
        /*005c*/ 	.byte	0x03, 0x1b
        /*005e*/ 	.short	0x00ff


	//----- nvinfo : EIATTR_MERCURY_ISA_VERSION
	.align		4
        /*0060*/ 	.byte	0x03, 0x5f
        /*0062*/ 	.short	0x0101


	//----- nvinfo : EIATTR_EXIT_INSTR_OFFSETS
	.align		4
        /*0064*/ 	.byte	0x04, 0x1c
        /*0066*/ 	.short	(.L_4621 - .L_4620)


	//   ....[0]....
.L_4620:
        /*0068*/ 	.word	0x000000b0


	//   ....[1]....
        /*006c*/ 	.word	0x00000560


	//----- nvinfo : EIATTR_CRS_STACK_SIZE
	.align		4
.L_4621:
        /*0070*/ 	.byte	0x04, 0x1e
        /*0072*/ 	.short	(.L_4623 - .L_4622)
.L_4622:
        /*0074*/ 	.word	0x00000000


	//----- nvinfo : EIATTR_CBANK_PARAM_SIZE
	.align		4
.L_4623:
        /*0078*/ 	.byte	0x03, 0x19
        /*007a*/ 	.short	0x0ad0


	//----- nvinfo : EIATTR_PARAM_CBANK
	.align		4
        /*007c*/ 	.byte	0x04, 0x0a
        /*007e*/ 	.short	(.L_4625 - .L_4624)
	.align		4
.L_4624:
        /*0080*/ 	.word	index@(.nv.constant0._ZN2at6native40_GLOBAL__N__2351210d_8_Shape_cu_49f7391c30CatArrayBatchedCopy_vectorizedINS1_10OpaqueTypeILj2EEEjLi3ELi128ELi1ELi16ELi8EEEvPcNS1_25CatArrInputTensorMetadataIT_T0_XT2_EXT3_EEENS1_16TensorSizeStrideIS8_Lj4EEEiS8_)
        /*0084*/ 	.short	0x0210
        /*0086*/ 	.short	0x0ad0


	//----- nvinfo : EIATTR_SW_WAR
	.align		4
.L_4625:
        /*0088*/ 	.byte	0x04, 0x36
        /*008a*/ 	.short	(.L_4627 - .L_4626)
.L_4626:
        /*008c*/ 	.word	0x00000008
.L_4627:


//--------------------- .nv.info._ZN2at6native40_GLOBAL__N__2351210d_8_Shape_cu_49f7391c19CatArrayBatchedCopyINS1_10OpaqueTypeILj2EEEjLi2ELi128ELi1EEEvPT_NS1_25CatArrInputTensorMetadataIS5_T0_XT2_EXT3_EEENS1_16TensorSizeStrideIS8_Lj4EEEiS8_ --------------------------
	.section	.nv.info._ZN2at6native40_GLOBAL__N__2351210d_8_Shape_cu_49f7391c19CatArrayBatchedCopyINS1_10OpaqueTypeILj2EEEjLi2ELi128ELi1EEEvPT_NS1_25CatArrInputTensorMetadataIS5_T0_XT2_EXT3_EEENS1_16TensorSizeStrideIS8_Lj4EEEiS8_,"",@"SHT_CUDA_INFO"
	.sectionflags	@""
	.align	4


	//----- nvinfo : EIATTR_CUDA_API_VERSION
	.align		4
        /*0000*/ 	.byte	0x04, 0x37
        /*0002*/ 	.short	(.L_4629 - .L_4628)
.L_4628:
        /*0004*/ 	.word	0x00000082


	//----- nvinfo : EIATTR_KPARAM_INFO
	.align		4
.L_4629:
        /*0008*/ 	.byte	0x04, 0x17
        /*000a*/ 	.short	(.L_4631 - .L_4630)
.L_4630:
        /*000c*/ 	.word	0x00000000
        /*0010*/ 	.short	0x0004
        /*0012*/ 	.short	0x0acc
        /*0014*/ 	.byte	0x00, 0xf0, 0x11, 0x00


	//----- nvinfo : EIATTR_KPARAM_INFO
	.align		4
.L_4631:
        /*0018*/ 	.byte	0x04, 0x17
        /*001a*/ 	.short	(.L_4633 - .L_4632)
.L_4632:
        /*001c*/ 	.word	0x00000000
        /*0020*/ 	.short	0x0003
        /*0022*/ 	.short	0x0ac8
        /*0024*/ 	.byte	0x00, 0xf0, 0x11, 0x00


	//----- nvinfo : EIATTR_KPARAM_INFO
	.align		4
.L_4633:
        /*0028*/ 	.byte	0x04, 0x17
        /*002a*/ 	.short	(.L_4635 - .L_4634)
.L_4634:
        /*002c*/ 	.word	0x00000000
        /*0030*/ 	.short	0x0002
        /*0032*/ 	.short	0x0aa8
        /*0034*/ 	.byte	0x00, 0xf0, 0x81, 0x00


	//----- nvinfo : EIATTR_KPARAM_INFO
	.align		4
.L_4635:
        /*0038*/ 	.byte	0x04, 0x17
        /*003a*/ 	.short	(.L_4637 - .L_4636)
.L_4636:
        /*003c*/ 	.word	0x00000000
        /*0040*/ 	.short	0x0001
        /*0042*/ 	.short	0x0008
        /*0044*/ 	.byte	0x00, 0xf0, 0x81, 0x2a


	//----- nvinfo : EIATTR_KPARAM_INFO
	.align		4
.L_4637:
        /*0048*/ 	.byte	0x04, 0x17
        /*004a*/ 	.short	(.L_4639 - .L_4638)
.L_4638:
        /*004c*/ 	.word	0x00000000
        /*0050*/ 	.short	0x0000
        /*0052*/ 	.short	0x0000
        /*0054*/ 	.byte	0x00, 0xf0, 0x21, 0x00


	//----- nvinfo : EIATTR_SPARSE_MMA_MASK
	.align		4
.L_4639:
        /*0058*/ 	.byte	0x03, 0x50
        /*005a*/ 	.short	0x0000


	//----- nvinfo : EIATTR_MAXREG_COUNT
	.align		4
        /*005c*/ 	.byte	0x03, 0x1b
        /*005e*/ 	.short	0x00ff


	//----- nvinfo : EIATTR_MERCURY_ISA_VERSION
	.align		4
        /*0060*/ 	.byte	0x03, 0x5f
        /*0062*/ 	.short	0x0101


	//----- nvinfo : EIATTR_EXIT_INSTR_OFFSETS
	.align		4
        /*0064*/ 	.byte	0x04, 0x1c
        /*0066*/ 	.short	(.L_4641 - .L_4640)


	//   ....[0]....
.L_4640:
        /*0068*/ 	.word	0x000000a0


	//   ....[1]....
        /*006c*/ 	.word	0x000003c0


	//   ....[2]....
        /*0070*/ 	.word	0x00000790


	//----- nvinfo : EIATTR_CRS_STACK_SIZE
	.align		4
.L_4641:
        /*0074*/ 	.byte	0x04, 0x1e
        /*0076*/ 	.short	(.L_4643 - .L_4642)
.L_4642:
        /*0078*/ 	.word	0x00000000


	//----- nvinfo : EIATTR_CBANK_PARAM_SIZE
	.align		4
.L_4643:
        /*007c*/ 	.byte	0x03, 0x19
        /*007e*/ 	.short	0x0ad0


	//----- nvinfo : EIATTR_PARAM_CBANK
	.align		4
        /*0080*/ 	.byte	0x04, 0x0a
        /*0082*/ 	.short	(.L_4645 - .L_4644)
	.align		4
.L_4644:
        /*0084*/ 	.word	index@(.nv.constant0._ZN2at6native40_GLOBAL__N__2351210d_8_Shape_cu_49f7391c19CatArrayBatchedCopyINS1_10OpaqueTypeILj2EEEjLi2ELi128ELi1EEEvPT_NS1_25CatArrInputTensorMetadataIS5_T0_XT2_EXT3_EEENS1_16TensorSizeStrideIS8_Lj4EEEiS8_)
        /*0088*/ 	.short	0x0210
        /*008a*/ 	.short	0x0ad0


	//----- nvinfo : EIATTR_SW_WAR
	.align		4
.L_4645:
        /*008c*/ 	.byte	0x04, 0x36
        /*008e*/ 	.short	(.L_4647 - .L_4646)
.L_4646:
        /*0090*/ 	.word	0x00000008
.L_4647:


//--------------------- .nv.info._ZN2at6native40_GLOBAL__N__2351210d_8_Shape_cu_49f7391c26CatArrayBatchedCopy_contigINS1_10OpaqueTypeILj2EEEjLi2ELi128ELi1EEEvPT_NS1_25CatArrInputTensorMetadataIS5_T0_XT2_EXT3_EEENS1_16TensorSizeStrideIS8_Lj4EEEiS8_ --------------------------
	.section	.nv.info._ZN2at6native40_GLOBAL__N__2351210d_8_Shape_cu_49f7391c26CatArrayBatchedCopy_contigINS1_10OpaqueTypeILj2EEEjLi2ELi128ELi1EEEvPT_NS1_25CatArrInputTensorMetadataIS5_T0_XT2_EXT3_EEENS1_16TensorSizeStrideIS8_Lj4EEEiS8_,"",@"SHT_CUDA_INFO"
	.sectionflags	@""
	.align	4


	//----- nvinfo : EIATTR_CUDA_API_VERSION
	.align		4
        /*0000*/ 	.byte	0x04, 0x37
        /*0002*/ 	.short	(.L_4649 - .L_4648)
.L_4648:
        /*0004*/ 	.word	0x00000082


	//----- nvinfo : EIATTR_KPARAM_INFO
	.align		4
.L_4649:
        /*0008*/ 	.byte	0x04, 0x17
        /*000a*/ 	.short	(.L_4651 - .L_4650)
.L_4650:
        /*000c*/ 	.word	0x00000000
        /*0010*/ 	.short	0x0004
        /*0012*/ 	.short	0x0acc
        /*0014*/ 	.byte	0x00, 0xf0, 0x11, 0x00


	//----- nvinfo : EIATTR_KPARAM_INFO
	.align		4
.L_4651:
        /*0018*/ 	.byte	0x04, 0x17
        /*001a*/ 	.short	(.L_4653 - .L_4652)
.L_4652:
        /*001c*/ 	.word	0x00000000
        /*0020*/ 	.short	0x0003
        /*0022*/ 	.short	0x0ac8
        /*0024*/ 	.byte	0x00, 0xf0, 0x11, 0x00


	//----- nvinfo : EIATTR_KPARAM_INFO
	.align		4
.L_4653:
        /*0028*/ 	.byte	0x04, 0x17
        /*002a*/ 	.short	(.L_4655 - .L_4654)
.L_4654:
        /*002c*/ 	.word	0x00000000
        /*0030*/ 	.short	0x0002
        /*0032*/ 	.short	0x0aa8
        /*0034*/ 	.byte	0x00, 0xf0, 0x81, 0x00


	//----- nvinfo : EIATTR_KPARAM_INFO
	.align		4
.L_4655:
        /*0038*/ 	.byte	0x04, 0x17
        /*003a*/ 	.short	(.L_4657 - .L_4656)
.L_4656:
        /*003c*/ 	.word	0x00000000
        /*0040*/ 	.short	0x0001
        /*0042*/ 	.short	0x0008
        /*0044*/ 	.byte	0x00, 0xf0, 0x81, 0x2a


	//----- nvinfo : EIATTR_KPARAM_INFO
	.align		4
.L_4657:
        /*0048*/ 	.byte	0x04, 0x17
        /*004a*/ 	.short	(.L_4659 - .L_4658)
.L_4658:
        /*004c*/ 	.word	0x00000000
        /*0050*/ 	.short	0x0000
        /*0052*/ 	.short	0x0000
        /*0054*/ 	.byte	0x00, 0xf0, 0x21, 0x00


	//----- nvinfo : EIATTR_SPARSE_MMA_MASK
	.align		4
.L_4659:
        /*0058*/ 	.byte	0x03, 0x50
        /*005a*/ 	.short	0x0000


	//----- nvinfo : EIATTR_MAXREG_COUNT
	.align		4
        /*005c*/ 	.byte	0x03, 0x1b
        /*005e*/ 	.short	0x00ff


	//----- nvinfo : EIATTR_MERCURY_ISA_VERSION
	.align		4
        /*0060*/ 	.byte	0x03, 0x5f
        /*0062*/ 	.short	0x0101


	//----- nvinfo : EIATTR_EXIT_INSTR_OFFSETS
	.align		4
        /*0064*/ 	.byte	0x04, 0x1c
        /*0066*/ 	.short	(.L_4661 - .L_4660)


	//   ....[0]....
.L_4660:
        /*0068*/ 	.word	0x000000a0


	//   ....[1]....
        /*006c*/ 	.word	0x00000370


	//----- nvinfo : EIATTR_CRS_STACK_SIZE
	.align		4
.L_4661:
        /*0070*/ 	.byte	0x04, 0x1e
        /*0072*/ 	.short	(.L_4663 - .L_4662)
.L_4662:
        /*0074*/ 	.word	0x00000000


	//----- nvinfo : EIATTR_CBANK_PARAM_SIZE
	.align		4
.L_4663:
        /*0078*/ 	.byte	0x03, 0x19
        /*007a*/ 	.short	0x0ad0


	//----- nvinfo : EIATTR_PARAM_CBANK
	.align		4
        /*007c*/ 	.byte	0x04, 0x0a
        /*007e*/ 	.short	(.L_4665 - .L_4664)
	.align		4
.L_4664:
        /*0080*/ 	.word	index@(.nv.constant0._ZN2at6native40_GLOBAL__N__2351210d_8_Shape_cu_49f7391c26CatArrayBatchedCopy_contigINS1_10OpaqueTypeILj2EEEjLi2ELi128ELi1EEEvPT_NS1_25CatArrInputTensorMetadataIS5_T0_XT2_EXT3_EEENS1_16TensorSizeStrideIS8_Lj4EEEiS8_)
        /*0084*/ 	.short	0x0210
        /*0086*/ 	.short	0x0ad0


	//----- nvinfo : EIATTR_SW_WAR
	.align		4
.L_4665:
        /*0088*/ 	.byte	0x04, 0x36
        /*008a*/ 	.short	(.L_4667 - .L_4666)
.L_4666:
        /*008c*/ 	.word	0x00000008
.L_4667:


//--------------------- .nv.info._ZN2at6native40_GLOBAL__N__2351210d_8_Shape_cu_49f7391c35CatArrayBatchedCopy_alignedK_contigINS1_10OpaqueTypeILj2EEEjLi2ELi128ELi1ELi8EEEvPT_NS1_25CatArrInputTensorMetadataIS5_T0_XT2_EXT3_EEENS1_16TensorSizeStrideIS8_Lj4EEEiS8_ --------------------------
	.section	.nv.info._ZN2at6native40_GLOBAL__N__2351210d_8_Shape_cu_49f7391c35CatArrayBatchedCopy_alignedK_contigINS1_10OpaqueTypeILj2EEEjLi2ELi128ELi1ELi8EEEvPT_NS1_25CatArrInputTensorMetadataIS5_T0_XT2_EXT3_EEENS1_16TensorSizeStrideIS8_Lj4EEEiS8_,"",@"SHT_CUDA_INFO"
	.sectionflags	@""
	.align	4


	//----- nvinfo : EIATTR_CUDA_API_VERSION
	.align		4
        /*0000*/ 	.byte	0x04, 0x37
        /*0002*/ 	.short	(.L_4669 - .L_4668)
.L_4668:
        /*0004*/ 	.word	0x00000082


	//----- nvinfo : EIATTR_KPARAM_INFO
	.align		4
.L_4669:
        /*0008*/ 	.byte	0x04, 0x17
        /*000a*/ 	.short	(.L_4671 - .L_4670)
.L_4670:
        /*000c*/ 	.word	0x00000000
        /*0010*/ 	.short	0x0004
        /*0012*/ 	.short	0x0acc
        /*0014*/ 	.byte	0x00, 0xf0, 0x11, 0x00


	//----- nvinfo : EIATTR_KPARAM_INFO
	.align		4
.L_4671:
        /*0018*/ 	.byte	0x04, 0x17
        /*001a*/ 	.short	(.L_4673 - .L_4672)
.L_4672:
        /*001c*/ 	.word	0x00000000
        /*0020*/ 	.short	0x0003
        /*0022*/ 	.short	0x0ac8
        /*0024*/ 	.byte	0x00, 0xf0, 0x11, 0x00


	//----- nvinfo : EIATTR_KPARAM_INFO
	.align		4
.L_4673:
        /*0028*/ 	.byte	0x04, 0x17
        /*002a*/ 	.short	(.L_4675 - .L_4674)
.L_4674:
        /*002c*/ 	.word	0x00000000
        /*0030*/ 	.short	0x0002
        /*0032*/ 	.short	0x0aa8
        /*0034*/ 	.byte	0x00, 0xf0, 0x81, 0x00


	//----- nvinfo : EIATTR_KPARAM_INFO
	.align		4
.L_4675:
        /*0038*/ 	.byte	0x04, 0x17
        /*003a*/ 	.short	(.L_4677 - .L_4676)
.L_4676:
        /*003c*/ 	.word	0x00000000
        /*0040*/ 	.short	0x0001
        /*0042*/ 	.short	0x0008
        /*0044*/ 	.byte	0x00, 0xf0, 0x81, 0x2a


	//----- nvinfo : EIATTR_KPARAM_INFO
	.align		4
.L_4677:
        /*0048*/ 	.byte	0x04, 0x17
        /*004a*/ 	.short	(.L_4679 - .L_4678)
.L_4678:
        /*004c*/ 	.word	0x00000000
        /*0050*/ 	.short	0x0000
        /*0052*/ 	.short	0x0000
        /*0054*/ 	.byte	0x00, 0xf0, 0x21, 0x00


	//----- nvinfo : EIATTR_SPARSE_MMA_MASK
	.align		4
.L_4679:
        /*0058*/ 	.byte	0x03, 0x50
        /*005a*/ 	.short	0x0000


	//----- nvinfo : EIATTR_MAXREG_COUNT
	.align		4
        /*005c*/ 	.byte	0x03, 0x1b
        /*005e*/ 	.short	0x00ff


	//----- nvinfo : EIATTR_MERCURY_ISA_VERSION
	.align		4
        /*0060*/ 	.byte	0x03, 0x5f
        /*0062*/ 	.short	0x0101


	//----- nvinfo : EIATTR_EXIT_INSTR_OFFSETS
	.align		4
        /*0064*/ 	.byte	0x04, 0x1c
        /*0066*/ 	.short	(.L_4681 - .L_4680)


	//   ....[0]....
.L_4680:
        /*0068*/ 	.word	0x000000b0


	//   ....[1]....
        /*006c*/ 	.word	0x00000750


	//   ....[2]....
        /*0070*/ 	.word	0x00000a80


	//   ....[3]....
        /*0074*/ 	.word	0x000010b0


	//----- nvinfo : EIATTR_CRS_STACK_SIZE
	.align		4
.L_4681:
        /*0078*/ 	.byte	0x04, 0x1e
        /*007a*/ 	.short	(.L_4683 - .L_4682)
.L_4682:
        /*007c*/ 	.word	0x00000000


	//----- nvinfo : EIATTR_CBANK_PARAM_SIZE
	.align		4
.L_4683:
        /*0080*/ 	.byte	0x03, 0x19
        /*0082*/ 	.short	0x0ad0


	//----- nvinfo : EIATTR_PARAM_CBANK
	.align		4
        /*0084*/ 	.byte	0x04, 0x0a
        /*0086*/ 	.short	(.L_4685 - .L_4684)
	.align		4
.L_4684:
        /*0088*/ 	.word	index@(.nv.constant0._ZN2at6native40_GLOBAL__N__2351210d_8_Shape_cu_49f7391c35CatArrayBatchedCopy_alignedK_contigINS1_10OpaqueTypeILj2EEEjLi2ELi128ELi1ELi8EEEvPT_NS1_25CatArrInputTensorMetadataIS5_T0_XT2_EXT3_EEENS1_16TensorSizeStrideIS8_Lj4EEEiS8_)
        /*008c*/ 	.short	0x0210
        /*008e*/ 	.short	0x0ad0


	//----- nvinfo : EIATTR_SW_WAR
	.align		4
.L_4685:
        /*0090*/ 	.byte	0x04, 0x36
        /*0092*/ 	.short	(.L_4687 - .L_4686)
.L_4686:
        /*0094*/ 	.word	0x00000008
.L_4687:


//--------------------- .nv.info._ZN2at6native40_GLOBAL__N__2351210d_8_Shape_cu_49f7391c35CatArrayBatchedCopy_alignedK_contigINS1_10OpaqueTypeILj2EEEjLi2ELi128ELi1ELi16EEEvPT_NS1_25CatArrInputTensorMetadataIS5_T0_XT2_EXT3_EEENS1_16TensorSizeStrideIS8_Lj4EEEiS8_ --------------------------
	.section	.nv.info._ZN2at6native40_GLOBAL__N__2351210d_8_Shape_cu_49f7391c35CatArrayBatchedCopy_alignedK_contigINS1_10OpaqueTypeILj2EEEjLi2ELi128ELi1ELi16EEEvPT_NS1_25CatArrInputTensorMetadataIS5_T0_XT2_EXT3_EEENS1_16TensorSizeStrideIS8_Lj4EEEiS8_,"",@"SHT_CUDA_INFO"
	.sectionflags	@""
	.align	4


	//----- nvinfo : EIATTR_CUDA_API_VERSION
	.align		4
        /*0000*/ 	.byte	0x04, 0x37
        /*0002*/ 	.short	(.L_4689 - .L_4688)
.L_4688:
        /*0004*/ 	.word	0x00000082


	//----- nvinfo : EIATTR_KPARAM_INFO
	.align		4
.L_4689:
        /*0008*/ 	.byte	0x04, 0x17
        /*000a*/ 	.short	(.L_4691 - .L_4690)
.L_4690:
        /*000c*/ 	.word	0x00000000
        /*0010*/ 	.short	0x0004
        /*0012*/ 	.short	0x0acc
        /*0014*/ 	.byte	0x00, 0xf0, 0x11, 0x00


	//----- nvinfo : EIATTR_KPARAM_INFO
	.align		4
.L_4691:
        /*0018*/ 	.byte	0x04, 0x17
        /*001a*/ 	.short	(.L_4693 - .L_4692)
.L_4692:
        /*001c*/ 	.word	0x00000000
        /*0020*/ 	.short	0x0003
        /*0022*/ 	.short	0x0ac8
        /*0024*/ 	.byte	0x00, 0xf0, 0x11, 0x00


	//----- nvinfo : EIATTR_KPARAM_INFO
	.align		4
.L_4693:
        /*0028*/ 	.byte	0x04, 0x17
        /*002a*/ 	.short	(.L_4695 - .L_4694)
.L_4694:
        /*002c*/ 	.word	0x00000000
        /*0030*/ 	.short	0x0002
        /*0032*/ 	.short	0x0aa8
        /*0034*/ 	.byte	0x00, 0xf0, 0x81, 0x00


	//----- nvinfo : EIATTR_KPARAM_INFO
	.align		4
.L_4695:
        /*0038*/ 	.byte	0x04, 0x17
        /*003a*/ 	.short	(.L_4697 - .L_4696)
.L_4696:
        /*003c*/ 	.word	0x00000000
        /*0040*/ 	.short	0x0001
        /*0042*/ 	.short	0x0008
        /*0044*/ 	.byte	0x00, 0xf0, 0x81, 0x2a


	//----- nvinfo : EIATTR_KPARAM_INFO
	.align		4
.L_4697:
        /*0048*/ 	.byte	0x04, 0x17
        /*004a*/ 	.short	(.L_4699 - .L_4698)
.L_4698:
        /*004c*/ 	.word	0x00000000
        /*0050*/ 	.short	0x0000
        /*0052*/ 	.short	0x0000
        /*0054*/ 	.byte	0x00, 0xf0, 0x21, 0x00


	//----- nvinfo : EIATTR_SPARSE_MMA_MASK
	.align		4
.L_4699:
        /*0058*/ 	.byte	0x03, 0x50
        /*005a*/ 	.short	0x0000


	//----- nvinfo : EIATTR_MAXREG_COUNT
	.align		4
        /*005c*/ 	.byte	0x03, 0x1b
        /*005e*/ 	.short	0x00ff


	//----- nvinfo : EIATTR_MERCURY_ISA_VERSION
	.align		4
        /*0060*/ 	.byte	0x03, 0x5f
        /*0062*/ 	.short	0x0101


	//----- nvinfo : EIATTR_EXIT_INSTR_OFFSETS
	.align		4
        /*0064*/ 	.byte	0x04, 0x1c
        /*0066*/ 	.short	(.L_4701 - .L_4700)


	//   ....[0]....
.L_4700:
        /*0068*/ 	.word	0x000000b0


	//   ....[1]....
        /*006c*/ 	.word	0x00000d50


	//   ....[2]....
        /*0070*/ 	.word	0x00001080


	//   ....[3]....
        /*0074*/ 	.word	0x000016b0


	//----- nvinfo : EIATTR_CRS_STACK_SIZE
	.align		4
.L_4701:
        /*0078*/ 	.byte	0x04, 0x1e
        /*007a*/ 	.short	(.L_4703 - .L_4702)
.L_4702:
        /*007c*/ 	.word	0x00000000


	//----- nvinfo : EIATTR_CBANK_PARAM_SIZE
	.align		4
.L_4703:
        /*0080*/ 	.byte	0x03, 0x19
        /*0082*/ 	.short	0x0ad0


	//----- nvinfo : EIATTR_PARAM_CBANK
	.align		4
        /*0084*/ 	.byte	0x04, 0x0a
        /*0086*/ 	.short	(.L_4705 - .L_4704)
	.align		4
.L_4704:
        /*0088*/ 	.word	index@(.nv.constant0._ZN2at6native40_GLOBAL__N__2351210d_8_Shape_cu_49f7391c35CatArrayBatchedCopy_alignedK_contigINS1_10OpaqueTypeILj2EEEjLi2ELi128ELi1ELi16EEEvPT_NS1_25CatArrInputTensorMetadataIS5_T0_XT2_EXT3_EEENS1_16TensorSizeStrideIS8_Lj4EEEiS8_)
        /*008c*/ 	.short	0x0210
        /*008e*/ 	.short	0x0ad0


	//----- nvinfo : EIATTR_SW_WAR
	.align		4
.L_4705:
        /*0090*/ 	.byte	0x04, 0x36
        /*0092*/ 	.short	(.L_4707 - .L_4706)
.L_4706:
        /*0094*/ 	.word	0x00000008
.L_4707:


//--------------------- .nv.info._ZN2at6native40_GLOBAL__N__2351210d_8_Shape_cu_49f7391c30CatArrayBatchedCopy_vectorizedINS1_10OpaqueTypeILj2EEEjLi2ELi128ELi1ELi16ELi8EEEvPcNS1_25CatArrInputTensorMetadataIT_T0_XT2_EXT3_EEENS1_16TensorSizeStrideIS8_Lj4EEEiS8_ --------------------------
	.section	.nv.info._ZN2at6native40_GLOBAL__N__2351210d_8_Shape_cu_49f7391c30CatArrayBatchedCopy_vectorizedINS1_10OpaqueTypeILj2EEEjLi2ELi128ELi1ELi16ELi8EEEvPcNS1_25CatArrInputTensorMetadataIT_T0_XT2_EXT3_EEENS1_16TensorSizeStrideIS8_Lj4EEEiS8_,"",@"SHT_CUDA_INFO"
	.sectionflags	@""
	.align	4


	//----- nvinfo : EIATTR_CUDA_API_VERSION
	.align		4
        /*0000*/ 	.byte	0x04, 0x37
        /*0002*/ 	.short	(.L_4709 - .L_4708)
.L_4708:
        /*0004*/ 	.word	0x00000082


	//----- nvinfo : EIATTR_KPARAM_INFO
	.align		4
.L_4709:
        /*0008*/ 	.byte	0x04, 0x17
        /*000a*/ 	.short	(.L_4711 - .L_4710)
.L_4710:
        /*000c*/ 	.word	0x00000000
        /*0010*/ 	.short	0x0004
        /*0012*/ 	.short	0x0acc
        /*0014*/ 	.byte	0x00, 0xf0, 0x11, 0x00


	//----- nvinfo : EIATTR_KPARAM_INFO
	.align		4
.L_4711:
        /*0018*/ 	.byte	0x04, 0x17
        /*001a*/ 	.short	(.L_4713 - .L_4712)
.L_4712:
        /*001c*/ 	.word	0x00000000
        /*0020*/ 	.short	0x0003
        /*0022*/ 	.short	0x0ac8
        /*0024*/ 	.byte	0x00, 0xf0, 0x11, 0x00


	//----- nvinfo : EIATTR_KPARAM_INFO
	.align		4
.L_4713:
        /*0028*/ 	.byte	0x04, 0x17
        /*002a*/ 	.short	(.L_4715 - .L_4714)
.L_4714:
        /*002c*/ 	.word	0x00000000
        /*0030*/ 	.short	0x0002
        /*0032*/ 	.short	0x0aa8
        /*0034*/ 	.byte	0x00, 0xf0, 0x81, 0x00


	//----- nvinfo : EIATTR_KPARAM_INFO
	.align		4
.L_4715:
        /*0038*/ 	.byte	0x04, 0x17
        /*003a*/ 	.short	(.L_4717 - .L_4716)
.L_4716:
        /*003c*/ 	.word	0x00000000
        /*0040*/ 	.short	0x0001
        /*0042*/ 	.short	0x0008
        /*0044*/ 	.byte	0x00, 0xf0, 0x81, 0x2a


	//----- nvinfo : EIATTR_KPARAM_INFO
	.align		4
.L_4717:
        /*0048*/ 	.byte	0x04, 0x17
        /*004a*/ 	.short	(.L_4719 - .L_4718)
.L_4718:
        /*004c*/ 	.word	0x00000000
        /*0050*/ 	.short	0x0000
        /*0052*/ 	.short	0x0000
        /*0054*/ 	.byte	0x00, 0xf0, 0x21, 0x00


	//----- nvinfo : EIATTR_SPARSE_MMA_MASK
	.align		4
.L_4719:
        /*0058*/ 	.byte	0x03, 0x50
        /*005a*/ 	.short	0x0000


	//----- nvinfo : EIATTR_MAXREG_COUNT
	.align		4
        /*005c*/ 	.byte	0x03, 0x1b
        /*005e*/ 	.short	0x00ff


	//----- nvinfo : EIATTR_MERCURY_ISA_VERSION
	.align		4
        /*0060*/ 	.byte	0x03, 0x5f
        /*0062*/ 	.short	0x0101


	//----- nvinfo : EIATTR_EXIT_INSTR_OFFSETS
	.align		4
        /*0064*/ 	.byte	0x04, 0x1c
        /*0066*/ 	.short	(.L_4721 - .L_4720)


	//   ....[0]....
.L_4720:
        /*0068*/ 	.word	0x000000b0


	//   ....[1]....
        /*006c*/ 	.word	0x000003d0


	//----- nvinfo : EIATTR_CRS_STACK_SIZE
	.align		4
.L_4721:
        /*0070*/ 	.byte	0x04, 0x1e
        /*0072*/ 	.short	(.L_4723 - .L_4722)
.L_4722:
        /*0074*/ 	.word	0x00000000


	//----- nvinfo : EIATTR_CBANK_PARAM_SIZE
	.align		4
.L_4723:
        /*0078*/ 	.byte	0x03, 0x19
        /*007a*/ 	.short	0x0ad0


	//----- nvinfo : EIATTR_PARAM_CBANK
	.align		4
        /*007c*/ 	.byte	0x04, 0x0a
        /*007e*/ 	.short	(.L_4725 - .L_4724)
	.align		4
.L_4724:
        /*0080*/ 	.word	index@(.nv.constant0._ZN2at6native40_GLOBAL__N__2351210d_8_Shape_cu_49f7391c30CatArrayBatchedCopy_vectorizedINS1_10OpaqueTypeILj2EEEjLi2ELi128ELi1ELi16ELi8EEEvPcNS1_25CatArrInputTensorMetadataIT_T0_XT2_EXT3_EEENS1_16TensorSizeStrideIS8_Lj4EEEiS8_)
        /*0084*/ 	.short	0x0210
        /*0086*/ 	.short	0x0ad0


	//----- nvinfo : EIATTR_SW_WAR
	.align		4
.L_4725:
        /*0088*/ 	.byte	0x04, 0x36
        /*008a*/ 	.short	(.L_4727 - .L_4726)
.L_4726:
        /*008c*/ 	.word	0x00000008
.L_4727:


//--------------------- .nv.info._ZN2at6native40_GLOBAL__N__2351210d_8_Shape_cu_49f7391c19CatArrayBatchedCopyINS1_10OpaqueTypeILj2EEEjLi1ELi128ELi1EEEvPT_NS1_25CatArrInputTensorMetadataIS5_T0_XT2_EXT3_EEENS1_16TensorSizeStrideIS8_Lj4EEEiS8_ --------------------------
	.section	.nv.info._ZN2at6native40_GLOBAL__N__2351210d_8_Shape_cu_49f7391c19CatArrayBatchedCopyINS1_10OpaqueTypeILj2EEEjLi1ELi128ELi1EEEvPT_NS1_25CatArrInputTensorMetadataIS5_T0_XT2_EXT3_EEENS1_16TensorSizeStrideIS8_Lj4EEEiS8_,"",@"SHT_CUDA_INFO"
	.sectionflags	@""
	.align	4


	//----- nvinfo : EIATTR_CUDA_API_VERSION
	.align		4
        /*0000*/ 	.byte	0x04, 0x37
        /*0002*/ 	.short	(.L_4729 - .L_4728)
.L_4728:
        /*0004*/ 	.word	0x00000082


	//----- nvinfo : EIATTR_KPARAM_INFO
	.align		4
.L_4729:
        /*0008*/ 	.byte	0x04, 0x17
        /*000a*/ 	.short	(.L_4731 - .L_4730)
.L_4730:
        /*000c*/ 	.word	0x00000000
        /*0010*/ 	.short	0x0004
        /*0012*/ 	.short	0x0acc
        /*0014*/ 	.byte	0x00, 0xf0, 0x11, 0x00


	//----- nvinfo : EIATTR_KPARAM_INFO
	.align		4
.L_4731:
        /*0018*/ 	.byte	0x04, 0x17
        /*001a*/ 	.short	(.L_4733 - .L_4732)
.L_4732:
        /*001c*/ 	.word	0x00000000
        /*0020*/ 	.short	0x0003
        /*0022*/ 	.short	0x0ac8
        /*0024*/ 	.byte	0x00, 0xf0, 0x11, 0x00


	//----- nvinfo : EIATTR_KPARAM_INFO
	.align		4
.L_4733:
        /*0028*/ 	.byte	0x04, 0x17
        /*002a*/ 	.short	(.L_4735 - .L_4734)
.L_4734:
        /*002c*/ 	.word	0x00000000
        /*0030*/ 	.short	0x0002
        /*0032*/ 	.short	0x0aa8
        /*0034*/ 	.byte	0x00, 0xf0, 0x81, 0x00


	//----- nvinfo : EIATTR_KPARAM_INFO
	.align		4
.L_4735:
        /*0038*/ 	.byte	0x04, 0x17
        /*003a*/ 	.short	(.L_4737 - .L_4736)
.L_4736:
        /*003c*/ 	.word	0x00000000
        /*0040*/ 	.short	0x0001
        /*0042*/ 	.short	0x0008
        /*0044*/ 	.byte	0x00, 0xf0, 0x81, 0x2a


	//----- nvinfo : EIATTR_KPARAM_INFO
	.align		4
.L_4737:
        /*0048*/ 	.byte	0x04, 0x17
        /*004a*/ 	.short	(.L_4739 - .L_4738)
.L_4738:
        /*004c*/ 	.word	0x00000000
        /*0050*/ 	.short	0x0000
        /*0052*/ 	.short	0x0000
        /*0054*/ 	.byte	0x00, 0xf0, 0x21, 0x00


	//----- nvinfo : EIATTR_SPARSE_MMA_MASK
	.align		4
.L_4739:
        /*0058*/ 	.byte	0x03, 0x50
        /*005a*/ 	.short	0x0000


	//----- nvinfo : EIATTR_MAXREG_COUNT
	.align		4
        /*005c*/ 	.byte	0x03, 0x1b
        /*005e*/ 	.short	0x00ff


	//----- nvinfo : EIATTR_MERCURY_ISA_VERSION
	.align		4
        /*0060*/ 	.byte	0x03, 0x5f
        /*0062*/ 	.short	0x0101


	//----- nvinfo : EIATTR_EXIT_INSTR_OFFSETS
	.align		4
        /*0064*/ 	.byte	0x04, 0x1c
        /*0066*/ 	.short	(.L_4741 - .L_4740)


	//   ....[0]....
.L_4740:
        /*0068*/ 	.word	0x000000a0


	//   ....[1]....
        /*006c*/ 	.word	0x00000250


	//   ....[2]....
        /*0070*/ 	.word	0x00000300


	//----- nvinfo : EIATTR_CRS_STACK_SIZE
	.align		4
.L_4741:
        /*0074*/ 	.byte	0x04, 0x1e
        /*0076*/ 	.short	(.L_4743 - .L_4742)
.L_4742:
        /*0078*/ 	.word	0x00000000


	//----- nvinfo : EIATTR_CBANK_PARAM_SIZE
	.align		4
.L_4743:
        /*007c*/ 	.byte	0x03, 0x19
        /*007e*/ 	.short	0x0ad0


	//----- nvinfo : EIATTR_PARAM_CBANK
	.align		4
        /*0080*/ 	.byte	0x04, 0x0a
        /*0082*/ 	.short	(.L_4745 - .L_4744)
	.align		4
.L_4744:
        /*0084*/ 	.word	index@(.nv.constant0._ZN2at6native40_GLOBAL__N__2351210d_8_Shape_cu_49f7391c19CatArrayBatchedCopyINS1_10OpaqueTypeILj2EEEjLi1ELi128ELi1EEEvPT_NS1_25CatArrInputTensorMetadataIS5_T0_XT2_EXT3_EEENS1_16TensorSizeStrideIS8_Lj4EEEiS8_)
        /*0088*/ 	.short	0x0210
        /*008a*/ 	.short	0x0ad0


	//----- nvinfo : EIATTR_SW_WAR
	.align		4
.L_4745:
        /*008c*/ 	.byte	0x04, 0x36
        /*008e*/ 	.short	(.L_4747 - .L_4746)
.L_4746:
        /*0090*/ 	.word	0x00000008
.L_4747:


//--------------------- .nv.info._ZN2at6native40_GLOBAL__N__2351210d_8_Shape_cu_49f7391c26CatArrayBatchedCopy_contigINS1_10OpaqueTypeILj2EEEjLi1ELi128ELi1EEEvPT_NS1_25CatArrInputTensorMetadataIS5_T0_XT2_EXT3_EEENS1_16TensorSizeStrideIS8_Lj4EEEiS8_ --------------------------
	.section	.nv.info._ZN2at6native40_GLOBAL__N__2351210d_8_Shape_cu_49f7391c26CatArrayBatchedCopy_contigINS1_10OpaqueTypeILj2EEEjLi1ELi128ELi1EEEvPT_NS1_25CatArrInputTensorMetadataIS5_T0_XT2_EXT3_EEENS1_16TensorSizeStrideIS8_Lj4EEEiS8_,"",@"SHT_CUDA_INFO"
	.sectionflags	@""
	.align	4


	//----- nvinfo : EIATTR_CUDA_API_VERSION
	.align		4
        /*0000*/ 	.byte	0x04, 0x37
        /*0002*/ 	.short	(.L_4749 - .L_4748)
.L_4748:
        /*0004*/ 	.word	0x00000082


	//----- nvinfo : EIATTR_KPARAM_INFO
	.align		4
.L_4749:
        /*0008*/ 	.byte	0x04, 0x17
        /*000a*/ 	.short	(.L_4751 - .L_4750)
.L_4750:
        /*000c*/ 	.word	0x00000000
        /*0010*/ 	.short	0x0004
        /*0012*/ 	.short	0x0acc
        /*0014*/ 	.byte	0x00, 0xf0, 0x11, 0x00


	//----- nvinfo : EIATTR_KPARAM_INFO
	.align		4
.L_4751:
        /*0018*/ 	.byte	0x04, 0x17
        /*001a*/ 	.short	(.L_4753 - .L_4752)
.L_4752:
        /*001c*/ 	.word	0x00000000
        /*0020*/ 	.short	0x0003
        /*0022*/ 	.short	0x0ac8
        /*0024*/ 	.byte	0x00, 0xf0, 0x11, 0x00


	//----- nvinfo : EIATTR_KPARAM_INFO
	.align		4
.L_4753:
        /*0028*/ 	.byte	0x04, 0x17
        /*002a*/ 	.short	(.L_4755 - .L_4754)
.L_4754:
        /*002c*/ 	.word	0x00000000
        /*0030*/ 	.short	0x0002
        /*0032*/ 	.short	0x0aa8
        /*0034*/ 	.byte	0x00, 0xf0, 0x81, 0x00


	//----- nvinfo : EIATTR_KPARAM_INFO
	.align		4
.L_4755:
        /*0038*/ 	.byte	0x04, 0x17
        /*003a*/ 	.short	(.L_4757 - .L_4756)
.L_4756:
        /*003c*/ 	.word	0x00000000
        /*0040*/ 	.short	0x0001
        /*0042*/ 	.short	0x0008
        /*0044*/ 	.byte	0x00, 0xf0, 0x81, 0x2a


	//----- nvinfo : EIATTR_KPARAM_INFO
	.align		4
.L_4757:
        /*0048*/ 	.byte	0x04, 0x17
        /*004a*/ 	.short	(.L_4759 - .L_4758)
.L_4758:
        /*004c*/ 	.word	0x00000000
        /*0050*/ 	.short	0x0000
        /*0052*/ 	.short	0x0000
        /*0054*/ 	.byte	0x00, 0xf0, 0x21, 0x00


	//----- nvinfo : EIATTR_SPARSE_MMA_MASK
	.align		4
.L_4759:
        /*0058*/ 	.byte	0x03, 0x50
        /*005a*/ 	.short	0x0000


	//----- nvinfo : EIATTR_MAXREG_COUNT
	.align		4
        /*005c*/ 	.byte	0x03, 0x1b
        /*005e*/ 	.short	0x00ff


	//----- nvinfo : EIATTR_MERCURY_ISA_VERSION
	.align		4
        /*0060*/ 	.byte	0x03, 0x5f
        /*0062*/ 	.short	0x0101


	//----- nvinfo : EIATTR_EXIT_INSTR_OFFSETS
	.align		4
        /*0064*/ 	.byte	0x04, 0x1c
        /*0066*/ 	.short	(.L_4761 - .L_4760)


	//   ....[0]....
.L_4760:
        /*0068*/ 	.word	0x000000a0


	//   ....[1]....
        /*006c*/ 	.word	0x000001e0


	//----- nvinfo : EIATTR_CRS_STACK_SIZE
	.align		4
.L_4761:
        /*0070*/ 	.byte	0x04, 0x1e
        /*0072*/ 	.short	(.L_4763 - .L_4762)
.L_4762:
        /*0074*/ 	.word	0x00000000


	//----- nvinfo : EIATTR_CBANK_PARAM_SIZE
	.align		4
.L_4763:
        /*0078*/ 	.byte	0x03, 0x19
        /*007a*/ 	.short	0x0ad0


	//----- nvinfo : EIATTR_PARAM_CBANK
	.align		4
        /*007c*/ 	.byte	0x04, 0x0a
        /*007e*/ 	.short	(.L_4765 - .L_4764)
	.align		4
.L_4764:
        /*0080*/ 	.word	index@(.nv.constant0._ZN2at6native40_GLOBAL__N__2351210d_8_Shape_cu_49f7391c26CatArrayBatchedCopy_contigINS1_10OpaqueTypeILj2EEEjLi1ELi128ELi1EEEvPT_NS1_25CatArrInputTensorMetadataIS5_T0_XT2_EXT3_EEENS1_16TensorSizeStrideIS8_Lj4EEEiS8_)
        /*0084*/ 	.short	0x0210
        /*0086*/ 	.short	0x0ad0


	//----- nvinfo : EIATTR_SW_WAR
	.align		4
.L_4765:
        /*0088*/ 	.byte	0x04, 0x36
        /*008a*/ 	.short	(.L_4767 - .L_4766)
.L_4766:
        /*008c*/ 	.word	0x00000008
.L_4767:


//--------------------- .nv.info._ZN2at6native40_GLOBAL__N__2351210d_8_Shape_cu_49f7391c35CatArrayBatchedCopy_alignedK_contigINS1_10OpaqueTypeILj2EEEjLi1ELi128ELi1ELi8EEEvPT_NS1_25CatArrInputTensorMetadataIS5_T0_XT2_EXT3_EEENS1_16TensorSizeStrideIS8_Lj4EEEiS8_ --------------------------
	.section	.nv.info._ZN2at6native40_GLOBAL__N__2351210d_8_Shape_cu_49f7391c35CatArrayBatchedCopy_alignedK_contigINS1_10OpaqueTypeILj2EEEjLi1ELi128ELi1ELi8EEEvPT_NS1_25CatArrInputTensorMetadataIS5_T0_XT2_EXT3_EEENS1_16TensorSizeStrideIS8_Lj4EEEiS8_,"",@"SHT_CUDA_INFO"
	.sectionflags	@""
	.align	4


	//----- nvinfo : EIATTR_CUDA_API_VERSION
	.align		4
        /*0000*/ 	.byte	0x04, 0x37
        /*0002*/ 	.short	(.L_4769 - .L_4768)
.L_4768:
        /*0004*/ 	.word	0x00000082


	//----- nvinfo : EIATTR_KPARAM_INFO
	.align		4
.L_4769:
        /*0008*/ 	.byte	0x04, 0x17
        /*000a*/ 	.short	(.L_4771 - .L_4770)
.L_4770:
        /*000c*/ 	.word	0x00000000
        /*0010*/ 	.short	0x0004
        /*0012*/ 	.short	0x0acc
        /*0014*/ 	.byte	0x00, 0xf0, 0x11, 0x00


	//----- nvinfo : EIATTR_KPARAM_INFO
	.align		4
.L_4771:
        /*0018*/ 	.byte	0x04, 0x17
        /*001a*/ 	.short	(.L_4773 - .L_4772)
.L_4772:
        /*001c*/ 	.word	0x00000000
        /*0020*/ 	.short	0x0003
        /*0022*/ 	.short	0x0ac8
        /*0024*/ 	.byte	0x00, 0xf0, 0x11, 0x00


	//----- nvinfo : EIATTR_KPARAM_INFO
	.align		4
.L_4773:
        /*0028*/ 	.byte	0x04, 0x17
        /*002a*/ 	.short	(.L_4775 - .L_4774)
.L_4774:
        /*002c*/ 	.word	0x00000000
        /*0030*/ 	.short	0x0002
        /*0032*/ 	.short	0x0aa8
        /*0034*/ 	.byte	0x00, 0xf0, 0x81, 0x00


	//----- nvinfo : EIATTR_KPARAM_INFO
	.align		4
.L_4775:
        /*0038*/ 	.byte	0x04, 0x17
        /*003a*/ 	.short	(.L_4777 - .L_4776)
.L_4776:
        /*003c*/ 	.word	0x00000000
        /*0040*/ 	.short	0x0001
        /*0042*/ 	.short	0x0008
        /*0044*/ 	.byte	0x00, 0xf0, 0x81, 0x2a


	//----- nvinfo : EIATTR_KPARAM_INFO
	.align		4
.L_4777:
        /*0048*/ 	.byte	0x04, 0x17
        /*004a*/ 	.short	(.L_4779 - .L_4778)
.L_4778:
        /*004c*/ 	.word	0x00000000
        /*0050*/ 	.short	0x0000
        /*0052*/ 	.short	0x0000
        /*0054*/ 	.byte	0x00, 0xf0, 0x21, 0x00


	//----- nvinfo : EIATTR_SPARSE_MMA_MASK
	.align		4
.L_4779:
        /*0058*/ 	.byte	0x03, 0x50
        /*005a*/ 	.short	0x0000


	//----- nvinfo : EIATTR_MAXREG_COUNT
	.align		4
        /*005c*/ 	.byte	0x03, 0x1b
        /*005e*/ 	.short	0x00ff


	//----- nvinfo : EIATTR_MERCURY_ISA_VERSION
	.align		4
        /*0060*/ 	.byte	0x03, 0x5f
        /*0062*/ 	.short	0x0101


	//----- nvinfo : EIATTR_EXIT_INSTR_OFFSETS
	.align		4
        /*0064*/ 	.byte	0x04, 0x1c
        /*0066*/ 	.short	(.L_4781 - .L_4780)


	//   ....[0]....
.L_4780:
        /*0068*/ 	.word	0x000000b0


	//   ....[1]....
        /*006c*/ 	.word	0x00000300


	//   ....[2]....
        /*0070*/ 	.word	0x000004d0


	//   ....[3]....
        /*0074*/ 	.word	0x00000750


	//----- nvinfo : EIATTR_CRS_STACK_SIZE
	.align		4
.L_4781:
        /*0078*/ 	.byte	0x04, 0x1e
        /*007a*/ 	.short	(.L_4783 - .L_4782)
.L_4782:
        /*007c*/ 	.word	0x00000000


	//----- nvinfo : EIATTR_CBANK_PARAM_SIZE
	.align		4
.L_4783:
        /*0080*/ 	.byte	0x03, 0x19
        /*0082*/ 	.short	0x0ad0


	//----- nvinfo : EIATTR_PARAM_CBANK
	.align		4
        /*0084*/ 	.byte	0x04, 0x0a
        /*0086*/ 	.short	(.L_4785 - .L_4784)
	.align		4
.L_4784:
        /*0088*/ 	.word	index@(.nv.constant0._ZN2at6native40_GLOBAL__N__2351210d_8_Shape_cu_49f7391c35CatArrayBatchedCopy_alignedK_contigINS1_10OpaqueTypeILj2EEEjLi1ELi128ELi1ELi8EEEvPT_NS1_25CatArrInputTensorMetadataIS5_T0_XT2_EXT3_EEENS1_16TensorSizeStrideIS8_Lj4EEEiS8_)
        /*008c*/ 	.short	0x0210
        /*008e*/ 	.short	0x0ad0


	//----- nvinfo : EIATTR_SW_WAR
	.align		4
.L_4785:
        /*0090*/ 	.byte	0x04, 0x36
        /*0092*/ 	.short	(.L_4787 - .L_4786)
.L_4786:
        /*0094*/ 	.word	0x00000008
.L_4787:


//--------------------- .nv.info._ZN2at6native40_GLOBAL__N__2351210d_8_Shape_cu_49f7391c35CatArrayBatchedCopy_alignedK_contigINS1_10OpaqueTypeILj2EEEjLi1ELi128ELi1ELi16EEEvPT_NS1_25CatArrInputTensorMetadataIS5_T0_XT2_EXT3_EEENS1_16TensorSizeStrideIS8_Lj4EEEiS8_ --------------------------
	.section	.nv.info._ZN2at6native40_GLOBAL__N__2351210d_8_Shape_cu_49f7391c35CatArrayBatchedCopy_alignedK_contigINS1_10OpaqueTypeILj2EEEjLi1ELi128ELi1ELi16EEEvPT_NS1_25CatArrInputTensorMetadataIS5_T0_XT2_EXT3_EEENS1_16TensorSizeStrideIS8_Lj4EEEiS8_,"",@"SHT_CUDA_INFO"
	.sectionflags	@""
	.align	4


	//----- nvinfo : EIATTR_CUDA_API_VERSION
	.align		4
        /*0000*/ 	.byte	0x04, 0x37
        /*0002*/ 	.short	(.L_4789 - .L_4788)
.L_4788:
        /*0004*/ 	.word	0x00000082


	//----- nvinfo : EIATTR_KPARAM_INFO
	.align		4
.L_4789:
        /*0008*/ 	.byte	0x04, 0x17
        /*000a*/ 	.short	(.L_4791 - .L_4790)
.L_4790:
        /*000c*/ 	.word	0x00000000
        /*0010*/ 	.short	0x0004
        /*0012*/ 	.short	0x0acc
        /*0014*/ 	.byte	0x00, 0xf0, 0x11, 0x00


	//----- nvinfo : EIATTR_KPARAM_INFO
	.align		4
.L_4791:
        /*0018*/ 	.byte	0x04, 0x17
        /*001a*/ 	.short	(.L_4793 - .L_4792)
.L_4792:
        /*001c*/ 	.word	0x00000000
        /*0020*/ 	.short	0x0003
        /*0022*/ 	.short	0x0ac8
        /*0024*/ 	.byte	0x00, 0xf0, 0x11, 0x00


	//----- nvinfo : EIATTR_KPARAM_INFO
	.align		4
.L_4793:
        /*0028*/ 	.byte	0x04, 0x17
        /*002a*/ 	.short	(.L_4795 - .L_4794)
.L_4794:
        /*002c*/ 	.word	0x00000000
        /*0030*/ 	.short	0x0002
        /*0032*/ 	.short	0x0aa8
        /*0034*/ 	.byte	0x00, 0xf0, 0x81, 0x00


	//----- nvinfo : EIATTR_KPARAM_INFO
	.align		4
.L_4795:
        /*0038*/ 	.byte	0x04, 0x17
        /*003a*/ 	.short	(.L_4797 - .L_4796)
.L_4796:
        /*003c*/ 	.word	0x00000000
        /*0040*/ 	.short	0x0001
        /*0042*/ 	.short	0x0008
        /*0044*/ 	.byte	0x00, 0xf0, 0x81, 0x2a


	//----- nvinfo : EIATTR_KPARAM_INFO
	.align		4
.L_4797:
        /*0048*/ 	.byte	0x04, 0x17
        /*004a*/ 	.short	(.L_4799 - .L_4798)
.L_4798:
        /*004c*/ 	.word	0x00000000
        /*0050*/ 	.short	0x0000
        /*0052*/ 	.short	0x0000
        /*0054*/ 	.byte	0x00, 0xf0, 0x21, 0x00


	//----- nvinfo : EIATTR_SPARSE_MMA_MASK
	.align		4
.L_4799:
        /*0058*/ 	.byte	0x03, 0x50
        /*005a*/ 	.short	0x0000


	//----- nvinfo : EIATTR_MAXREG_COUNT
	.align		4
        /*005c*/ 	.byte	0x03, 0x1b
        /*005e*/ 	.short	0x00ff


	//----- nvinfo : EIATTR_MERCURY_ISA_VERSION
	.align		4
        /*0060*/ 	.byte	0x03, 0x5f
        /*0062*/ 	.short	0x0101


	//----- nvinfo : EIATTR_EXIT_INSTR_OFFSETS
	.align		4
        /*0064*/ 	.byte	0x04, 0x1c
        /*0066*/ 	.short	(.L_4801 - .L_4800)


	//   ....[0]....
.L_4800:
        /*0068*/ 	.word	0x000000b0


	//   ....[1]....
        /*006c*/ 	.word	0x00000590


	//   ....[2]....
        /*0070*/ 	.word	0x00000770


	//   ....[3]....
        /*0074*/ 	.word	0x000009f0


	//----- nvinfo : EIATTR_CRS_STACK_SIZE
	.align		4
.L_4801:
        /*0078*/ 	.byte	0x04, 0x1e
        /*007a*/ 	.short	(.L_4803 - .L_4802)
.L_4802:
        /*007c*/ 	.word	0x00000000


	//----- nvinfo : EIATTR_CBANK_PARAM_SIZE
	.align		4
.L_4803:
        /*0080*/ 	.byte	0x03, 0x19
        /*0082*/ 	.short	0x0ad0


	//----- nvinfo : EIATTR_PARAM_CBANK
	.align		4
        /*0084*/ 	.byte	0x04, 0x0a
        /*0086*/ 	.short	(.L_4805 - .L_4804)
	.align		4
.L_4804:
        /*0088*/ 	.word	index@(.nv.constant0._ZN2at6native40_GLOBAL__N__2351210d_8_Shape_cu_49f7391c35CatArrayBatchedCopy_alignedK_contigINS1_10OpaqueTypeILj2EEEjLi1ELi128ELi1ELi16EEEvPT_NS1_25CatArrInputTensorMetadataIS5_T0_XT2_EXT3_EEENS1_16TensorSizeStrideIS8_Lj4EEEiS8_)
        /*008c*/ 	.short	0x0210
        /*008e*/ 	.short	0x0ad0


	//----- nvinfo : EIATTR_SW_WAR
	.align		4
.L_4805:
        /*0090*/ 	.byte	0x04, 0x36
        /*0092*/ 	.short	(.L_4807 - .L_4806)
.L_4806:
        /*0094*/ 	.word	0x00000008
.L_4807:


//--------------------- .nv.info._ZN2at6native40_GLOBAL__N__2351210d_8_Shape_cu_49f7391c30CatArrayBatchedCopy_vectorizedINS1_10OpaqueTypeILj2EEEjLi1ELi128ELi1ELi16ELi8EEEvPcNS1_25CatArrInputTensorMetadataIT_T0_XT2_EXT3_EEENS1_16TensorSizeStrideIS8_Lj4EEEiS8_ --------------------------
	.section	.nv.info._ZN2at6native40_GLOBAL__N__2351210d_8_Shape_cu_49f7391c30CatArrayBatchedCopy_vectorizedINS1_10OpaqueTypeILj2EEEjLi1ELi128ELi1ELi16ELi8EEEvPcNS1_25CatArrInputTensorMetadataIT_T0_XT2_EXT3_EEENS1_16TensorSizeStrideIS8_Lj4EEEiS8_,"",@"SHT_CUDA_INFO"
	.sectionflags	@""
	.align	4


	//----- nvinfo : EIATTR_CUDA_API_VERSION
	.align		4
        /*0000*/ 	.byte	0x04, 0x37
        /*0002*/ 	.short	(.L_4809 - .L_4808)
.L_4808:
        /*0004*/ 	.word	0x00000082


	//----- nvinfo : EIATTR_KPARAM_INFO
	.align		4
.L_4809:
        /*0008*/ 	.byte	0x04, 0x17
        /*000a*/ 	.short	(.L_4811 - .L_4810)
.L_4810:
        /*000c*/ 	.word	0x00000000
        /*0010*/ 	.short	0x0004
        /*0012*/ 	.short	0x0acc
        /*0014*/ 	.byte	0x00, 0xf0, 0x11, 0x00


	//----- nvinfo : EIATTR_KPARAM_INFO
	.align		4
.L_4811:
        /*0018*/ 	.byte	0x04, 0x17
        /*001a*/ 	.short	(.L_4813 - .L_4812)
.L_4812:
        /*001c*/ 	.word	0x00000000
        /*0020*/ 	.short	0x0003
        /*0022*/ 	.short	0x0ac8
        /*0024*/ 	.byte	0x00, 0xf0, 0x11, 0x00


	//----- nvinfo : EIATTR_KPARAM_INFO
	.align		4
.L_4813:
        /*0028*/ 	.byte	0x04, 0x17
        /*002a*/ 	.short	(.L_4815 - .L_4814)
.L_4814:
        /*002c*/ 	.word	0x00000000
        /*0030*/ 	.short	0x0002
        /*0032*/ 	.short	0x0aa8
        /*0034*/ 	.byte	0x00, 0xf0, 0x81, 0x00


	//----- nvinfo : EIATTR_KPARAM_INFO
	.align		4
.L_4815:
        /*0038*/ 	.byte	0x04, 0x17
        /*003a*/ 	.short	(.L_4817 - .L_4816)
.L_4816:
        /*003c*/ 	.word	0x00000000
        /*0040*/ 	.short	0x0001
        /*0042*/ 	.short	0x0008
        /*0044*/ 	.byte	0x00, 0xf0, 0x81, 0x2a


	//----- nvinfo : EIATTR_KPARAM_INFO
	.align		4
.L_4817:
        /*0048*/ 	.byte	0x04, 0x17
        /*004a*/ 	.short	(.L_4819 - .L_4818)
.L_4818:
        /*004c*/ 	.word	0x00000000
        /*0050*/ 	.short	0x0000
        /*0052*/ 	.short	0x0000
        /*0054*/ 	.byte	0x00, 0xf0, 0x21, 0x00


	//----- nvinfo : EIATTR_SPARSE_MMA_MASK
	.align		4
.L_4819:
        /*0058*/ 	.byte	0x03, 0x50
        /*005a*/ 	.short	0x0000


	//----- nvinfo : EIATTR_MAXREG_COUNT
	.align		4
        /*005c*/ 	.byte	0x03, 0x1b
        /*005e*/ 	.short	0x00ff


	//----- nvinfo : EIATTR_MERCURY_ISA_VERSION
	.align		4
        /*0060*/ 	.byte	0x03, 0x5f
        /*0062*/ 	.short	0x0101


	//----- nvinfo : EIATTR_EXIT_INSTR_OFFSETS
	.align		4
        /*0064*/ 	.byte	0x04, 0x1c
        /*0066*/ 	.short	(.L_4821 - .L_4820)


	//   ....[0]....
.L_4820:
        /*0068*/ 	.word	0x000000b0


	//   ....[1]....
        /*006c*/ 	.word	0x00000210


	//----- nvinfo : EIATTR_CRS_STACK_SIZE
	.align		4
.L_4821:
        /*0070*/ 	.byte	0x04, 0x1e
        /*0072*/ 	.short	(.L_4823 - .L_4822)
.L_4822:
        /*0074*/ 	.word	0x00000000


	//----- nvinfo : EIATTR_CBANK_PARAM_SIZE
	.align		4
.L_4823:
        /*0078*/ 	.byte	0x03, 0x19
        /*007a*/ 	.short	0x0ad0


	//----- nvinfo : EIATTR_PARAM_CBANK
	.align		4
        /*007c*/ 	.byte	0x04, 0x0a
        /*007e*/ 	.short	(.L_4825 - .L_4824)
	.align		4
.L_4824:
        /*0080*/ 	.word	index@(.nv.constant0._ZN2at6native40_GLOBAL__N__2351210d_8_Shape_cu_49f7391c30CatArrayBatchedCopy_vectorizedINS1_10OpaqueTypeILj2EEEjLi1ELi128ELi1ELi16ELi8EEEvPcNS1_25CatArrInputTensorMetadataIT_T0_XT2_EXT3_EEENS1_16TensorSizeStrideIS8_Lj4EEEiS8_)
        /*0084*/ 	.short	0x0210
        /*0086*/ 	.short	0x0ad0


	//----- nvinfo : EIATTR_SW_WAR
	.align		4
.L_4825:
        /*0088*/ 	.byte	0x04, 0x36
        /*008a*/ 	.short	(.L_4827 - .L_4826)
.L_4826:
        /*008c*/ 	.word	0x00000008
.L_4827:


//--------------------- .nv.info._ZN2at6native40_GLOBAL__N__2351210d_8_Shape_cu_49f7391c19CatArrayBatchedCopyINS1_10OpaqueTypeILj1EEEjLi4ELi128ELi1EEEvPT_NS1_25CatArrInputTensorMetadataIS5_T0_XT2_EXT3_EEENS1_16TensorSizeStrideIS8_Lj4EEEiS8_ --------------------------
	.section	.nv.info._ZN2at6native40_GLOBAL__N__2351210d_8_Shape_cu_49f7391c19CatArrayBatchedCopyINS1_10OpaqueTypeILj1EEEjLi4ELi128ELi1EEEvPT_NS1_25CatArrInputTensorMetadataIS5_T0_XT2_EXT3_EEENS1_16TensorSizeStrideIS8_Lj4EEEiS8_,"",@"SHT_CUDA_INFO"
	.sectionflags	@""
	.align	4


	//----- nvinfo : EIATTR_CUDA_API_VERSION
	.align		4
        /*0000*/ 	.byte	0x04, 0x37
        /*0002*/ 	.short	(.L_4829 - .L_4828)
.L_4828:
        /*0004*/ 	.word	0x00000082


	//----- nvinfo : EIATTR_KPARAM_INFO
	.align		4
.L_4829:
        /*0008*/ 	.byte	0x04, 0x17
        /*000a*/ 	.short	(.L_4831 - .L_4830)
.L_4830:
        /*000c*/ 	.word	0x00000000
        /*0010*/ 	.short	0x0004
        /*0012*/ 	.short	0x0acc
        /*0014*/ 	.byte	0x00, 0xf0, 0x11, 0x00


	//----- nvinfo : EIATTR_KPARAM_INFO
	.align		4
.L_4831:
        /*0018*/ 	.byte	0x04, 0x17
        /*001a*/ 	.short	(.L_4833 - .L_4832)
.L_4832:
        /*001c*/ 	.word	0x00000000
        /*0020*/ 	.short	0x0003
        /*0022*/ 	.short	0x0ac8
        /*0024*/ 	.byte	0x00, 0xf0, 0x11, 0x00


	//----- nvinfo : EIATTR_KPARAM_INFO
	.align		4
.L_4833:
        /*0028*/ 	.byte	0x04, 0x17
        /*002a*/ 	.short	(.L_4835 - .L_4834)
.L_4834:
        /*002c*/ 	.word	0x00000000
        /*0030*/ 	.short	0x0002
        /*0032*/ 	.short	0x0aa8
        /*0034*/ 	.byte	0x00, 0xf0, 0x81, 0x00


	//----- nvinfo : EIATTR_KPARAM_INFO
	.align		4
.L_4835:
        /*0038*/ 	.byte	0x04, 0x17
        /*003a*/ 	.short	(.L_4837 - .L_4836)
.L_4836:
        /*003c*/ 	.word	0x00000000
        /*0040*/ 	.short	0x0001
        /*0042*/ 	.short	0x0008
        /*0044*/ 	.byte	0x00, 0xf0, 0x81, 0x2a


	//----- nvinfo : EIATTR_KPARAM_INFO
	.align		4
.L_4837:
        /*0048*/ 	.byte	0x04, 0x17
        /*004a*/ 	.short	(.L_4839 - .L_4838)
.L_4838:
        /*004c*/ 	.word	0x00000000
        /*0050*/ 	.short	0x0000
        /*0052*/ 	.short	0x0000
        /*0054*/ 	.byte	0x00, 0xf0, 0x21, 0x00


	//----- nvinfo : EIATTR_SPARSE_MMA_MASK
	.align		4
.L_4839:
        /*0058*/ 	.byte	0x03, 0x50
        /*005a*/ 	.short	0x0000


	//----- nvinfo : EIATTR_MAXREG_COUNT
	.align		4
        /*005c*/ 	.byte	0x03, 0x1b
        /*005e*/ 	.short	0x00ff


	//----- nvinfo : EIATTR_MERCURY_ISA_VERSION
	.align		4
        /*0060*/ 	.byte	0x03, 0x5f
        /*0062*/ 	.short	0x0101


	//----- nvinfo : EIATTR_EXIT_INSTR_OFFSETS
	.align		4
        /*0064*/ 	.byte	0x04, 0x1c
        /*0066*/ 	.short	(.L_4841 - .L_4840)


	//   ....[0]....
.L_4840:
        /*0068*/ 	.word	0x000000a0


	//   ....[1]....
        /*006c*/ 	.word	0x00000710


	//   ....[2]....
        /*0070*/ 	.word	0x000010f0


	//----- nvinfo : EIATTR_CRS_STACK_SIZE
	.align		4
.L_4841:
        /*0074*/ 	.byte	0x04, 0x1e
        /*0076*/ 	.short	(.L_4843 - .L_4842)
.L_4842:
        /*0078*/ 	.word	0x00000000


	//----- nvinfo : EIATTR_CBANK_PARAM_SIZE
	.align		4
.L_4843:
        /*007c*/ 	.byte	0x03, 0x19
        /*007e*/ 	.short	0x0ad0


	//----- nvinfo : EIATTR_PARAM_CBANK
	.align		4
        /*0080*/ 	.byte	0x04, 0x0a
        /*0082*/ 	.short	(.L_4845 - .L_4844)
	.align		4
.L_4844:
        /*0084*/ 	.word	index@(.nv.constant0._ZN2at6native40_GLOBAL__N__2351210d_8_Shape_cu_49f7391c19CatArrayBatchedCopyINS1_10OpaqueTypeILj1EEEjLi4ELi128ELi1EEEvPT_NS1_25CatArrInputTensorMetadataIS5_T0_XT2_EXT3_EEENS1_16TensorSizeStrideIS8_Lj4EEEiS8_)
        /*0088*/ 	.short	0x0210
        /*008a*/ 	.short	0x0ad0


	//----- nvinfo : EIATTR_SW_WAR
	.align		4
.L_4845:
        /*008c*/ 	.byte	0x04, 0x36
        /*008e*/ 	.short	(.L_4847 - .L_4846)
.L_4846:
        /*0090*/ 	.word	0x00000008
.L_4847:


//--------------------- .nv.info._ZN2at6native40_GLOBAL__N__2351210d_8_Shape_cu_49f7391c26CatArrayBatchedCopy_contigINS1_10OpaqueTypeILj1EEEjLi4ELi128ELi1EEEvPT_NS1_25CatArrInputTensorMetadataIS5_T0_XT2_EXT3_EEENS1_16TensorSizeStrideIS8_Lj4EEEiS8_ --------------------------
	.section	.nv.info._ZN2at6native40_GLOBAL__N__2351210d_8_Shape_cu_49f7391c26CatArrayBatchedCopy_contigINS1_10OpaqueTypeILj1EEEjLi4ELi128ELi1EEEvPT_NS1_25CatArrInputTensorMetadataIS5_T0_XT2_EXT3_EEENS1_16TensorSizeStrideIS8_Lj4EEEiS8_,"",@"SHT_CUDA_INFO"
	.sectionflags	@""
	.align	4


	//----- nvinfo : EIATTR_CUDA_API_VERSION
	.align		4
        /*0000*/ 	.byte	0x04, 0x37
        /*0002*/ 	.short	(.L_4849 - .L_4848)
.L_4848:
        /*0004*/ 	.word	0x00000082


	//----- nvinfo : EIATTR_KPARAM_INFO
	.align		4
.L_4849:
        /*0008*/ 	.byte	0x04, 0x17
        /*000a*/ 	.short	(.L_4851 - .L_4850)
.L_4850:
        /*000c*/ 	.word	0x00000000
        /*0010*/ 	.short	0x0004
        /*0012*/ 	.short	0x0acc
        /*0014*/ 	.byte	0x00, 0xf0, 0x11, 0x00


	//----- nvinfo : EIATTR_KPARAM_INFO
	.align		4
.L_4851:
        /*0018*/ 	.byte	0x04, 0x17
        /*001a*/ 	.short	(.L_4853 - .L_4852)
.L_4852:
        /*001c*/ 	.word	0x00000000
        /*0020*/ 	.short	0x0003
        /*0022*/ 	.short	0x0ac8
        /*0024*/ 	.byte	0x00, 0xf0, 0x11, 0x00


	//----- nvinfo : EIATTR_KPARAM_INFO
	.align		4
.L_4853:
        /*0028*/ 	.byte	0x04, 0x17
        /*002a*/ 	.short	(.L_4855 - .L_4854)
.L_4854:
        /*002c*/ 	.word	0x00000000
        /*0030*/ 	.short	0x0002
        /*0032*/ 	.short	0x0aa8
        /*0034*/ 	.byte	0x00, 0xf0, 0x81, 0x00


	//----- nvinfo : EIATTR_KPARAM_INFO
	.align		4
.L_4855:
        /*0038*/ 	.byte	0x04, 0x17
        /*003a*/ 	.short	(.L_4857 - .L_4856)
.L_4856:
        /*003c*/ 	.word	0x00000000
        /*0040*/ 	.short	0x0001
        /*0042*/ 	.short	0x0008
        /*0044*/ 	.byte	0x00, 0xf0, 0x81, 0x2a


	//----- nvinfo : EIATTR_KPARAM_INFO
	.align		4
.L_4857:
        /*0048*/ 	.byte	0x04, 0x17
        /*004a*/ 	.short	(.L_4859 - .L_4858)
.L_4858:
        /*004c*/ 	.word	0x00000000
        /*0050*/ 	.short	0x0000
        /*0052*/ 	.short	0x0000
        /*0054*/ 	.byte	0x00, 0xf0, 0x21, 0x00


	//----- nvinfo : EIATTR_SPARSE_MMA_MASK
	.align		4
.L_4859:
        /*0058*/ 	.byte	0x03, 0x50
        /*005a*/ 	.short	0x0000


	//----- nvinfo : EIATTR_MAXREG_COUNT
	.align		4
        /*005c*/ 	.byte	0x03, 0x1b
        /*005e*/ 	.short	0x00ff


	//----- nvinfo : EIATTR_MERCURY_ISA_VERSION
	.align		4
        /*0060*/ 	.byte	0x03, 0x5f
        /*0062*/ 	.short	0x0101


	//----- nvinfo : EIATTR_EXIT_INSTR_OFFSETS
	.align		4
        /*0064*/ 	.byte	0x04, 0x1c
        /*0066*/ 	.short	(.L_4861 - .L_4860)


	//   ....[0]....
.L_4860:
        /*0068*/ 	.word	0x000000a0


	//   ....[1]....
        /*006c*/ 	.word	0x000006d0


	//----- nvinfo : EIATTR_CRS_STACK_SIZE
	.align		4
.L_4861:
        /*0070*/ 	.byte	0x04, 0x1e
        /*0072*/ 	.short	(.L_4863 - .L_4862)
.L_4862:
        /*0074*/ 	.word	0x00000000


	//----- nvinfo : EIATTR_CBANK_PARAM_SIZE
	.align		4
.L_4863:
        /*0078*/ 	.byte	0x03, 0x19
        /*007a*/ 	.short	0x0ad0


	//----- nvinfo : EIATTR_PARAM_CBANK
	.align		4
        /*007c*/ 	.byte	0x04, 0x0a
        /*007e*/ 	.short	(.L_4865 - .L_4864)
	.align		4
.L_4864:
        /*0080*/ 	.word	index@(.nv.constant0._ZN2at6native40_GLOBAL__N__2351210d_8_Shape_cu_49f7391c26CatArrayBatchedCopy_contigINS1_10OpaqueTypeILj1EEEjLi4ELi128ELi1EEEvPT_NS1_25CatArrInputTensorMetadataIS5_T0_XT2_EXT3_EEENS1_16TensorSizeStrideIS8_Lj4EEEiS8_)
        /*0084*/ 	.short	0x0210
        /*0086*/ 	.short	0x0ad0


	//----- nvinfo : EIATTR_SW_WAR
	.align		4
.L_4865:
        /*0088*/ 	.byte	0x04, 0x36
        /*008a*/ 	.short	(.L_4867 - .L_4866)
.L_4866:
        /*008c*/ 	.word	0x00000008
.L_4867:


//--------------------- .nv.info._ZN2at6native40_GLOBAL__N__2351210d_8_Shape_cu_49f7391c35CatArrayBatchedCopy_alignedK_contigINS1_10OpaqueTypeILj1EEEjLi4ELi128ELi1ELi8EEEvPT_NS1_25CatArrInputTensorMetadataIS5_T0_XT2_EXT3_EEENS1_16TensorSizeStrideIS8_Lj4EEEiS8_ --------------------------
	.section	.nv.info._ZN2at6native40_GLOBAL__N__2351210d_8_Shape_cu_49f7391c35CatArrayBatchedCopy_alignedK_contigINS1_10OpaqueTypeILj1EEEjLi4ELi128ELi1ELi8EEEvPT_NS1_25CatArrInputTensorMetadataIS5_T0_XT2_EXT3_EEENS1_16TensorSizeStrideIS8_Lj4EEEiS8_,"",@"SHT_CUDA_INFO"
	.sectionflags	@""
	.align	4


	//----- nvinfo : EIATTR_CUDA_API_VERSION
	.align		4
        /*0000*/ 	.byte	0x04, 0x37
        /*0002*/ 	.short	(.L_4869 - .L_4868)
.L_4868:
        /*0004*/ 	.word	0x00000082


	//----- nvinfo : EIATTR_KPARAM_INFO
	.align		4
.L_4869:
        /*0008*/ 	.byte	0x04, 0x17
        /*000a*/ 	.short	(.L_4871 - .L_4870)
.L_4870:
        /*000c*/ 	.word	0x00000000
        /*0010*/ 	.short	0x0004
        /*0012*/ 	.short	0x0acc
        /*0014*/ 	.byte	0x00, 0xf0, 0x11, 0x00


	//----- nvinfo : EIATTR_KPARAM_INFO
	.align		4
.L_4871:
        /*0018*/ 	.byte	0x04, 0x17
        /*001a*/ 	.short	(.L_4873 - .L_4872)
.L_4872:
        /*001c*/ 	.word	0x00000000
        /*0020*/ 	.short	0x0003
        /*0022*/ 	.short	0x0ac8
        /*0024*/ 	.byte	0x00, 0xf0, 0x11, 0x00


	//----- nvinfo : EIATTR_KPARAM_INFO
	.align		4
.L_4873:
        /*0028*/ 	.byte	0x04, 0x17
        /*002a*/ 	.short	(.L_4875 - .L_4874)
.L_4874:
        /*002c*/ 	.word	0x00000000
        /*0030*/ 	.short	0x0002
        /*0032*/ 	.short	0x0aa8
        /*0034*/ 	.byte	0x00, 0xf0, 0x81, 0x00


	//----- nvinfo : EIATTR_KPARAM_INFO
	.align		4
.L_4875:
        /*0038*/ 	.byte	0x04, 0x17
        /*003a*/ 	.short	(.L_4877 - .L_4876)
.L_4876:
        /*003c*/ 	.word	0x00000000
        /*0040*/ 	.short	0x0001
        /*0042*/ 	.short	0x0008
        /*0044*/ 	.byte	0x00, 0xf0, 0x81, 0x2a


	//----- nvinfo : EIATTR_KPARAM_INFO
	.align		4
.L_4877:
        /*0048*/ 	.byte	0x04, 0x17
        /*004a*/ 	.short	(.L_4879 - .L_4878)
.L_4878:
        /*004c*/ 	.word	0x00000000
        /*0050*/ 	.short	0x0000
        /*0052*/ 	.short	0x0000
        /*0054*/ 	.byte	0x00, 0xf0, 0x21, 0x00


	//----- nvinfo : EIATTR_SPARSE_MMA_MASK
	.align		4
.L_4879:
        /*0058*/ 	.byte	0x03, 0x50
        /*005a*/ 	.short	0x0000


	//----- nvinfo : EIATTR_MAXREG_COUNT
	.align		4
        /*005c*/ 	.byte	0x03, 0x1b
        /*005e*/ 	.short	0x00ff


	//----- nvinfo : EIATTR_MERCURY_ISA_VERSION
	.align		4
        /*0060*/ 	.byte	0x03, 0x5f
        /*0062*/ 	.short	0x0101


	//----- nvinfo : EIATTR_EXIT_INSTR_OFFSETS
	.align		4
        /*0064*/ 	.byte	0x04, 0x1c
        /*0066*/ 	.short	(.L_4881 - .L_4880)


	//   ....[0]....
.L_4880:
        /*0068*/ 	.word	0x000000b0


	//   ....[1]....
        /*006c*/ 	.word	0x00001a50


	//   ....[2]....
        /*0070*/ 	.word	0x000020b0


	//   ....[3]....
        /*0074*/ 	.word	0x00002ec0


	//----- nvinfo : EIATTR_CRS_STACK_SIZE
	.align		4
.L_4881:
        /*0078*/ 	.byte	0x04, 0x1e
        /*007a*/ 	.short	(.L_4883 - .L_4882)
.L_4882:
        /*007c*/ 	.word	0x00000000


	//----- nvinfo : EIATTR_CBANK_PARAM_SIZE
	.align		4
.L_4883:
        /*0080*/ 	.byte	0x03, 0x19
        /*0082*/ 	.short	0x0ad0


	//----- nvinfo : EIATTR_PARAM_CBANK
	.align		4
        /*0084*/ 	.byte	0x04, 0x0a
        /*0086*/ 	.short	(.L_4885 - .L_4884)
	.align		4
.L_4884:
        /*0088*/ 	.word	index@(.nv.constant0._ZN2at6native40_GLOBAL__N__2351210d_8_Shape_cu_49f7391c35CatArrayBatchedCopy_alignedK_contigINS1_10OpaqueTypeILj1EEEjLi4ELi128ELi1ELi8EEEvPT_NS1_25CatArrInputTensorMetadataIS5_T0_XT2_EXT3_EEENS1_16TensorSizeStrideIS8_Lj4EEEiS8_)
        /*008c*/ 	.short	0x0210
        /*008e*/ 	.short	0x0ad0


	//----- nvinfo : EIATTR_SW_WAR
	.align		4
.L_4885:
        /*0090*/ 	.byte	0x04, 0x36
        /*0092*/ 	.short	(.L_4887 - .L_4886)
.L_4886:
        /*0094*/ 	.word	0x00000008
.L_4887:


//--------------------- .nv.info._ZN2at6native40_GLOBAL__N__2351210d_8_Shape_cu_49f7391c35CatArrayBatchedCopy_alignedK_contigINS1_10OpaqueTypeILj1EEEjLi4ELi128ELi1ELi16EEEvPT_NS1_25CatArrInputTensorMetadataIS5_T0_XT2_EXT3_EEENS1_16TensorSizeStrideIS8_Lj4EEEiS8_ --------------------------
	.section	.nv.info._ZN2at6native40_GLOBAL__N__2351210d_8_Shape_cu_49f7391c35CatArrayBatchedCopy_alignedK_contigINS1_10OpaqueTypeILj1EEEjLi4ELi128ELi1ELi16EEEvPT_NS1_25CatArrInputTensorMetadataIS5_T0_XT2_EXT3_EEENS1_16TensorSizeStrideIS8_Lj4EEEiS8_,"",@"SHT_CUDA_INFO"
	.sectionflags	@""
	.align	4


	//----- nvinfo : EIATTR_CUDA_API_VERSION
	.align		4
        /*0000*/ 	.byte	0x04, 0x37
        /*0002*/ 	.short	(.L_4889 - .L_4888)
.L_4888:
        /*0004*/ 	.word	0x00000082


	//----- nvinfo : EIATTR_KPARAM_INFO
	.align		4
.L_4889:
        /*0008*/ 	.byte	0x04, 0x17
        /*000a*/ 	.short	(.L_4891 - .L_4890)
.L_4890:
        /*000c*/ 	.word	0x00000000
        /*0010*/ 	.short	0x0004
        /*0012*/ 	.short	0x0acc
        /*0014*/ 	.byte	0x00, 0xf0, 0x11, 0x00


	//----- nvinfo : EIATTR_KPARAM_INFO
	.align		4
.L_4891:
        /*0018*/ 	.byte	0x04, 0x17
        /*001a*/ 	.short	(.L_4893 - .L_4892)
.L_4892:
        /*001c*/ 	.word	0x00000000
        /*0020*/ 	.short	0x0003
        /*0022*/ 	.short	0x0ac8
        /*0024*/ 	.byte	0x00, 0xf0, 0x11, 0x00


	//----- nvinfo : EIATTR_KPARAM_INFO
	.align		4
.L_4893:
        /*0028*/ 	.byte	0x04, 0x17
        /*002a*/ 	.short	(.L_4895 - .L_4894)
.L_4894:
        /*002c*/ 	.word	0x00000000
        /*0030*/ 	.short	0x0002
        /*0032*/ 	.short	0x0aa8
        /*0034*/ 	.byte	0x00, 0xf0, 0x81, 0x00


	//----- nvinfo : EIATTR_KPARAM_INFO
	.align		4
.L_4895:
        /*0038*/ 	.byte	0x04, 0x17
        /*003a*/ 	.short	(.L_4897 - .L_4896)
.L_4896:
        /*003c*/ 	.word	0x00000000
        /*0040*/ 	.short	0x0001
        /*0042*/ 	.short	0x0008
        /*0044*/ 	.byte	0x00, 0xf0, 0x81, 0x2a


	//----- nvinfo : EIATTR_KPARAM_INFO
	.align		4
.L_4897:
        /*0048*/ 	.byte	0x04, 0x17
        /*004a*/ 	.short	(.L_4899 - .L_4898)
.L_4898:
        /*004c*/ 	.word	0x00000000
        /*0050*/ 	.short	0x0000
        /*0052*/ 	.short	0x0000
        /*0054*/ 	.byte	0x00, 0xf0, 0x21, 0x00


	//----- nvinfo : EIATTR_SPARSE_MMA_MASK
	.align		4
.L_4899:
        /*0058*/ 	.byte	0x03, 0x50
        /*005a*/ 	.short	0x0000


	//----- nvinfo : EIATTR_MAXREG_COUNT
	.align		4
        /*005c*/ 	.byte	0x03, 0x1b
        /*005e*/ 	.short	0x00ff


	//----- nvinfo : EIATTR_MERCURY_ISA_VERSION
	.align		4
        /*0060*/ 	.byte	0x03, 0x5f
        /*0062*/ 	.short	0x0101


	//----- nvinfo : EIATTR_EXIT_INSTR_OFFSETS
	.align		4
        /*0064*/ 	.byte	0x04, 0x1c
        /*0066*/ 	.short	(.L_4901 - .L_4900)


	//   ....[0]....
.L_4900:
        /*0068*/ 	.word	0x000000b0


	//   ....[1]....
        /*006c*/ 	.word	0x00002ff0


	//   ....[2]....
        /*0070*/ 	.word	0x00003650


	//   ....[3]....
        /*0074*/ 	.word	0x00004460


	//----- nvinfo : EIATTR_CRS_STACK_SIZE
	.align		4
.L_4901:
        /*0078*/ 	.byte	0x04, 0x1e
        /*007a*/ 	.short	(.L_4903 - .L_4902)
.L_4902:
        /*007c*/ 	.word	0x00000000


	//----- nvinfo : EIATTR_CBANK_PARAM_SIZE
	.align		4
.L_4903:
        /*0080*/ 	.byte	0x03, 0x19
        /*0082*/ 	.short	0x0ad0


	//----- nvinfo : EIATTR_PARAM_CBANK
	.align		4
        /*0084*/ 	.byte	0x04, 0x0a
        /*0086*/ 	.short	(.L_4905 - .L_4904)
	.align		4
.L_4904:
        /*0088*/ 	.word	index@(.nv.constant0._ZN2at6native40_GLOBAL__N__2351210d_8_Shape_cu_49f7391c35CatArrayBatchedCopy_alignedK_contigINS1_10OpaqueTypeILj1EEEjLi4ELi128ELi1ELi16EEEvPT_NS1_25CatArrInputTensorMetadataIS5_T0_XT2_EXT3_EEENS1_16TensorSizeStrideIS8_Lj4EEEiS8_)
        /*008c*/ 	.short	0x0210
        /*008e*/ 	.short	0x0ad0


	//----- nvinfo : EIATTR_SW_WAR
	.align		4
.L_4905:
        /*0090*/ 	.byte	0x04, 0x36
        /*0092*/ 	.short	(.L_4907 - .L_4906)
.L_4906:
        /*0094*/ 	.word	0x00000008
.L_4907:


//--------------------- .nv.info._ZN2at6native40_GLOBAL__N__2351210d_8_Shape_cu_49f7391c30CatArrayBatchedCopy_vectorizedINS1_10OpaqueTypeILj1EEEjLi4ELi128ELi1ELi16ELi16EEEvPcNS1_25CatArrInputTensorMetadataIT_T0_XT2_EXT3_EEENS1_16TensorSizeStrideIS8_Lj4EEEiS8_ --------------------------
	.section	.nv.info._ZN2at6native40_GLOBAL__N__2351210d_8_Shape_cu_49f7391c30CatArrayBatchedCopy_vectorizedINS1_10OpaqueTypeILj1EEEjLi4ELi128ELi1ELi16ELi16EEEvPcNS1_25CatArrInputTensorMetadataIT_T0_XT2_EXT3_EEENS1_16TensorSizeStrideIS8_Lj4EEEiS8_,"",@"SHT_CUDA_INFO"
	.sectionflags	@""
	.align	4


	//----- nvinfo : EIATTR_CUDA_API_VERSION
	.align		4
        /*0000*/ 	.byte	0x04, 0x37
        /*0002*/ 	.short	(.L_4909 - .L_4908)
.L_4908:
        /*0004*/ 	.word	0x00000082


	//----- nvinfo : EIATTR_KPARAM_INFO
	.align		4
.L_4909:
        /*0008*/ 	.byte	0x04, 0x17
        /*000a*/ 	.short	(.L_4911 - .L_4910)
.L_4910:
        /*000c*/ 	.word	0x00000000
        /*0010*/ 	.short	0x0004
        /*0012*/ 	.short	0x0acc
        /*0014*/ 	.byte	0x00, 0xf0, 0x11, 0x00


	//----- nvinfo : EIATTR_KPARAM_INFO
	.align		4
.L_4911:
        /*0018*/ 	.byte	0x04, 0x17
        /*001a*/ 	.short	(.L_4913 - .L_4912)
.L_4912:
        /*001c*/ 	.word	0x00000000
        /*0020*/ 	.short	0x0003
        /*0022*/ 	.short	0x0ac8
        /*0024*/ 	.byte	0x00, 0xf0, 0x11, 0x00


	//----- nvinfo : EIATTR_KPARAM_INFO
	.align		4
.L_4913:
        /*0028*/ 	.byte	0x04, 0x17
        /*002a*/ 	.short	(.L_4915 - .L_4914)
.L_4914:
        /*002c*/ 	.word	0x00000000
        /*0030*/ 	.short	0x0002
        /*0032*/ 	.short	0x0aa8
        /*0034*/ 	.byte	0x00, 0xf0, 0x81, 0x00


	//----- nvinfo : EIATTR_KPARAM_INFO
	.align		4
.L_4915:
        /*0038*/ 	.byte	0x04, 0x17
        /*003a*/ 	.short	(.L_4917 - .L_4916)
.L_4916:
        /*003c*/ 	.word	0x00000000
        /*0040*/ 	.short	0x0001
        /*0042*/ 	.short	0x0008
        /*0044*/ 	.byte	0x00, 0xf0, 0x81, 0x2a


	//----- nvinfo : EIATTR_KPARAM_INFO
	.align		4
.L_4917:
        /*0048*/ 	.byte	0x04, 0x17
        /*004a*/ 	.short	(.L_4919 - .L_4918)
.L_4918:
        /*004c*/ 	.word	0x00000000
        /*0050*/ 	.short	0x0000
        /*0052*/ 	.short	0x0000
        /*0054*/ 	.byte	0x00, 0xf0, 0x21, 0x00


	//----- nvinfo : EIATTR_SPARSE_MMA_MASK
	.align		4
.L_4919:
        /*0058*/ 	.byte	0x03, 0x50
        /*005a*/ 	.short	0x0000


	//----- nvinfo : EIATTR_MAXREG_COUNT
	.align		4
        /*005c*/ 	.byte	0x03, 0x1b
        /*005e*/ 	.short	0x00ff


	//----- nvinfo : EIATTR_MERCURY_ISA_VERSION
	.align		4
        /*0060*/ 	.byte	0x03, 0x5f
        /*0062*/ 	.short	0x0101


	//----- nvinfo : EIATTR_EXIT_INSTR_OFFSETS
	.align		4
        /*0064*/ 	.byte	0x04, 0x1c
        /*0066*/ 	.short	(.L_4921 - .L_4920)


	//   ....[0]....
.L_4920:
        /*0068*/ 	.word	0x000000b0


	//   ....[1]....
        /*006c*/ 	.word	0x000006f0


	//----- nvinfo : EIATTR_CRS_STACK_SIZE
	.align		4
.L_4921:
        /*0070*/ 	.byte	0x04, 0x1e
        /*0072*/ 	.short	(.L_4923 - .L_4922)
.L_4922:
        /*0074*/ 	.word	0x00000000


	//----- nvinfo : EIATTR_CBANK_PARAM_SIZE
	.align		4
.L_4923:
        /*0078*/ 	.byte	0x03, 0x19
        /*007a*/ 	.short	0x0ad0


	//----- nvinfo : EIATTR_PARAM_CBANK
	.align		4
        /*007c*/ 	.byte	0x04, 0x0a
        /*007e*/ 	.short	(.L_4925 - .L_4924)
	.align		4
.L_4924:
        /*0080*/ 	.word	index@(.nv.constant0._ZN2at6native40_GLOBAL__N__2351210d_8_Shape_cu_49f7391c30CatArrayBatchedCopy_vectorizedINS1_10OpaqueTypeILj1EEEjLi4ELi128ELi1ELi16ELi16EEEvPcNS1_25CatArrInputTensorMetadataIT_T0_XT2_EXT3_EEENS1_16TensorSizeStrideIS8_Lj4EEEiS8_)
        /*0084*/ 	.short	0x0210
        /*0086*/ 	.short	0x0ad0


	//----- nvinfo : EIATTR_SW_WAR
	.align		4
.L_4925:
        /*0088*/ 	.byte	0x04, 0x36
        /*008a*/ 	.short	(.L_4927 - .L_4926)
.L_4926:
        /*008c*/ 	.word	0x00000008
.L_4927:


//--------------------- .nv.info._ZN2at6native40_GLOBAL__N__2351210d_8_Shape_cu_49f7391c19CatArrayBatchedCopyINS1_10OpaqueTypeILj1EEEjLi3ELi128ELi1EEEvPT_NS1_25CatArrInputTensorMetadataIS5_T0_XT2_EXT3_EEENS1_16TensorSizeStrideIS8_Lj4EEEiS8_ --------------------------
	.section	.nv.info._ZN2at6native40_GLOBAL__N__2351210d_8_Shape_cu_49f7391c19CatArrayBatchedCopyINS1_10OpaqueTypeILj1EEEjLi3ELi128ELi1EEEvPT_NS1_25CatArrInputTensorMetadataIS5_T0_XT2_EXT3_EEENS1_16TensorSizeStrideIS8_Lj4EEEiS8_,"",@"SHT_CUDA_INFO"
	.sectionflags	@""
	.align	4


	//----- nvinfo : EIATTR_CUDA_API_VERSION
	.align		4
        /*0000*/ 	.byte	0x04, 0x37
        /*0002*/ 	.short	(.L_4929 - .L_4928)
.L_4928:
        /*0004*/ 	.word	0x00000082


	//----- nvinfo : EIATTR_KPARAM_INFO
	.align		4
.L_4929:
        /*0008*/ 	.byte	0x04, 0x17
        /*000a*/ 	.short	(.L_4931 - .L_4930)
.L_4930:
        /*000c*/ 	.word	0x00000000
        /*0010*/ 	.short	0x0004
        /*0012*/ 	.short	0x0acc
        /*0014*/ 	.byte	0x00, 0xf0, 0x11, 0x00


	//----- nvinfo : EIATTR_KPARAM_INFO
	.align		4
.L_4931:
        /*0018*/ 	.byte	0x04, 0x17
        /*001a*/ 	.short	(.L_4933 - .L_4932)
.L_4932:
        /*001c*/ 	.word	0x00000000
        /*0020*/ 	.short	0x0003
        /*0022*/ 	.short	0x0ac8
        /*0024*/ 	.byte	0x00, 0xf0, 0x11, 0x00


	//----- nvinfo : EIATTR_KPARAM_INFO
	.align		4
.L_4933:
        /*0028*/ 	.byte	0x04, 0x17
        /*002a*/ 	.short	(.L_4935 - .L_4934)
.L_4934:
        /*002c*/ 	.word	0x00000000
        /*0030*/ 	.short	0x0002
        /*0032*/ 	.short	0x0aa8
        /*0034*/ 	.byte	0x00, 0xf0, 0x81, 0x00


	//----- nvinfo : EIATTR_KPARAM_INFO
	.align		4
.L_4935:
        /*0038*/ 	.byte	0x04, 0x17
        /*003a*/ 	.short	(.L_4937 - .L_4936)
.L_4936:
        /*003c*/ 	.word	0x00000000
        /*0040*/ 	.short	0x0001
        /*0042*/ 	.short	0x0008
        /*0044*/ 	.byte	0x00, 0xf0, 0x81, 0x2a


	//----- nvinfo : EIATTR_KPARAM_INFO
	.align		4
.L_4937:
        /*0048*/ 	.byte	0x04, 0x17
        /*004a*/ 	.short	(.L_4939 - .L_4938)
.L_4938:
        /*004c*/ 	.word	0x00000000
        /*0050*/ 	.short	0x0000
        /*0052*/ 	.short	0x0000
        /*0054*/ 	.byte	0x00, 0xf0, 0x21, 0x00


	//----- nvinfo : EIATTR_SPARSE_MMA_MASK
	.align		4
.L_4939:
        /*0058*/ 	.byte	0x03, 0x50
        /*005a*/ 	.short	0x0000


	//----- nvinfo : EIATTR_MAXREG_COUNT
	.align		4
        /*005c*/ 	.byte	0x03, 0x1b
        /*005e*/ 	.short	0x00ff


	//----- nvinfo : EIATTR_MERCURY_ISA_VERSION
	.align		4
        /*0060*/ 	.byte	0x03, 0x5f
        /*0062*/ 	.short	0x0101


	//----- nvinfo : EIATTR_EXIT_INSTR_OFFSETS
	.align		4
        /*0064*/ 	.byte	0x04, 0x1c
        /*0066*/ 	.short	(.L_4941 - .L_4940)


	//   ....[0]....
.L_4940:
        /*0068*/ 	.word	0x000000a0


	//   ....[1]....
        /*006c*/ 	.word	0x00000590


	//   ....[2]....
        /*0070*/ 	.word	0x00000ca0


	//----- nvinfo : EIATTR_CRS_STACK_SIZE
	.align		4
.L_4941:
        /*0074*/ 	.byte	0x04, 0x1e
        /*0076*/ 	.short	(.L_4943 - .L_4942)
.L_4942:
        /*0078*/ 	.word	0x00000000


	//----- nvinfo : EIATTR_CBANK_PARAM_SIZE
	.align		4
.L_4943:
        /*007c*/ 	.byte	0x03, 0x19
        /*007e*/ 	.short	0x0ad0


	//----- nvinfo : EIATTR_PARAM_CBANK
	.align		4
        /*0080*/ 	.byte	0x04, 0x0a
        /*0082*/ 	.short	(.L_4945 - .L_4944)
	.align		4
.L_4944:
        /*0084*/ 	.word	index@(.nv.constant0._ZN2at6native40_GLOBAL__N__2351210d_8_Shape_cu_49f7391c19CatArrayBatchedCopyINS1_10OpaqueTypeILj1EEEjLi3ELi128ELi1EEEvPT_NS1_25CatArrInputTensorMetadataIS5_T0_XT2_EXT3_EEENS1_16TensorSizeStrideIS8_Lj4EEEiS8_)
        /*0088*/ 	.short	0x0210
        /*008a*/ 	.short	0x0ad0


	//----- nvinfo : EIATTR_SW_WAR
	.align		4
.L_4945:
        /*008c*/ 	.byte	0x04, 0x36
        /*008e*/ 	.short	(.L_4947 - .L_4946)
.L_4946:
        /*0090*/ 	.word	0x00000008
.L_4947:


//--------------------- .nv.info._ZN2at6native40_GLOBAL__N__2351210d_8_Shape_cu_49f7391c26CatArrayBatchedCopy_contigINS1_10OpaqueTypeILj1EEEjLi3ELi128ELi1EEEvPT_NS1_25CatArrInputTensorMetadataIS5_T0_XT2_EXT3_EEENS1_16TensorSizeStrideIS8_Lj4EEEiS8_ --------------------------
	.section	.nv.info._ZN2at6native40_GLOBAL__N__2351210d_8_Shape_cu_49f7391c26CatArrayBatchedCopy_contigINS1_10OpaqueTypeILj1EEEjLi3ELi128ELi1EEEvPT_NS1_25CatArrInputTensorMetadataIS5_T0_XT2_EXT3_EEENS1_16TensorSizeStrideIS8_Lj4EEEiS8_,"",@"SHT_CUDA_INFO"
	.sectionflags	@""
	.align	4


	//----- nvinfo : EIATTR_CUDA_API_VERSION
	.align		4
        /*0000*/ 	.byte	0x04, 0x37
        /*0002*/ 	.short	(.L_4949 - .L_4948)
.L_4948:
        /*0004*/ 	.word	0x00000082


	//----- nvinfo : EIATTR_KPARAM_INFO
	.align		4
.L_4949:
        /*0008*/ 	.byte	0x04, 0x17
        /*000a*/ 	.short	(.L_4951 - .L_4950)
.L_4950:
        /*000c*/ 	.word	0x00000000
        /*0010*/ 	.short	0x0004
        /*0012*/ 	.short	0x0acc
        /*0014*/ 	.byte	0x00, 0xf0, 0x11, 0x00


	//----- nvinfo : EIATTR_KPARAM_INFO
	.align		4
.L_4951:
        /*0018*/ 	.byte	0x04, 0x17
        /*001a*/ 	.short	(.L_4953 - .L_4952)
.L_4952:
        /*001c*/ 	.word	0x00000000
        /*0020*/ 	.short	0x0003
        /*0022*/ 	.short	0x0ac8
        /*0024*/ 	.byte	0x00, 0xf0, 0x11, 0x00


	//----- nvinfo : EIATTR_KPARAM_INFO
	.align		4
.L_4953:
        /*0028*/ 	.byte	0x04, 0x17
        /*002a*/ 	.short	(.L_4955 - .L_4954)
.L_4954:
        /*002c*/ 	.word	0x00000000
        /*0030*/ 	.short	0x0002
        /*0032*/ 	.short	0x0aa8
        /*0034*/ 	.byte	0x00, 0xf0, 0x81, 0x00


	//----- nvinfo : EIATTR_KPARAM_INFO
	.align		4
.L_4955:
        /*0038*/ 	.byte	0x04, 0x17
        /*003a*/ 	.short	(.L_4957 - .L_4956)
.L_4956:
        /*003c*/ 	.word	0x00000000
        /*0040*/ 	.short	0x0001
        /*0042*/ 	.short	0x0008
        /*0044*/ 	.byte	0x00, 0xf0, 0x81, 0x2a


	//----- nvinfo : EIATTR_KPARAM_INFO
	.align		4
.L_4957:
        /*0048*/ 	.byte	0x04, 0x17
        /*004a*/ 	.short	(.L_4959 - .L_4958)
.L_4958:
        /*004c*/ 	.word	0x00000000
        /*0050*/ 	.short	0x0000
        /*0052*/ 	.short	0x0000
        /*0054*/ 	.byte	0x00, 0xf0, 0x21, 0x00


	//----- nvinfo : EIATTR_SPARSE_MMA_MASK
	.align		4
.L_4959:
        /*0058*/ 	.byte	0x03, 0x50
        /*005a*/ 	.short	0x0000


	//----- nvinfo : EIATTR_MAXREG_COUNT
	.align		4
        /*005c*/ 	.byte	0x03, 0x1b
        /*005e*/ 	.short	0x00ff


	//----- nvinfo : EIATTR_MERCURY_ISA_VERSION
	.align		4
        /*0060*/ 	.byte	0x03, 0x5f
        /*0062*/ 	.short	0x0101


	//----- nvinfo : EIATTR_EXIT_INSTR_OFFSETS
	.align		4
        /*0064*/ 	.byte	0x04, 0x1c
        /*0066*/ 	.short	(.L_4961 - .L_4960)


	//   ....[0]....
.L_4960:
        /*0068*/ 	.word	0x000000a0


	//   ....[1]....
        /*006c*/ 	.word	0x00000550


	//----- nvinfo : EIATTR_CRS_STACK_SIZE
	.align		4
.L_4961:
        /*0070*/ 	.byte	0x04, 0x1e
        /*0072*/ 	.short	(.L_4963 - .L_4962)
.L_4962:
        /*0074*/ 	.word	0x00000000


	//----- nvinfo : EIATTR_CBANK_PARAM_SIZE
	.align		4
.L_4963:
        /*0078*/ 	.byte	0x03, 0x19
        /*007a*/ 	.short	0x0ad0


	//----- nvinfo : EIATTR_PARAM_CBANK
	.align		4
        /*007c*/ 	.byte	0x04, 0x0a
        /*007e*/ 	.short	(.L_4965 - .L_4964)
	.align		4
.L_4964:
        /*0080*/ 	.word	index@(.nv.constant0._ZN2at6native40_GLOBAL__N__2351210d_8_Shape_cu_49f7391c26CatArrayBatchedCopy_contigINS1_10OpaqueTypeILj1EEEjLi3ELi128ELi1EEEvPT_NS1_25CatArrInputTensorMetadataIS5_T0_XT2_EXT3_EEENS1_16TensorSizeStrideIS8_Lj4EEEiS8_)
        /*0084*/ 	.short	0x0210
        /*0086*/ 	.short	0x0ad0


	//----- nvinfo : EIATTR_SW_WAR
	.align		4
.L_4965:
        /*0088*/ 	.byte	0x04, 0x36
        /*008a*/ 	.short	(.L_4967 - .L_4966)
.L_4966:
        /*008c*/ 	.word	0x00000008
.L_4967:


//--------------------- .nv.info._ZN2at6native40_GLOBAL__N__2351210d_8_Shape_cu_49f7391c35CatArrayBatchedCopy_alignedK_contigINS1_10OpaqueTypeILj1EEEjLi3ELi128ELi1ELi8EEEvPT_NS1_25CatArrInputTensorMetadataIS5_T0_XT2_EXT3_EEENS1_16TensorSizeStrideIS8_Lj4EEEiS8_ --------------------------
	.section	.nv.info._ZN2at6native40_GLOBAL__N__2351210d_8_Shape_cu_49f7391c35CatArrayBatchedCopy_alignedK_contigINS1_10OpaqueTypeILj1EEEjLi3ELi128ELi1ELi8EEEvPT_NS1_25CatArrInputTensorMetadataIS5_T0_XT2_EXT3_EEENS1_16TensorSizeStrideIS8_Lj4EEEiS8_,"",@"SHT_CUDA_INFO"
	.sectionflags	@""
	.align	4


	//----- nvinfo : EIATTR_CUDA_API_VERSION
	.align		4
        /*0000*/ 	.byte	0x04, 0x37
        /*0002*/ 	.short	(.L_4969 - .L_4968)
.L_4968:
        /*0004*/ 	.word	0x00000082


	//----- nvinfo : EIATTR_KPARAM_INFO
	.align		4
.L_4969:
        /*0008*/ 	.byte	0x04, 0x17
        /*000a*/ 	.short	(.L_4971 - .L_4970)
.L_4970:
        /*000c*/ 	.word	0x00000000
        /*0010*/ 	.short	0x0004
        /*0012*/ 	.short	0x0acc
        /*0014*/ 	.byte	0x00, 0xf0, 0x11, 0x00


	//----- nvinfo : EIATTR_KPARAM_INFO
	.align		4
.L_4971:
        /*0018*/ 	.byte	0x04, 0x17
        /*001a*/ 	.short	(.L_4973 - .L_4972)
.L_4972:
        /*001c*/ 	.word	0x00000000
        /*0020*/ 	.short	0x0003
        /*0022*/ 	.short	0x0ac8
        /*0024*/ 	.byte	0x00, 0xf0, 0x11, 0x00


	//----- nvinfo : EIATTR_KPARAM_INFO
	.align		4
.L_4973:
        /*0028*/ 	.byte	0x04, 0x17
        /*002a*/ 	.short	(.L_4975 - .L_4974)
.L_4974:
        /*002c*/ 	.word	0x00000000
        /*0030*/ 	.short	0x0002
        /*0032*/ 	.short	0x0aa8
        /*0034*/ 	.byte	0x00, 0xf0, 0x81, 0x00


	//----- nvinfo : EIATTR_KPARAM_INFO
	.align		4
.L_4975:
        /*0038*/ 	.byte	0x04, 0x17
        /*003a*/ 	.short	(.L_4977 - .L_4976)
.L_4976:
        /*003c*/ 	.word	0x00000000
        /*0040*/ 	.short	0x0001
        /*0042*/ 	.short	0x0008
        /*0044*/ 	.byte	0x00, 0xf0, 0x81, 0x2a


	//----- nvinfo : EIATTR_KPARAM_INFO
	.align		4
.L_4977:
        /*0048*/ 	.byte	0x04, 0x17
        /*004a*/ 	.short	(.L_4979 - .L_4978)
.L_4978:
        /*004c*/ 	.word	0x00000000
        /*0050*/ 	.short	0x0000
        /*0052*/ 	.short	0x0000
        /*0054*/ 	.byte	0x00, 0xf0, 0x21, 0x00


	//----- nvinfo : EIATTR_SPARSE_MMA_MASK
	.align		4
.L_4979:
        /*0058*/ 	.byte	0x03, 0x50
        /*005a*/ 	.short	0x0000


	//----- nvinfo : EIATTR_MAXREG_COUNT
	.align		4
        /*005c*/ 	.byte	0x03, 0x1b
        /*005e*/ 	.short	0x00ff


	//----- nvinfo : EIATTR_MERCURY_ISA_VERSION
	.align		4
        /*0060*/ 	.byte	0x03, 0x5f
        /*0062*/ 	.short	0x0101


	//----- nvinfo : EIATTR_EXIT_INSTR_OFFSETS
	.align		4
        /*0064*/ 	.byte	0x04, 0x1c
        /*0066*/ 	.short	(.L_4981 - .L_4980)


	//   ....[0]....
.L_4980:
        /*0068*/ 	.word	0x000000b0


	//   ....[1]....
        /*006c*/ 	.word	0x00001390


	//   ....[2]....
        /*0070*/ 	.word	0x00001870


	//   ....[3]....
        /*0074*/ 	.word	0x000022c0


	//----- nvinfo : EIATTR_CRS_STACK_SIZE
	.align		4
.L_4981:
        /*0078*/ 	.byte	0x04, 0x1e
        /*007a*/ 	.short	(.L_4983 - .L_4982)
.L_4982:
        /*007c*/ 	.word	0x00000000


	//----- nvinfo : EIATTR_CBANK_PARAM_SIZE
	.align		4
.L_4983:
        /*0080*/ 	.byte	0x03, 0x19
        /*0082*/ 	.short	0x0ad0


	//----- nvinfo : EIATTR_PARAM_CBANK
	.align		4
        /*0084*/ 	.byte	0x04, 0x0a
        /*0086*/ 	.short	(.L_4985 - .L_4984)
	.align		4
.L_4984:
        /*0088*/ 	.word	index@(.nv.constant0._ZN2at6native40_GLOBAL__N__2351210d_8_Shape_cu_49f7391c35CatArrayBatchedCopy_alignedK_contigINS1_10OpaqueTypeILj1EEEjLi3ELi128ELi1ELi8EEEvPT_NS1_25CatArrInputTensorMetadataIS5_T0_XT2_EXT3_EEENS1_16TensorSizeStrideIS8_Lj4EEEiS8_)
        /*008c*/ 	.short	0x0210
        /*008e*/ 	.short	0x0ad0


	//----- nvinfo : EIATTR_SW_WAR
	.align		4
.L_4985:
        /*0090*/ 	.byte	0x04, 0x36
        /*0092*/ 	.short	(.L_4987 - .L_4986)
.L_4986:
        /*0094*/ 	.word	0x00000008
.L_4987:


//--------------------- .nv.info._ZN2at6native40_GLOBAL__N__2351210d_8_Shape_cu_49f7391c35CatArrayBatchedCopy_alignedK_contigINS1_10OpaqueTypeILj1EEEjLi3ELi128ELi1ELi16EEEvPT_NS1_25CatArrInputTensorMetadataIS5_T0_XT2_EXT3_EEENS1_16TensorSizeStrideIS8_Lj4EEEiS8_ --------------------------
	.section	.nv.info._ZN2at6native40_GLOBAL__N__2351210d_8_Shape_cu_49f7391c35CatArrayBatchedCopy_alignedK_contigINS1_10OpaqueTypeILj1EEEjLi3ELi128ELi1ELi16EEEvPT_NS1_25CatArrInputTensorMetadataIS5_T0_XT2_EXT3_EEENS1_16TensorSizeStrideIS8_Lj4EEEiS8_,"",@"SHT_CUDA_INFO"
	.sectionflags	@""
	.align	4


	//----- nvinfo : EIATTR_CUDA_API_VERSION
	.align		4
        /*0000*/ 	.byte	0x04, 0x37
        /*0002*/ 	.short	(.L_4989 - .L_4988)
.L_4988:
        /*0004*/ 	.word	0x00000082


	//----- nvinfo : EIATTR_KPARAM_INFO
	.align		4
.L_4989:
        /*0008*/ 	.byte	0x04, 0x17
        /*000a*/ 	.short	(.L_4991 - .L_4990)
.L_4990:
        /*000c*/ 	.word	0x00000000
        /*0010*/ 	.short	0x0004
        /*0012*/ 	.short	0x0acc
        /*0014*/ 	.byte	0x00, 0xf0, 0x11, 0x00


	//----- nvinfo : EIATTR_KPARAM_INFO
	.align		4
.L_4991:
        /*0018*/ 	.byte	0x04, 0x17
        /*001a*/ 	.short	(.L_4993 - .L_4992)
.L_4992:
        /*001c*/ 	.word	0x00000000
        /*0020*/ 	.short	0x0003
        /*0022*/ 	.short	0x0ac8
        /*0024*/ 	.byte	0x00, 0xf0, 0x11, 0x00


	//----- nvinfo : EIATTR_KPARAM_INFO
	.align		4
.L_4993:
        /*0028*/ 	.byte	0x04, 0x17
        /*002a*/ 	.short	(.L_4995 - .L_4994)
.L_4994:
        /*002c*/ 	.word	0x00000000
        /*0030*/ 	.short	0x0002
        /*0032*/ 	.short	0x0aa8
        /*0034*/ 	.byte	0x00, 0xf0, 0x81, 0x00


	//----- nvinfo : EIATTR_KPARAM_INFO
	.align		4
.L_4995:
        /*0038*/ 	.byte	0x04, 0x17
        /*003a*/ 	.short	(.L_4997 - .L_4996)
.L_4996:
        /*003c*/ 	.word	0x00000000
        /*0040*/ 	.short	0x0001
        /*0042*/ 	.short	0x0008
        /*0044*/ 	.byte	0x00, 0xf0, 0x81, 0x2a


	//----- nvinfo : EIATTR_KPARAM_INFO
	.align		4
.L_4997:
        /*0048*/ 	.byte	0x04, 0x17
        /*004a*/ 	.short	(.L_4999 - .L_4998)
.L_4998:
        /*004c*/ 	.word	0x00000000
        /*0050*/ 	.short	0x0000
        /*0052*/ 	.short	0x0000
        /*0054*/ 	.byte	0x00, 0xf0, 0x21, 0x00


	//----- nvinfo : EIATTR_SPARSE_MMA_MASK
	.align		4
.L_4999:
        /*0058*/ 	.byte	0x03, 0x50
        /*005a*/ 	.short	0x0000


	//----- nvinfo : EIATTR_MAXREG_COUNT
	.align		4
        /*005c*/ 	.byte	0x03, 0x1b
        /*005e*/ 	.short	0x00ff


	//----- nvinfo : EIATTR_MERCURY_ISA_VERSION
	.align		4
        /*0060*/ 	.byte	0x03, 0x5f
        /*0062*/ 	.short	0x0101


	//----- nvinfo : EIATTR_EXIT_INSTR_OFFSETS
	.align		4
        /*0064*/ 	.byte	0x04, 0x1c
        /*0066*/ 	.short	(.L_5001 - .L_5000)


	//   ....[0]....
.L_5000:
        /*0068*/ 	.word	0x000000b0


	//   ....[1]....
        /*006c*/ 	.word	0x00002340


	//   ....[2]....
        /*0070*/ 	.word	0x00002820


	//   ....[3]....
        /*0074*/ 	.word	0x00003270


	//----- nvinfo : EIATTR_CRS_STACK_SIZE
	.align		4
.L_5001:
        /*0078*/ 	.byte	0x04, 0x1e
        /*007a*/ 	.short	(.L_5003 - .L_5002)
.L_5002:
        /*007c*/ 	.word	0x00000000


	//----- nvinfo : EIATTR_CBANK_PARAM_SIZE
	.align		4
.L_5003:
        /*0080*/ 	.byte	0x03, 0x19
        /*0082*/ 	.short	0x0ad0


	//----- nvinfo : EIATTR_PARAM_CBANK
	.align		4
        /*0084*/ 	.byte	0x04, 0x0a
        /*0086*/ 	.short	(.L_5005 - .L_5004)
	.align		4
.L_5004:
        /*0088*/ 	.word	index@(.nv.constant0._ZN2at6native40_GLOBAL__N__2351210d_8_Shape_cu_49f7391c35CatArrayBatchedCopy_alignedK_contigINS1_10OpaqueTypeILj1EEEjLi3ELi128ELi1ELi16EEEvPT_NS1_25CatArrInputTensorMetadataIS5_T0_XT2_EXT3_EEENS1_16TensorSizeStrideIS8_Lj4EEEiS8_)
        /*008c*/ 	.short	0x0210
        /*008e*/ 	.short	0x0ad0


	//----- nvinfo : EIATTR_SW_WAR
	.align		4
.L_5005:
        /*0090*/ 	.byte	0x04, 0x36
        /*0092*/ 	.short	(.L_5007 - .L_5006)
.L_5006:
        /*0094*/ 	.word	0x00000008
.L_5007:


//--------------------- .nv.info._ZN2at6native40_GLOBAL__N__2351210d_8_Shape_cu_49f7391c30CatArrayBatchedCopy_vectorizedINS1_10OpaqueTypeILj1EEEjLi3ELi128ELi1ELi16ELi16EEEvPcNS1_25CatArrInputTensorMetadataIT_T0_XT2_EXT3_EEENS1_16TensorSizeStrideIS8_Lj4EEEiS8_ --------------------------
	.section	.nv.info._ZN2at6native40_GLOBAL__N__2351210d_8_Shape_cu_49f7391c30CatArrayBatchedCopy_vectorizedINS1_10OpaqueTypeILj1EEEjLi3ELi128ELi1ELi16ELi16EEEvPcNS1_25CatArrInputTensorMetadataIT_T0_XT2_EXT3_EEENS1_16TensorSizeStrideIS8_Lj4EEEiS8_,"",@"SHT_CUDA_INFO"
	.sectionflags	@""
	.align	4


	//----- nvinfo : EIATTR_CUDA_API_VERSION
	.align		4
        /*0000*/ 	.byte	0x04, 0x37
        /*0002*/ 	.short	(.L_5009 - .L_5008)
.L_5008:
        /*0004*/ 	.word	0x00000082


	//----- nvinfo : EIATTR_KPARAM_INFO
	.align		4
.L_5009:
        /*0008*/ 	.byte	0x04, 0x17
        /*000a*/ 	.short	(.L_5011 - .L_5010)
.L_5010:
        /*000c*/ 	.word	0x00000000
        /*0010*/ 	.short	0x0004
        /*0012*/ 	.short	0x0acc
        /*0014*/ 	.byte	0x00, 0xf0, 0x11, 0x00


	//----- nvinfo : EIATTR_KPARAM_INFO
	.align		4
.L_5011:
        /*0018*/ 	.byte	0x04, 0x17
        /*001a*/ 	.short	(.L_5013 - .L_5012)
.L_5012:
        /*001c*/ 	.word	0x00000000
        /*0020*/ 	.short	0x0003
        /*0022*/ 	.short	0x0ac8
        /*0024*/ 	.byte	0x00, 0xf0, 0x11, 0x00


	//----- nvinfo : EIATTR_KPARAM_INFO
	.align		4
.L_5013:
        /*0028*/ 	.byte	0x04, 0x17
        /*002a*/ 	.short	(.L_5015 - .L_5014)
.L_5014:
        /*002c*/ 	.word	0x00000000
        /*0030*/ 	.short	0x0002
        /*0032*/ 	.short	0x0aa8
        /*0034*/ 	.byte	0x00, 0xf0, 0x81, 0x00


	//----- nvinfo : EIATTR_KPARAM_INFO
	.align		4
.L_5015:
        /*0038*/ 	.byte	0x04, 0x17
        /*003a*/ 	.short	(.L_5017 - .L_5016)
.L_5016:
        /*003c*/ 	.word	0x00000000
        /*0040*/ 	.short	0x0001
        /*0042*/ 	.short	0x0008
        /*0044*/ 	.byte	0x00, 0xf0, 0x81, 0x2a


	//----- nvinfo : EIATTR_KPARAM_INFO
	.align		4
.L_5017:
        /*0048*/ 	.byte	0x04, 0x17
        /*004a*/ 	.short	(.L_5019 - .L_5018)
.L_5018:
        /*004c*/ 	.word	0x00000000
        /*0050*/ 	.short	0x0000
        /*0052*/ 	.short	0x0000
        /*0054*/ 	.byte	0x00, 0xf0, 0x21, 0x00


	//----- nvinfo : EIATTR_SPARSE_MMA_MASK
	.align		4
.L_5019:
        /*0058*/ 	.byte	0x03, 0x50
        /*005a*/ 	.short	0x0000


	//----- nvinfo : EIATTR_MAXREG_COUNT
	.align		4
        /*005c*/ 	.byte	0x03, 0x1b
        /*005e*/ 	.short	0x00ff


	//----- nvinfo : EIATTR_MERCURY_ISA_VERSION
	.align		4
        /*0060*/ 	.byte	0x03, 0x5f
        /*0062*/ 	.short	0x0101


	//----- nvinfo : EIATTR_EXIT_INSTR_OFFSETS
	.align		4
        /*0064*/ 	.byte	0x04, 0x1c
        /*0066*/ 	.short	(.L_5021 - .L_5020)


	//   ....[0]....
.L_5020:
        /*0068*/ 	.word	0x000000b0


	//   ....[1]....
        /*006c*/ 	.word	0x00000570


	//----- nvinfo : EIATTR_CRS_STACK_SIZE
	.align		4
.L_5021:
        /*0070*/ 	.byte	0x04, 0x1e
        /*0072*/ 	.short	(.L_5023 - .L_5022)
.L_5022:
        /*0074*/ 	.word	0x00000000


	//----- nvinfo : EIATTR_CBANK_PARAM_SIZE
	.align		4
.L_5023:
        /*0078*/ 	.byte	0x03, 0x19
        /*007a*/ 	.short	0x0ad0


	//----- nvinfo : EIATTR_PARAM_CBANK
	.align		4
        /*007c*/ 	.byte	0x04, 0x0a
        /*007e*/ 	.short	(.L_5025 - .L_5024)
	.align		4
.L_5024:
        /*0080*/ 	.word	index@(.nv.constant0._ZN2at6native40_GLOBAL__N__2351210d_8_Shape_cu_49f7391c30CatArrayBatchedCopy_vectorizedINS1_10OpaqueTypeILj1EEEjLi3ELi128ELi1ELi16ELi16EEEvPcNS1_25CatArrInputTensorMetadataIT_T0_XT2_EXT3_EEENS1_16TensorSizeStrideIS8_Lj4EEEiS8_)
        /*0084*/ 	.short	0x0210
        /*0086*/ 	.short	0x0ad0


	//----- nvinfo : EIATTR_SW_WAR
	.align		4
.L_5025:
        /*0088*/ 	.byte	0x04, 0x36
        /*008a*/ 	.short	(.L_5027 - .L_5026)
.L_5026:
        /*008c*/ 	.word	0x00000008
.L_5027:


//--------------------- .nv.info._ZN2at6native40_GLOBAL__N__2351210d_8_Shape_cu_49f7391c19CatArrayBatchedCopyINS1_10OpaqueTypeILj1EEEjLi2ELi128ELi1EEEvPT_NS1_25CatArrInputTensorMetadataIS5_T0_XT2_EXT3_EEENS1_16TensorSizeStrideIS8_Lj4EEEiS8_ --------------------------
	.section	.nv.info._ZN2at6native40_GLOBAL__N__2351210d_8_Shape_cu_49f7391c19CatArrayBatchedCopyINS1_10OpaqueTypeILj1EEEjLi2ELi128ELi1EEEvPT_NS1_25CatArrInputTensorMetadataIS5_T0_XT2_EXT3_EEENS1_16TensorSizeStrideIS8_Lj4EEEiS8_,"",@"SHT_CUDA_INFO"
	.sectionflags	@""
	.align	4


	//----- nvinfo : EIATTR_CUDA_API_VERSION
	.align		4
        /*0000*/ 	.byte	0x04, 0x37
        /*0002*/ 	.short	(.L_5029 - .L_5028)
.L_5028:
        /*0004*/ 	.word	0x00000082


	//----- nvinfo : EIATTR_KPARAM_INFO
	.align		4
.L_5029:
        /*0008*/ 	.byte	0x04, 0x17
        /*000a*/ 	.short	(.L_5031 - .L_5030)
.L_5030:
        /*000c*/ 	.word	0x00000000
        /*0010*/ 	.short	0x0004
        /*0012*/ 	.short	0x0acc
        /*0014*/ 	.byte	0x00, 0xf0, 0x11, 0x00


	//----- nvinfo : EIATTR_KPARAM_INFO
	.align		4
.L_5031:
        /*0018*/ 	.byte	0x04, 0x17
        /*001a*/ 	.short	(.L_5033 - .L_5032)
.L_5032:
        /*001c*/ 	.word	0x00000000
        /*0020*/ 	.short	0x0003
        /*0022*/ 	.short	0x0ac8
        /*0024*/ 	.byte	0x00, 0xf0, 0x11, 0x00


	//----- nvinfo : EIATTR_KPARAM_INFO
	.align		4
.L_5033:
        /*0028*/ 	.byte	0x04, 0x17
        /*002a*/ 	.short	(.L_5035 - .L_5034)
.L_5034:
        /*002c*/ 	.word	0x00000000
        /*0030*/ 	.short	0x0002
        /*0032*/ 	.short	0x0aa8
        /*0034*/ 	.byte	0x00, 0xf0, 0x81, 0x00


	//----- nvinfo : EIATTR_KPARAM_INFO
	.align		4
.L_5035:
        /*0038*/ 	.byte	0x04, 0x17
        /*003a*/ 	.short	(.L_5037 - .L_5036)
.L_5036:
        /*003c*/ 	.word	0x00000000
        /*0040*/ 	.short	0x0001
        /*0042*/ 	.short	0x0008
        /*0044*/ 	.byte	0x00, 0xf0, 0x81, 0x2a


	//----- nvinfo : EIATTR_KPARAM_INFO
	.align		4
.L_5037:
        /*0048*/ 	.byte	0x04, 0x17
        /*004a*/ 	.short	(.L_5039 - .L_5038)
.L_5038:
        /*004c*/ 	.word	0x00000000
        /*0050*/ 	.short	0x0000
        /*0052*/ 	.short	0x0000
        /*0054*/ 	.byte	0x00, 0xf0, 0x21, 0x00


	//----- nvinfo : EIATTR_SPARSE_MMA_MASK
	.align		4
.L_5039:
        /*0058*/ 	.byte	0x03, 0x50
        /*005a*/ 	.short	0x0000


	//----- nvinfo : EIATTR_MAXREG_COUNT
	.align		4
        /*005c*/ 	.byte	0x03, 0x1b
        /*005e*/ 	.short	0x00ff


	//----- nvinfo : EIATTR_MERCURY_ISA_VERSION
	.align		4
        /*0060*/ 	.byte	0x03, 0x5f
        /*0062*/ 	.short	0x0101


	//----- nvinfo : EIATTR_EXIT_INSTR_OFFSETS
	.align		4
        /*0064*/ 	.byte	0x04, 0x1c
        /*0066*/ 	.short	(.L_5041 - .L_5040)


	//   ....[0]....
.L_5040:
        /*0068*/ 	.word	0x000000a0


	//   ....[1]....
        /*006c*/ 	.word	0x000003d0


	//   ....[2]....
        /*0070*/ 	.word	0x000007d0


	//----- nvinfo : EIATTR_CRS_STACK_SIZE
	.align		4
.L_5041:
        /*0074*/ 	.byte	0x04, 0x1e
        /*0076*/ 	.short	(.L_5043 - .L_5042)
.L_5042:
        /*0078*/ 	.word	0x00000000


	//----- nvinfo : EIATTR_CBANK_PARAM_SIZE
	.align		4
.L_5043:
        /*007c*/ 	.byte	0x03, 0x19
        /*007e*/ 	.short	0x0ad0


	//----- nvinfo : EIATTR_PARAM_CBANK
	.align		4
        /*0080*/ 	.byte	0x04, 0x0a
        /*0082*/ 	.short	(.L_5045 - .L_5044)
	.align		4
.L_5044:
        /*0084*/ 	.word	index@(.nv.constant0._ZN2at6native40_GLOBAL__N__2351210d_8_Shape_cu_49f7391c19CatArrayBatchedCopyINS1_10OpaqueTypeILj1EEEjLi2ELi128ELi1EEEvPT_NS1_25CatArrInputTensorMetadataIS5_T0_XT2_EXT3_EEENS1_16TensorSizeStrideIS8_Lj4EEEiS8_)
        /*0088*/ 	.short	0x0210
        /*008a*/ 	.short	0x0ad0


	//----- nvinfo : EIATTR_SW_WAR
	.align		4
.L_5045:
        /*008c*/ 	.byte	0x04, 0x36
        /*008e*/ 	.short	(.L_5047 - .L_5046)
.L_5046:
        /*0090*/ 	.word	0x00000008
.L_5047:


//--------------------- .nv.info._ZN2at6native40_GLOBAL__N__2351210d_8_Shape_cu_49f7391c26CatArrayBatchedCopy_contigINS1_10OpaqueTypeILj1EEEjLi2ELi128ELi1EEEvPT_NS1_25CatArrInputTensorMetadataIS5_T0_XT2_EXT3_EEENS1_16TensorSizeStrideIS8_Lj4EEEiS8_ --------------------------
	.section	.nv.info._ZN2at6native40_GLOBAL__N__2351210d_8_Shape_cu_49f7391c26CatArrayBatchedCopy_contigINS1_10OpaqueTypeILj1EEEjLi2ELi128ELi1EEEvPT_NS1_25CatArrInputTensorMetadataIS5_T0_XT2_EXT3_EEENS1_16TensorSizeStrideIS8_Lj4EEEiS8_,"",@"SHT_CUDA_INFO"
	.sectionflags	@""
	.align	4


	//----- nvinfo : EIATTR_CUDA_API_VERSION
	.align		4
        /*0000*/ 	.byte	0x04, 0x37
        /*0002*/ 	.short	(.L_5049 - .L_5048)
.L_5048:
        /*0004*/ 	.word	0x00000082


	//----- nvinfo : EIATTR_KPARAM_INFO
	.align		4
.L_5049:
        /*0008*/ 	.byte	0x04, 0x17
        /*000a*/ 	.short	(.L_5051 - .L_5050)
.L_5050:
        /*000c*/ 	.word	0x00000000
        /*0010*/ 	.short	0x0004
        /*0012*/ 	.short	0x0acc
        /*0014*/ 	.byte	0x00, 0xf0, 0x11, 0x00


	//----- nvinfo : EIATTR_KPARAM_INFO
	.align		4
.L_5051:
        /*0018*/ 	.byte	0x04, 0x17
        /*001a*/ 	.short	(.L_5053 - .L_5052)
.L_5052:
        /*001c*/ 	.word	0x00000000
        /*0020*/ 	.short	0x0003
        /*0022*/ 	.short	0x0ac8
        /*0024*/ 	.byte	0x00, 0xf0, 0x11, 0x00


	//----- nvinfo : EIATTR_KPARAM_INFO
	.align		4
.L_5053:
        /*0028*/ 	.byte	0x04, 0x17
        /*002a*/ 	.short	(.L_5055 - .L_5054)
.L_5054:
        /*002c*/ 	.word	0x00000000
        /*0030*/ 	.short	0x0002
        /*0032*/ 	.short	0x0aa8
        /*0034*/ 	.byte	0x00, 0xf0, 0x81, 0x00


	//----- nvinfo : EIATTR_KPARAM_INFO
	.align		4
.L_5055:
        /*0038*/ 	.byte	0x04, 0x17
        /*003a*/ 	.short	(.L_5057 - .L_5056)
.L_5056:
        /*003c*/ 	.word	0x00000000
        /*0040*/ 	.short	0x0001
        /*0042*/ 	.short	0x0008
        /*0044*/ 	.byte	0x00, 0xf0, 0x81, 0x2a


	//----- nvinfo : EIATTR_KPARAM_INFO
	.align		4
.L_5057:
        /*0048*/ 	.byte	0x04, 0x17
        /*004a*/ 	.short	(.L_5059 - .L_5058)
.L_5058:
        /*004c*/ 	.word	0x00000000
        /*0050*/ 	.short	0x0000
        /*0052*/ 	.short	0x0000
        /*0054*/ 	.byte	0x00, 0xf0, 0x21, 0x00


	//----- nvinfo : EIATTR_SPARSE_MMA_MASK
	.align		4
.L_5059:
        /*0058*/ 	.byte	0x03, 0x50
        /*005a*/ 	.short	0x0000


	//----- nvinfo : EIATTR_MAXREG_COUNT
	.align		4
        /*005c*/ 	.byte	0x03, 0x1b
        /*005e*/ 	.short	0x00ff


	//----- nvinfo : EIATTR_MERCURY_ISA_VERSION
	.align		4
        /*0060*/ 	.byte	0x03, 0x5f
        /*0062*/ 	.short	0x0101


	//----- nvinfo : EIATTR_EXIT_INSTR_OFFSETS
	.align		4
        /*0064*/ 	.byte	0x04, 0x1c
        /*0066*/ 	.short	(.L_5061 - .L_5060)


	//   ....[0]....
.L_5060:
        /*0068*/ 	.word	0x000000a0


	//   ....[1]....
        /*006c*/ 	.word	0x00000380


	//----- nvinfo : EIATTR_CRS_STACK_SIZE
	.align		4
.L_5061:
        /*0070*/ 	.byte	0x04, 0x1e
        /*0072*/ 	.short	(.L_5063 - .L_5062)
.L_5062:
        /*0074*/ 	.word	0x00000000


	//----- nvinfo : EIATTR_CBANK_PARAM_SIZE
	.align		4
.L_5063:
        /*0078*/ 	.byte	0x03, 0x19
        /*007a*/ 	.short	0x0ad0


	//----- nvinfo : EIATTR_PARAM_CBANK
	.align		4
        /*007c*/ 	.byte	0x04, 0x0a
        /*007e*/ 	.short	(.L_5065 - .L_5064)
	.align		4
.L_5064:
        /*0080*/ 	.word	index@(.nv.constant0._ZN2at6native40_GLOBAL__N__2351210d_8_Shape_cu_49f7391c26CatArrayBatchedCopy_contigINS1_10OpaqueTypeILj1EEEjLi2ELi128ELi1EEEvPT_NS1_25CatArrInputTensorMetadataIS5_T0_XT2_EXT3_EEENS1_16TensorSizeStrideIS8_Lj4EEEiS8_)
        /*0084*/ 	.short	0x0210
        /*0086*/ 	.short	0x0ad0


	//----- nvinfo : EIATTR_SW_WAR
	.align		4
.L_5065:
        /*0088*/ 	.byte	0x04, 0x36
        /*008a*/ 	.short	(.L_5067 - .L_5066)
.L_5066:
        /*008c*/ 	.word	0x00000008
.L_5067:


//--------------------- .nv.info._ZN2at6native40_GLOBAL__N__2351210d_8_Shape_cu_49f7391c35CatArrayBatchedCopy_alignedK_contigINS1_10OpaqueTypeILj1EEEjLi2ELi128ELi1ELi8EEEvPT_NS1_25CatArrInputTensorMetadataIS5_T0_XT2_EXT3_EEENS1_16TensorSizeStrideIS8_Lj4EEEiS8_ --------------------------
	.section	.nv.info._ZN2at6native40_GLOBAL__N__2351210d_8_Shape_cu_49f7391c35CatArrayBatchedCopy_alignedK_contigINS1_10OpaqueTypeILj1EEEjLi2ELi128ELi1ELi8EEEvPT_NS1_25CatArrInputTensorMetadataIS5_T0_XT2_EXT3_EEENS1_16TensorSizeStrideIS8_Lj4EEEiS8_,"",@"SHT_CUDA_INFO"
	.sectionflags	@""
	.align	4


	//----- nvinfo : EIATTR_CUDA_API_VERSION
	.align		4
        /*0000*/ 	.byte	0x04, 0x37
        /*0002*/ 	.short	(.L_5069 - .L_5068)
.L_5068:
        /*0004*/ 	.word	0x00000082


	//----- nvinfo : EIATTR_KPARAM_INFO
	.align		4
.L_5069:
        /*0008*/ 	.byte	0x04, 0x17
        /*000a*/ 	.short	(.L_5071 - .L_5070)
.L_5070:
        /*000c*/ 	.word	0x00000000
        /*0010*/ 	.short	0x0004
        /*0012*/ 	.short	0x0acc
        /*0014*/ 	.byte	0x00, 0xf0, 0x11, 0x00


	//----- nvinfo : EIATTR_KPARAM_INFO
	.align		4
.L_5071:
        /*0018*/ 	.byte	0x04, 0x17
        /*001a*/ 	.short	(.L_5073 - .L_5072)
.L_5072:
        /*001c*/ 	.word	0x00000000
        /*0020*/ 	.short	0x0003
        /*0022*/ 	.short	0x0ac8
        /*0024*/ 	.byte	0x00, 0xf0, 0x11, 0x00


	//----- nvinfo : EIATTR_KPARAM_INFO
	.align		4
.L_5073:
        /*0028*/ 	.byte	0x04, 0x17
        /*002a*/ 	.short	(.L_5075 - .L_5074)
.L_5074:
        /*002c*/ 	.word	0x00000000
        /*0030*/ 	.short	0x0002
        /*0032*/ 	.short	0x0aa8
        /*0034*/ 	.byte	0x00, 0xf0, 0x81, 0x00


	//----- nvinfo : EIATTR_KPARAM_INFO
	.align		4
.L_5075:
        /*0038*/ 	.byte	0x04, 0x17
        /*003a*/ 	.short	(.L_5077 - .L_5076)
.L_5076:
        /*003c*/ 	.word	0x00000000
        /*0040*/ 	.short	0x0001
        /*0042*/ 	.short	0x0008
        /*0044*/ 	.byte	0x00, 0xf0, 0x81, 0x2a


	//----- nvinfo : EIATTR_KPARAM_INFO
	.align		4
.L_5077:
        /*0048*/ 	.byte	0x04, 0x17
        /*004a*/ 	.short	(.L_5079 - .L_5078)
.L_5078:
        /*004c*/ 	.word	0x00000000
        /*0050*/ 	.short	0x0000
        /*0052*/ 	.short	0x0000
        /*0054*/ 	.byte	0x00, 0xf0, 0x21, 0x00


	//----- nvinfo : EIATTR_SPARSE_MMA_MASK
	.align		4
.L_5079:
        /*0058*/ 	.byte	0x03, 0x50
        /*005a*/ 	.short	0x0000


	//----- nvinfo : EIATTR_MAXREG_COUNT
	.align		4
        /*005c*/ 	.byte	0x03, 0x1b
        /*005e*/ 	.short	0x00ff


	//----- nvinfo : EIATTR_MERCURY_ISA_VERSION
	.align		4
        /*0060*/ 	.byte	0x03, 0x5f
        /*0062*/ 	.short	0x0101


	//----- nvinfo : EIATTR_EXIT_INSTR_OFFSETS
	.align		4
        /*0064*/ 	.byte	0x04, 0x1c
        /*0066*/ 	.short	(.L_5081 - .L_5080)


	//   ....[0]....
.L_5080:
        /*0068*/ 	.word	0x000000b0


	//   ....[1]....
        /*006c*/ 	.word	0x00000ca0


	//   ....[2]....
        /*0070*/ 	.word	0x00000fe0


	//   ....[3]....
        /*0074*/ 	.word	0x00001650


	//----- nvinfo : EIATTR_CRS_STACK_SIZE
	.align		4
.L_5081:
        /*0078*/ 	.byte	0x04, 0x1e
        /*007a*/ 	.short	(.L_5083 - .L_5082)
.L_5082:
        /*007c*/ 	.word	0x00000000


	//----- nvinfo : EIATTR_CBANK_PARAM_SIZE
	.align		4
.L_5083:
        /*0080*/ 	.byte	0x03, 0x19
        /*0082*/ 	.short	0x0ad0


	//----- nvinfo : EIATTR_PARAM_CBANK
	.align		4
        /*0084*/ 	.byte	0x04, 0x0a
        /*0086*/ 	.short	(.L_5085 - .L_5084)
	.align		4
.L_5084:
        /*0088*/ 	.word	index@(.nv.constant0._ZN2at6native40_GLOBAL__N__2351210d_8_Shape_cu_49f7391c35CatArrayBatchedCopy_alignedK_contigINS1_10OpaqueTypeILj1EEEjLi2ELi128ELi1ELi8EEEvPT_NS1_25CatArrInputTensorMetadataIS5_T0_XT2_EXT3_EEENS1_16TensorSizeStrideIS8_Lj4EEEiS8_)
        /*008c*/ 	.short	0x0210
        /*008e*/ 	.short	0x0ad0


	//----- nvinfo : EIATTR_SW_WAR
	.align		4
.L_5085:
        /*0090*/ 	.byte	0x04, 0x36
        /*0092*/ 	.short	(.L_5087 - .L_5086)
.L_5086:
        /*0094*/ 	.word	0x00000008
.L_5087:


//--------------------- .nv.info._ZN2at6native40_GLOBAL__N__2351210d_8_Shape_cu_49f7391c35CatArrayBatchedCopy_alignedK_contigINS1_10OpaqueTypeILj1EEEjLi2ELi128ELi1ELi16EEEvPT_NS1_25CatArrInputTensorMetadataIS5_T0_XT2_EXT3_EEENS1_16TensorSizeStrideIS8_Lj4EEEiS8_ --------------------------
	.section	.nv.info._ZN2at6native40_GLOBAL__N__2351210d_8_Shape_cu_49f7391c35CatArrayBatchedCopy_alignedK_contigINS1_10OpaqueTypeILj1EEEjLi2ELi128ELi1ELi16EEEvPT_NS1_25CatArrInputTensorMetadataIS5_T0_XT2_EXT3_EEENS1_16TensorSizeStrideIS8_Lj4EEEiS8_,"",@"SHT_CUDA_INFO"
	.sectionflags	@""
	.align	4


	//----- nvinfo : EIATTR_CUDA_API_VERSION
	.align		4
        /*0000*/ 	.byte	0x04, 0x37
        /*0002*/ 	.short	(.L_5089 - .L_5088)
.L_5088:
        /*0004*/ 	.word	0x00000082


	//----- nvinfo : EIATTR_KPARAM_INFO
	.align		4
.L_5089:
        /*0008*/ 	.byte	0x04, 0x17
        /*000a*/ 	.short	(.L_5091 - .L_5090)
.L_5090:
        /*000c*/ 	.word	0x00000000
        /*0010*/ 	.short	0x0004
        /*0012*/ 	.short	0x0acc
        /*0014*/ 	.byte	0x00, 0xf0, 0x11, 0x00


	//----- nvinfo : EIATTR_KPARAM_INFO
	.align		4
.L_5091:
        /*0018*/ 	.byte	0x04, 0x17
        /*001a*/ 	.short	(.L_5093 - .L_5092)
.L_5092:
        /*001c*/ 	.word	0x00000000
        /*0020*/ 	.short	0x0003
        /*0022*/ 	.short	0x0ac8
        /*0024*/ 	.byte	0x00, 0xf0, 0x11, 0x00


	//----- nvinfo : EIATTR_KPARAM_INFO
	.align		4
.L_5093:
        /*0028*/ 	.byte	0x04, 0x17
        /*002a*/ 	.short	(.L_5095 - .L_5094)
.L_5094:
        /*002c*/ 	.word	0x00000000
        /*0030*/ 	.short	0x0002
        /*0032*/ 	.short	0x0aa8
        /*0034*/ 	.byte	0x00, 0xf0, 0x81, 0x00


	//----- nvinfo : EIATTR_KPARAM_INFO
	.align		4
.L_5095:
        /*0038*/ 	.byte	0x04, 0x17
        /*003a*/ 	.short	(.L_5097 - .L_5096)
.L_5096:
        /*003c*/ 	.word	0x00000000
        /*0040*/ 	.short	0x0001
        /*0042*/ 	.short	0x0008
        /*0044*/ 	.byte	0x00, 0xf0, 0x81, 0x2a


	//----- nvinfo : EIATTR_KPARAM_INFO
	.align		4
.L_5097:
        /*0048*/ 	.byte	0x04, 0x17
        /*004a*/ 	.short	(.L_5099 - .L_5098)
.L_5098:
        /*004c*/ 	.word	0x00000000
        /*0050*/ 	.short	0x0000
        /*0052*/ 	.short	0x0000
        /*0054*/ 	.byte	0x00, 0xf0, 0x21, 0x00


	//----- nvinfo : EIATTR_SPARSE_MMA_MASK
	.align		4
.L_5099:
        /*0058*/ 	.byte	0x03, 0x50
        /*005a*/ 	.short	0x0000


	//----- nvinfo : EIATTR_MAXREG_COUNT
	.align		4
        /*005c*/ 	.byte	0x03, 0x1b
        /*005e*/ 	.short	0x00ff


	//----- nvinfo : EIATTR_MERCURY_ISA_VERSION
	.align		4
        /*0060*/ 	.byte	0x03, 0x5f
        /*0062*/ 	.short	0x0101


	//----- nvinfo : EIATTR_EXIT_INSTR_OFFSETS
	.align		4
        /*0064*/ 	.byte	0x04, 0x1c
        /*0066*/ 	.short	(.L_5101 - .L_5100)


	//   ....[0]....
.L_5100:
        /*0068*/ 	.word	0x000000b0


	//   ....[1]....
        /*006c*/ 	.word	0x00001650


	//   ....[2]....
        /*0070*/ 	.word	0x000019a0


	//   ....[3]....
        /*0074*/ 	.word	0x00002010


	//----- nvinfo : EIATTR_CRS_STACK_SIZE
	.align		4
.L_5101:
        /*0078*/ 	.byte	0x04, 0x1e
        /*007a*/ 	.short	(.L_5103 - .L_5102)
.L_5102:
        /*007c*/ 	.word	0x00000000


	//----- nvinfo : EIATTR_CBANK_PARAM_SIZE
	.align		4
.L_5103:
        /*0080*/ 	.byte	0x03, 0x19
        /*0082*/ 	.short	0x0ad0


	//----- nvinfo : EIATTR_PARAM_CBANK
	.align		4
        /*0084*/ 	.byte	0x04, 0x0a
        /*0086*/ 	.short	(.L_5105 - .L_5104)
	.align		4
.L_5104:
        /*0088*/ 	.word	index@(.nv.constant0._ZN2at6native40_GLOBAL__N__2351210d_8_Shape_cu_49f7391c35CatArrayBatchedCopy_alignedK_contigINS1_10OpaqueTypeILj1EEEjLi2ELi128ELi1ELi16EEEvPT_NS1_25CatArrInputTensorMetadataIS5_T0_XT2_EXT3_EEENS1_16TensorSizeStrideIS8_Lj4EEEiS8_)
        /*008c*/ 	.short	0x0210
        /*008e*/ 	.short	0x0ad0


	//----- nvinfo : EIATTR_SW_WAR
	.align		4
.L_5105:
        /*0090*/ 	.byte	0x04, 0x36
        /*0092*/ 	.short	(.L_5107 - .L_5106)
.L_5106:
        /*0094*/ 	.word	0x00000008
.L_5107:


//--------------------- .nv.info._ZN2at6native40_GLOBAL__N__2351210d_8_Shape_cu_49f7391c30CatArrayBatchedCopy_vectorizedINS1_10OpaqueTypeILj1EEEjLi2ELi128ELi1ELi16ELi16EEEvPcNS1_25CatArrInputTensorMetadataIT_T0_XT2_EXT3_EEENS1_16TensorSizeStrideIS8_Lj4EEEiS8_ --------------------------
	.section	.nv.info._ZN2at6native40_GLOBAL__N__2351210d_8_Shape_cu_49f7391c30CatArrayBatchedCopy_vectorizedINS1_10OpaqueTypeILj1EEEjLi2ELi128ELi1ELi16ELi16EEEvPcNS1_25CatArrInputTensorMetadataIT_T0_XT2_EXT3_EEENS1_16TensorSizeStrideIS8_Lj4EEEiS8_,"",@"SHT_CUDA_INFO"
	.sectionflags	@""
	.align	4


	//----- nvinfo : EIATTR_CUDA_API_VERSION
	.align		4
        /*0000*/ 	.byte	0x04, 0x37
        /*0002*/ 	.short	(.L_5109 - .L_5108)
.L_5108:
        /*0004*/ 	.word	0x00000082


	//----- nvinfo : EIATTR_KPARAM_INFO
	.align		4
.L_5109:
        /*0008*/ 	.byte	0x04, 0x17
        /*000a*/ 	.short	(.L_5111 - .L_5110)
.L_5110:
        /*000c*/ 	.word	0x00000000
        /*0010*/ 	.short	0x0004
        /*0012*/ 	.short	0x0acc
        /*0014*/ 	.byte	0x00, 0xf0, 0x11, 0x00


	//----- nvinfo : EIATTR_KPARAM_INFO
	.align		4
.L_5111:
        /*0018*/ 	.byte	0x04, 0x17
        /*001a*/ 	.short	(.L_5113 - .L_5112)
.L_5112:
        /*001c*/ 	.word	0x00000000
        /*0020*/ 	.short	0x0003
        /*0022*/ 	.short	0x0ac8
        /*0024*/ 	.byte	0x00, 0xf0, 0x11, 0x00


	//----- nvinfo : EIATTR_KPARAM_INFO
	.align		4
.L_5113:
        /*0028*/ 	.byte	0x04, 0x17
        /*002a*/ 	.short	(.L_5115 - .L_5114)
.L_5114:
        /*002c*/ 	.word	0x00000000
        /*0030*/ 	.short	0x0002
        /*0032*/ 	.short	0x0aa8
        /*0034*/ 	.byte	0x00, 0xf0, 0x81, 0x00


	//----- nvinfo : EIATTR_KPARAM_INFO
	.align		4
.L_5115:
        /*0038*/ 	.byte	0x04, 0x17
        /*003a*/ 	.short	(.L_5117 - .L_5116)
.L_5116:
        /*003c*/ 	.word	0x00000000
        /*0040*/ 	.short	0x0001
        /*0042*/ 	.short	0x0008
        /*0044*/ 	.byte	0x00, 0xf0, 0x81, 0x2a


	//----- nvinfo : EIATTR_KPARAM_INFO
	.align		4
.L_5117:
        /*0048*/ 	.byte	0x04, 0x17
        /*004a*/ 	.short	(.L_5119 - .L_5118)
.L_5118:
        /*004c*/ 	.word	0x00000000
        /*0050*/ 	.short	0x0000
        /*0052*/ 	.short	0x0000
        /*0054*/ 	.byte	0x00, 0xf0, 0x21, 0x00


	//----- nvinfo : EIATTR_SPARSE_MMA_MASK
	.align		4
.L_5119:
        /*0058*/ 	.byte	0x03, 0x50
        /*005a*/ 	.short	0x0000


	//----- nvinfo : EIATTR_MAXREG_COUNT
	.align		4
        /*005c*/ 	.byte	0x03, 0x1b
        /*005e*/ 	.short	0x00ff


	//----- nvinfo : EIATTR_MERCURY_ISA_VERSION
	.align		4
        /*0060*/ 	.byte	0x03, 0x5f
        /*0062*/ 	.short	0x0101


	//----- nvinfo : EIATTR_EXIT_INSTR_OFFSETS
	.align		4
        /*0064*/ 	.byte	0x04, 0x1c
        /*0066*/ 	.short	(.L_5121 - .L_5120)


	//   ....[0]....
.L_5120:
        /*0068*/ 	.word	0x000000b0


	//   ....[1]....
        /*006c*/ 	.word	0x000003e0


	//----- nvinfo : EIATTR_CRS_STACK_SIZE
	.align		4
.L_5121:
        /*0070*/ 	.byte	0x04, 0x1e
        /*0072*/ 	.short	(.L_5123 - .L_5122)
.L_5122:
        /*0074*/ 	.word	0x00000000


	//----- nvinfo : EIATTR_CBANK_PARAM_SIZE
	.align		4
.L_5123:
        /*0078*/ 	.byte	0x03, 0x19
        /*007a*/ 	.short	0x0ad0


	//----- nvinfo : EIATTR_PARAM_CBANK
	.align		4
        /*007c*/ 	.byte	0x04, 0x0a
        /*007e*/ 	.short	(.L_5125 - .L_5124)
	.align		4
.L_5124:
        /*0080*/ 	.word	index@(.nv.constant0._ZN2at6native40_GLOBAL__N__2351210d_8_Shape_cu_49f7391c30CatArrayBatchedCopy_vectorizedINS1_10OpaqueTypeILj1EEEjLi2ELi128ELi1ELi16ELi16EEEvPcNS1_25CatArrInputTensorMetadataIT_T0_XT2_EXT3_EEENS1_16TensorSizeStrideIS8_Lj4EEEiS8_)
        /*0084*/ 	.short	0x0210
        /*0086*/ 	.short	0x0ad0


	//----- nvinfo : EIATTR_SW_WAR
	.align		4
.L_5125:
        /*0088*/ 	.byte	0x04, 0x36
        /*008a*/ 	.short	(.L_5127 - .L_5126)
.L_5126:
        /*008c*/ 	.word	0x00000008
.L_5127:


//--------------------- .nv.info._ZN2at6native40_GLOBAL__N__2351210d_8_Shape_cu_49f7391c19CatArrayBatchedCopyINS1_10OpaqueTypeILj1EEEjLi1ELi128ELi1EEEvPT_NS1_25CatArrInputTensorMetadataIS5_T0_XT2_EXT3_EEENS1_16TensorSizeStrideIS8_Lj4EEEiS8_ --------------------------
	.section	.nv.info._ZN2at6native40_GLOBAL__N__2351210d_8_Shape_cu_49f7391c19CatArrayBatchedCopyINS1_10OpaqueTypeILj1EEEjLi1ELi128ELi1EEEvPT_NS1_25CatArrInputTensorMetadataIS5_T0_XT2_EXT3_EEENS1_16TensorSizeStrideIS8_Lj4EEEiS8_,"",@"SHT_CUDA_INFO"
	.sectionflags	@""
	.align	4


	//----- nvinfo : EIATTR_CUDA_API_VERSION
	.align		4
        /*0000*/ 	.byte	0x04, 0x37
        /*0002*/ 	.short	(.L_5129 - .L_5128)
.L_5128:
        /*0004*/ 	.word	0x00000082


	//----- nvinfo : EIATTR_KPARAM_INFO
	.align		4
.L_5129:
        /*0008*/ 	.byte	0x04, 0x17
        /*000a*/ 	.short	(.L_5131 - .L_5130)
.L_5130:
        /*000c*/ 	.word	0x00000000
        /*0010*/ 	.short	0x0004
        /*0012*/ 	.short	0x0acc
        /*0014*/ 	.byte	0x00, 0xf0, 0x11, 0x00


	//----- nvinfo : EIATTR_KPARAM_INFO
	.align		4
.L_5131:
        /*0018*/ 	.byte	0x04, 0x17
        /*001a*/ 	.short	(.L_5133 - .L_5132)
.L_5132:
        /*001c*/ 	.word	0x00000000
        /*0020*/ 	.short	0x0003
        /*0022*/ 	.short	0x0ac8
        /*0024*/ 	.byte	0x00, 0xf0, 0x11, 0x00


	//----- nvinfo : EIATTR_KPARAM_INFO
	.align		4
.L_5133:
        /*0028*/ 	.byte	0x04, 0x17
        /*002a*/ 	.short	(.L_5135 - .L_5134)
.L_5134:
        /*002c*/ 	.word	0x00000000
        /*0030*/ 	.short	0x0002
        /*0032*/ 	.short	0x0aa8
        /*0034*/ 	.byte	0x00, 0xf0, 0x81, 0x00


	//----- nvinfo : EIATTR_KPARAM_INFO
	.align		4
.L_5135:
        /*0038*/ 	.byte	0x04, 0x17
        /*003a*/ 	.short	(.L_5137 - .L_5136)
.L_5136:
        /*003c*/ 	.word	0x00000000
        /*0040*/ 	.short	0x0001
        /*0042*/ 	.short	0x0008
        /*0044*/ 	.byte	0x00, 0xf0, 0x81, 0x2a


	//----- nvinfo : EIATTR_KPARAM_INFO
	.align		4
.L_5137:
        /*0048*/ 	.byte	0x04, 0x17
        /*004a*/ 	.short	(.L_5139 - .L_5138)
.L_5138:
        /*004c*/ 	.word	0x00000000
        /*0050*/ 	.short	0x0000
        /*0052*/ 	.short	0x0000
        /*0054*/ 	.byte	0x00, 0xf0, 0x21, 0x00


	//----- nvinfo : EIATTR_SPARSE_MMA_MASK
	.align		4
.L_5139:
        /*0058*/ 	.byte	0x03, 0x50
        /*005a*/ 	.short	0x0000


	//----- nvinfo : EIATTR_MAXREG_COUNT
	.align		4
        /*005c*/ 	.byte	0x03, 0x1b
        /*005e*/ 	.short	0x00ff


	//----- nvinfo : EIATTR_MERCURY_ISA_VERSION
	.align		4
        /*0060*/ 	.byte	0x03, 0x5f
        /*0062*/ 	.short	0x0101


	//----- nvinfo : EIATTR_EXIT_INSTR_OFFSETS
	.align		4
        /*0064*/ 	.byte	0x04, 0x1c
        /*0066*/ 	.short	(.L_5141 - .L_5140)


	//   ....[0]....
.L_5140:
        /*0068*/ 	.word	0x000000a0


	//   ....[1]....
        /*006c*/ 	.word	0x00000250


	//   ....[2]....
        /*0070*/ 	.word	0x00000310


	//----- nvinfo : EIATTR_CRS_STACK_SIZE
	.align		4
.L_5141:
        /*0074*/ 	.byte	0x04, 0x1e
        /*0076*/ 	.short	(.L_5143 - .L_5142)
.L_5142:
        /*0078*/ 	.word	0x00000000


	//----- nvinfo : EIATTR_CBANK_PARAM_SIZE
	.align		4
.L_5143:
        /*007c*/ 	.byte	0x03, 0x19
        /*007e*/ 	.short	0x0ad0


	//----- nvinfo : EIATTR_PARAM_CBANK
	.align		4
        /*0080*/ 	.byte	0x04, 0x0a
        /*0082*/ 	.short	(.L_5145 - .L_5144)
	.align		4
.L_5144:
        /*0084*/ 	.word	index@(.nv.constant0._ZN2at6native40_GLOBAL__N__2351210d_8_Shape_cu_49f7391c19CatArrayBatchedCopyINS1_10OpaqueTypeILj1EEEjLi1ELi128ELi1EEEvPT_NS1_25CatArrInputTensorMetadataIS5_T0_XT2_EXT3_EEENS1_16TensorSizeStrideIS8_Lj4EEEiS8_)
        /*0088*/ 	.short	0x0210
        /*008a*/ 	.short	0x0ad0


	//----- nvinfo : EIATTR_SW_WAR
	.align		4
.L_5145:
        /*008c*/ 	.byte	0x04, 0x36
        /*008e*/ 	.short	(.L_5147 - .L_5146)
.L_5146:
        /*0090*/ 	.word	0x00000008
.L_5147:


//--------------------- .nv.info._ZN2at6native40_GLOBAL__N__2351210d_8_Shape_cu_49f7391c26CatArrayBatchedCopy_contigINS1_10OpaqueTypeILj1EEEjLi1ELi128ELi1EEEvPT_NS1_25CatArrInputTensorMetadataIS5_T0_XT2_EXT3_EEENS1_16TensorSizeStrideIS8_Lj4EEEiS8_ --------------------------
	.section	.nv.info._ZN2at6native40_GLOBAL__N__2351210d_8_Shape_cu_49f7391c26CatArrayBatchedCopy_contigINS1_10OpaqueTypeILj1EEEjLi1ELi128ELi1EEEvPT_NS1_25CatArrInputTensorMetadataIS5_T0_XT2_EXT3_EEENS1_16TensorSizeStrideIS8_Lj4EEEiS8_,"",@"SHT_CUDA_INFO"
	.sectionflags	@""
	.align	4


	//----- nvinfo : EIATTR_CUDA_API_VERSION
	.align		4
        /*0000*/ 	.byte	0x04, 0x37
        /*0002*/ 	.short	(.L_5149 - .L_5148)
.L_5148:
        /*0004*/ 	.word	0x00000082


	//----- nvinfo : EIATTR_KPARAM_INFO
	.align		4
.L_5149:
        /*0008*/ 	.byte	0x04, 0x17
        /*000a*/ 	.short	(.L_5151 - .L_5150)
.L_5150:
        /*000c*/ 	.word	0x00000000
        /*0010*/ 	.short	0x0004
        /*0012*/ 	.short	0x0acc
        /*0014*/ 	.byte	0x00, 0xf0, 0x11, 0x00


	//----- nvinfo : EIATTR_KPARAM_INFO
	.align		4
.L_5151:
        /*0018*/ 	.byte	0x04, 0x17
        /*001a*/ 	.short	(.L_5153 - .L_5152)
.L_5152:
        /*001c*/ 	.word	0x00000000
        /*0020*/ 	.short	0x0003
        /*0022*/ 	.short	0x0ac8
        /*0024*/ 	.byte	0x00, 0xf0, 0x11, 0x00


	//----- nvinfo : EIATTR_KPARAM_INFO
	.align		4
.L_5153:
        /*0028*/ 	.byte	0x04, 0x17
        /*002a*/ 	.short	(.L_5155 - .L_5154)
.L_5154:
        /*002c*/ 	.word	0x00000000
        /*0030*/ 	.short	0x0002
        /*0032*/ 	.short	0x0aa8
        /*0034*/ 	.byte	0x00, 0xf0, 0x81, 0x00


	//----- nvinfo : EIATTR_KPARAM_INFO
	.align		4
.L_5155:
        /*0038*/ 	.byte	0x04, 0x17
        /*003a*/ 	.short	(.L_5157 - .L_5156)
.L_5156:
        /*003c*/ 	.word	0x00000000
        /*0040*/ 	.short	0x0001
        /*0042*/ 	.short	0x0008
        /*0044*/ 	.byte	0x00, 0xf0, 0x81, 0x2a


	//----- nvinfo : EIATTR_KPARAM_INFO
	.align		4
.L_5157:
        /*0048*/ 	.byte	0x04, 0x17
        /*004a*/ 	.short	(.L_5159 - .L_5158)
.L_5158:
        /*004c*/ 	.word	0x00000000
        /*0050*/ 	.short	0x0000
        /*0052*/ 	.short	0x0000
        /*0054*/ 	.byte	0x00, 0xf0, 0x21, 0x00


	//----- nvinfo : EIATTR_SPARSE_MMA_MASK
	.align		4
.L_5159:
        /*0058*/ 	.byte	0x03, 0x50
        /*005a*/ 	.short	0x0000


	//----- nvinfo : EIATTR_MAXREG_COUNT
	.align		4
        /*005c*/ 	.byte	0x03, 0x1b
        /*005e*/ 	.short	0x00ff


	//----- nvinfo : EIATTR_MERCURY_ISA_VERSION
	.align		4
        /*0060*/ 	.byte	0x03, 0x5f
        /*0062*/ 	.short	0x0101


	//----- nvinfo : EIATTR_EXIT_INSTR_OFFSETS
	.align		4
        /*0064*/ 	.byte	0x04, 0x1c
        /*0066*/ 	.short	(.L_5161 - .L_5160)


	//   ....[0]....
.L_5160:
        /*0068*/ 	.word	0x000000a0


	//   ....[1]....
        /*006c*/ 	.word	0x000001f0


	//----- nvinfo : EIATTR_CRS_STACK_SIZE
	.align		4
.L_5161:
        /*0070*/ 	.byte	0x04, 0x1e
        /*0072*/ 	.short	(.L_5163 - .L_5162)
.L_5162:
        /*0074*/ 	.word	0x00000000


	//----- nvinfo : EIATTR_CBANK_PARAM_SIZE
	.align		4
.L_5163:
        /*0078*/ 	.byte	0x03, 0x19
        /*007a*/ 	.short	0x0ad0


	//----- nvinfo : EIATTR_PARAM_CBANK
	.align		4
        /*007c*/ 	.byte	0x04, 0x0a
        /*007e*/ 	.short	(.L_5165 - .L_5164)
	.align		4
.L_5164:
        /*0080*/ 	.word	index@(.nv.constant0._ZN2at6native40_GLOBAL__N__2351210d_8_Shape_cu_49f7391c26CatArrayBatchedCopy_contigINS1_10OpaqueTypeILj1EEEjLi1ELi128ELi1EEEvPT_NS1_25CatArrInputTensorMetadataIS5_T0_XT2_EXT3_EEENS1_16TensorSizeStrideIS8_Lj4EEEiS8_)
        /*0084*/ 	.short	0x0210
        /*0086*/ 	.short	0x0ad0


	//----- nvinfo : EIATTR_SW_WAR
	.align		4
.L_5165:
        /*0088*/ 	.byte	0x04, 0x36
        /*008a*/ 	.short	(.L_5167 - .L_5166)
.L_5166:
        /*008c*/ 	.word	0x00000008
.L_5167:


//--------------------- .nv.info._ZN2at6native40_GLOBAL__N__2351210d_8_Shape_cu_49f7391c35CatArrayBatchedCopy_alignedK_contigINS1_10OpaqueTypeILj1EEEjLi1ELi128ELi1ELi8EEEvPT_NS1_25CatArrInputTensorMetadataIS5_T0_XT2_EXT3_EEENS1_16TensorSizeStrideIS8_Lj4EEEiS8_ --------------------------
	.section	.nv.info._ZN2at6native40_GLOBAL__N__2351210d_8_Shape_cu_49f7391c35CatArrayBatchedCopy_alignedK_contigINS1_10OpaqueTypeILj1EEEjLi1ELi128ELi1ELi8EEEvPT_NS1_25CatArrInputTensorMetadataIS5_T0_XT2_EXT3_EEENS1_16TensorSizeStrideIS8_Lj4EEEiS8_,"",@"SHT_CUDA_INFO"
	.sectionflags	@""
	.align	4


	//----- nvinfo : EIATTR_CUDA_API_VERSION
	.align		4
        /*0000*/ 	.byte	0x04, 0x37
        /*0002*/ 	.short	(.L_5169 - .L_5168)
.L_5168:
        /*0004*/ 	.word	0x00000082


	//----- nvinfo : EIATTR_KPARAM_INFO
	.align		4
.L_5169:
        /*0008*/ 	.byte	0x04, 0x17
        /*000a*/ 	.short	(.L_5171 - .L_5170)
.L_5170:
        /*000c*/ 	.word	0x00000000
        /*0010*/ 	.short	0x0004
        /*0012*/ 	.short	0x0acc
        /*0014*/ 	.byte	0x00, 0xf0, 0x11, 0x00


	//----- nvinfo : EIATTR_KPARAM_INFO
	.align		4
.L_5171:
        /*0018*/ 	.byte	0x04, 0x17
        /*001a*/ 	.short	(.L_5173 - .L_5172)
.L_5172:
        /*001c*/ 	.word	0x00000000
        /*0020*/ 	.short	0x0003
        /*0022*/ 	.short	0x0ac8
        /*0024*/ 	.byte	0x00, 0xf0, 0x11, 0x00


	//----- nvinfo : EIATTR_KPARAM_INFO
	.align		4
.L_5173:
        /*0028*/ 	.byte	0x04, 0x17
        /*002a*/ 	.short	(.L_5175 - .L_5174)
.L_5174:
        /*002c*/ 	.word	0x00000000
        /*0030*/ 	.short	0x0002
        /*0032*/ 	.short	0x0aa8
        /*0034*/ 	.byte	0x00, 0xf0, 0x81, 0x00


	//----- nvinfo : EIATTR_KPARAM_INFO
	.align		4
.L_5175:
        /*0038*/ 	.byte	0x04, 0x17
        /*003a*/ 	.short	(.L_5177 - .L_5176)
.L_5176:
        /*003c*/ 	.word	0x00000000
        /*0040*/ 	.short	0x0001
        /*0042*/ 	.short	0x0008
        /*0044*/ 	.byte	0x00, 0xf0, 0x81, 0x2a


	//----- nvinfo : EIATTR_KPARAM_INFO
	.align		4
.L_5177:
        /*0048*/ 	.byte	0x04, 0x17
        /*004a*/ 	.short	(.L_5179 - .L_5178)
.L_5178:
        /*004c*/ 	.word	0x00000000
        /*0050*/ 	.short	0x0000
        /*0052*/ 	.short	0x0000
        /*0054*/ 	.byte	0x00, 0xf0, 0x21, 0x00


	//----- nvinfo : EIATTR_SPARSE_MMA_MASK
	.align		4
.L_5179:
        /*0058*/ 	.byte	0x03, 0x50
        /*005a*/ 	.short	0x0000


	//----- nvinfo : EIATTR_MAXREG_COUNT
	.align		4
        /*005c*/ 	.byte	0x03, 0x1b
        /*005e*/ 	.short	0x00ff


	//----- nvinfo : EIATTR_MERCURY_ISA_VERSION
	.align		4
        /*0060*/ 	.byte	0x03, 0x5f
        /*0062*/ 	.short	0x0101


	//----- nvinfo : EIATTR_EXIT_INSTR_OFFSETS
	.align		4
        /*0064*/ 	.byte	0x04, 0x1c
        /*0066*/ 	.short	(.L_5181 - .L_5180)


	//   ....[0]....
.L_5180:
        /*0068*/ 	.word	0x000000b0


	//   ....[1]....
        /*006c*/ 	.word	0x000004e0


	//   ....[2]....
        /*0070*/ 	.word	0x000006a0


	//   ....[3]....
        /*0074*/ 	.word	0x00000960


	//----- nvinfo : EIATTR_CRS_STACK_SIZE
	.align		4
.L_5181:
        /*0078*/ 	.byte	0x04, 0x1e
        /*007a*/ 	.short	(.L_5183 - .L_5182)
.L_5182:
        /*007c*/ 	.word	0x00000000


	//----- nvinfo : EIATTR_CBANK_PARAM_SIZE
	.align		4
.L_5183:
        /*0080*/ 	.byte	0x03, 0x19
        /*0082*/ 	.short	0x0ad0


	//----- nvinfo : EIATTR_PARAM_CBANK
	.align		4
        /*0084*/ 	.byte	0x04, 0x0a
        /*0086*/ 	.short	(.L_5185 - .L_5184)
	.align		4
.L_5184:
        /*0088*/ 	.word	index@(.nv.constant0._ZN2at6native40_GLOBAL__N__2351210d_8_Shape_cu_49f7391c35CatArrayBatchedCopy_alignedK_contigINS1_10OpaqueTypeILj1EEEjLi1ELi128ELi1ELi8EEEvPT_NS1_25CatArrInputTensorMetadataIS5_T0_XT2_EXT3_EEENS1_16TensorSizeStrideIS8_Lj4EEEiS8_)
        /*008c*/ 	.short	0x0210
        /*008e*/ 	.short	0x0ad0


	//----- nvinfo : EIATTR_SW_WAR
	.align		4
.L_5185:
        /*0090*/ 	.byte	0x04, 0x36
        /*0092*/ 	.short	(.L_5187 - .L_5186)
.L_5186:
        /*0094*/ 	.word	0x00000008
.L_5187:


//--------------------- .nv.info._ZN2at6native40_GLOBAL__N__2351210d_8_Shape_cu_49f7391c35CatArrayBatchedCopy_alignedK_contigINS1_10OpaqueTypeILj1EEEjLi1ELi128ELi1ELi16EEEvPT_NS1_25CatArrInputTensorMetadataIS5_T0_XT2_EXT3_EEENS1_16TensorSizeStrideIS8_Lj4EEEiS8_ --------------------------
	.section	.nv.info._ZN2at6native40_GLOBAL__N__2351210d_8_Shape_cu_49f7391c35CatArrayBatchedCopy_alignedK_contigINS1_10OpaqueTypeILj1EEEjLi1ELi128ELi1ELi16EEEvPT_NS1_25CatArrInputTensorMetadataIS5_T0_XT2_EXT3_EEENS1_16TensorSizeStrideIS8_Lj4EEEiS8_,"",@"SHT_CUDA_INFO"
	.sectionflags	@""
	.align	4


	//----- nvinfo : EIATTR_CUDA_API_VERSION
	.align		4
        /*0000*/ 	.byte	0x04, 0x37
        /*0002*/ 	.short	(.L_5189 - .L_5188)
.L_5188:
        /*0004*/ 	.word	0x00000082


	//----- nvinfo : EIATTR_KPARAM_INFO
	.align		4
.L_5189:
        /*0008*/ 	.byte	0x04, 0x17
        /*000a*/ 	.short	(.L_5191 - .L_5190)
.L_5190:
        /*000c*/ 	.word	0x00000000
        /*0010*/ 	.short	0x0004
        /*0012*/ 	.short	0x0acc
        /*0014*/ 	.byte	0x00, 0xf0, 0x11, 0x00


	//----- nvinfo : EIATTR_KPARAM_INFO
	.align		4
.L_5191:
        /*0018*/ 	.byte	0x04, 0x17
        /*001a*/ 	.short	(.L_5193 - .L_5192)
.L_5192:
        /*001c*/ 	.word	0x00000000
        /*0020*/ 	.short	0x0003
        /*0022*/ 	.short	0x0ac8
        /*0024*/ 	.byte	0x00, 0xf0, 0x11, 0x00


	//----- nvinfo : EIATTR_KPARAM_INFO
	.align		4
.L_5193:
        /*0028*/ 	.byte	0x04, 0x17
        /*002a*/ 	.short	(.L_5195 - .L_5194)
.L_5194:
        /*002c*/ 	.word	0x00000000
        /*0030*/ 	.short	0x0002
        /*0032*/ 	.short	0x0aa8
        /*0034*/ 	.byte	0x00, 0xf0, 0x81, 0x00


	//----- nvinfo : EIATTR_KPARAM_INFO
	.align		4
.L_5195:
        /*0038*/ 	.byte	0x04, 0x17
        /*003a*/ 	.short	(.L_5197 - .L_5196)
.L_5196:
        /*003c*/ 	.word	0x00000000
        /*0040*/ 	.short	0x0001
        /*0042*/ 	.short	0x0008
        /*0044*/ 	.byte	0x00, 0xf0, 0x81, 0x2a


	//----- nvinfo : EIATTR_KPARAM_INFO
	.align		4
.L_5197:
        /*0048*/ 	.byte	0x04, 0x17
        /*004a*/ 	.short	(.L_5199 - .L_5198)
.L_5198:
        /*004c*/ 	.word	0x00000000
        /*0050*/ 	.short	0x0000
        /*0052*/ 	.short	0x0000
        /*0054*/ 	.byte	0x00, 0xf0, 0x21, 0x00


	//----- nvinfo : EIATTR_SPARSE_MMA_MASK
	.align		4
.L_5199:
        /*0058*/ 	.byte	0x03, 0x50
        /*005a*/ 	.short	0x0000


	//----- nvinfo : EIATTR_MAXREG_COUNT
	.align		4
        /*005c*/ 	.byte	0x03, 0x1b
        /*005e*/ 	.short	0x00ff


	//----- nvinfo : EIATTR_MERCURY_ISA_VERSION
	.align		4
        /*0060*/ 	.byte	0x03, 0x5f
        /*0062*/ 	.short	0x0101


	//----- nvinfo : EIATTR_EXIT_INSTR_OFFSETS
	.align		4
        /*0064*/ 	.byte	0x04, 0x1c
        /*0066*/ 	.short	(.L_5201 - .L_5200)


	//   ....[0]....
.L_5200:
        /*0068*/ 	.word	0x000000b0


	//   ....[1]....
        /*006c*/ 	.word	0x00000790


	//   ....[2]....
        /*0070*/ 	.word	0x00000950


	//   ....[3]....
        /*0074*/ 	.word	0x00000c10


	//----- nvinfo : EIATTR_CRS_STACK_SIZE
	.align		4
.L_5201:
        /*0078*/ 	.byte	0x04, 0x1e
        /*007a*/ 	.short	(.L_5203 - .L_5202)
.L_5202:
        /*007c*/ 	.word	0x00000000


	//----- nvinfo : EIATTR_CBANK_PARAM_SIZE
	.align		4
.L_5203:
        /*0080*/ 	.byte	0x03, 0x19
        /*0082*/ 	.short	0x0ad0


	//----- nvinfo : EIATTR_PARAM_CBANK
	.align		4
        /*0084*/ 	.byte	0x04, 0x0a
        /*0086*/ 	.short	(.L_5205 - .L_5204)
	.align		4
.L_5204:
        /*0088*/ 	.word	index@(.nv.constant0._ZN2at6native40_GLOBAL__N__2351210d_8_Shape_cu_49f7391c35CatArrayBatchedCopy_alignedK_contigINS1_10OpaqueTypeILj1EEEjLi1ELi128ELi1ELi16EEEvPT_NS1_25CatArrInputTensorMetadataIS5_T0_XT2_EXT3_EEENS1_16TensorSizeStrideIS8_Lj4EEEiS8_)
        /*008c*/ 	.short	0x0210
        /*008e*/ 	.short	0x0ad0


	//----- nvinfo : EIATTR_SW_WAR
	.align		4
.L_5205:
        /*0090*/ 	.byte	0x04, 0x36
        /*0092*/ 	.short	(.L_5207 - .L_5206)
.L_5206:
        /*0094*/ 	.word	0x00000008
.L_5207:


//--------------------- .nv.info._ZN2at6native40_GLOBAL__N__2351210d_8_Shape_cu_49f7391c30CatArrayBatchedCopy_vectorizedINS1_10OpaqueTypeILj1EEEjLi1ELi128ELi1ELi16ELi16EEEvPcNS1_25CatArrInputTensorMetadataIT_T0_XT2_EXT3_EEENS1_16TensorSizeStrideIS8_Lj4EEEiS8_ --------------------------
	.section	.nv.info._ZN2at6native40_GLOBAL__N__2351210d_8_Shape_cu_49f7391c30CatArrayBatchedCopy_vectorizedINS1_10OpaqueTypeILj1EEEjLi1ELi128ELi1ELi16ELi16EEEvPcNS1_25CatArrInputTensorMetadataIT_T0_XT2_EXT3_EEENS1_16TensorSizeStrideIS8_Lj4EEEiS8_,"",@"SHT_CUDA_INFO"
	.sectionflags	@""
	.align	4


	//----- nvinfo : EIATTR_CUDA_API_VERSION
	.align		4
        /*0000*/ 	.byte	0x04, 0x37
        /*0002*/ 	.short	(.L_5209 - .L_5208)
.L_5208:
        /*0004*/ 	.word	0x00000082


	//----- nvinfo : EIATTR_KPARAM_INFO
	.align		4
.L_5209:
        /*0008*/ 	.byte	0x04, 0x17
        /*000a*/ 	.short	(.L_5211 - .L_5210)
.L_5210:
        /*000c*/ 	.word	0x00000000
        /*0010*/ 	.short	0x0004
        /*0012*/ 	.short	0x0acc
        /*0014*/ 	.byte	0x00, 0xf0, 0x11, 0x00


	//----- nvinfo : EIATTR_KPARAM_INFO
	.align		4
.L_5211:
        /*0018*/ 	.byte	0x04, 0x17
        /*001a*/ 	.short	(.L_5213 - .L_5212)
.L_5212:
        /*001c*/ 	.word	0x00000000
        /*0020*/ 	.short	0x0003
        /*0022*/ 	.short	0x0ac8
        /*0024*/ 	.byte	0x00, 0xf0, 0x11, 0x00


	//----- nvinfo : EIATTR_KPARAM_INFO
	.align		4
.L_5213:
        /*0028*/ 	.byte	0x04, 0x17
        /*002a*/ 	.short	(.L_5215 - .L_5214)
.L_5214:
        /*002c*/ 	.word	0x00000000
        /*0030*/ 	.short	0x0002
        /*0032*/ 	.short	0x0aa8
        /*0034*/ 	.byte	0x00, 0xf0, 0x81, 0x00


	//----- nvinfo : EIATTR_KPARAM_INFO
	.align		4
.L_5215:
        /*0038*/ 	.byte	0x04, 0x17
        /*003a*/ 	.short	(.L_5217 - .L_5216)
.L_5216:
        /*003c*/ 	.word	0x00000000
        /*0040*/ 	.short	0x0001
        /*0042*/ 	.short	0x0008
        /*0044*/ 	.byte	0x00, 0xf0, 0x81, 0x2a


	//----- nvinfo : EIATTR_KPARAM_INFO
	.align		4
.L_5217:
        /*0048*/ 	.byte	0x04, 0x17
        /*004a*/ 	.short	(.L_5219 - .L_5218)
.L_5218:
        /*004c*/ 	.word	0x00000000
        /*0050*/ 	.short	0x0000
        /*0052*/ 	.short	0x0000
        /*0054*/ 	.byte	0x00, 0xf0, 0x21, 0x00


	//----- nvinfo : EIATTR_SPARSE_MMA_MASK
	.align		4
.L_5219:
        /*0058*/ 	.byte	0x03, 0x50
        /*005a*/ 	.short	0x0000


	//----- nvinfo : EIATTR_MAXREG_COUNT
	.align		4
        /*005c*/ 	.byte	0x03, 0x1b
        /*005e*/ 	.short	0x00ff


	//----- nvinfo : EIATTR_MERCURY_ISA_VERSION
	.align		4
        /*0060*/ 	.byte	0x03, 0x5f
        /*0062*/ 	.short	0x0101


	//----- nvinfo : EIATTR_EXIT_INSTR_OFFSETS
	.align		4
        /*0064*/ 	.byte	0x04, 0x1c
        /*0066*/ 	.short	(.L_5221 - .L_5220)


	//   ....[0]....
.L_5220:
        /*0068*/ 	.word	0x000000b0


	//   ....[1]....
        /*006c*/ 	.word	0x00000220


	//----- nvinfo : EIATTR_CRS_STACK_SIZE
	.align		4
.L_5221:
        /*0070*/ 	.byte	0x04, 0x1e
        /*0072*/ 	.short	(.L_5223 - .L_5222)
.L_5222:
        /*0074*/ 	.word	0x00000000


	//----- nvinfo : EIATTR_CBANK_PARAM_SIZE
	.align		4
.L_5223:
        /*0078*/ 	.byte	0x03, 0x19
        /*007a*/ 	.short	0x0ad0


	//----- nvinfo : EIATTR_PARAM_CBANK
	.align		4
        /*007c*/ 	.byte	0x04, 0x0a
        /*007e*/ 	.short	(.L_5225 - .L_5224)
	.align		4
.L_5224:
        /*0080*/ 	.word	index@(.nv.constant0._ZN2at6native40_GLOBAL__N__2351210d_8_Shape_cu_49f7391c30CatArrayBatchedCopy_vectorizedINS1_10OpaqueTypeILj1EEEjLi1ELi128ELi1ELi16ELi16EEEvPcNS1_25CatArrInputTensorMetadataIT_T0_XT2_EXT3_EEENS1_16TensorSizeStrideIS8_Lj4EEEiS8_)
        /*0084*/ 	.short	0x0210
        /*0086*/ 	.short	0x0ad0


	//----- nvinfo : EIATTR_SW_WAR
	.align		4
.L_5225:
        /*0088*/ 	.byte	0x04, 0x36
        /*008a*/ 	.short	(.L_5227 - .L_5226)
.L_5226:
        /*008c*/ 	.word	0x00000008
.L_5227:


//--------------------- .nv.callgraph             --------------------------
	.section	.nv.callgraph,"",@"SHT_CUDA_CALLGRAPH"
	.align	4
	.sectionentsize	8
	.align		4
        /*0000*/ 	.word	0x00000000
	.align		4
        /*0004*/ 	.word	0xffffffff
	.align		4
        /*0008*/ 	.word	0x00000000
	.align		4
        /*000c*/ 	.word	0xfffffffe
	.align		4
        /*0010*/ 	.word	0x00000000
	.align		4
        /*0014*/ 	.word	0xfffffffd
	.align		4
        /*0018*/ 	.word	0x00000000
	.align		4
        /*001c*/ 	.word	0xfffffffc


//--------------------- .nv.constant4             --------------------------
	.section	.nv.constant4,"a",@progbits
	.align	8
	.align		8
.nv.constant4:
        /*0000*/ 	.dword	_ZN38_INTERNAL_2351210d_8_Shape_cu_49f7391c4cuda3std3__45__cpo5beginE
	.align		8
        /*0008*/ 	.dword	_ZN38_INTERNAL_2351210d_8_Shape_cu_49f7391c4cuda3std3__45__cpo3endE
	.align		8
        /*0010*/ 	.dword	_ZN38_INTERNAL_2351210d_8_Shape_cu_49f7391c4cuda3std3__45__cpo6cbeginE
	.align		8
        /*0018*/ 	.dword	_ZN38_INTERNAL_2351210d_8_Shape_cu_49f7391c4cuda3std3__45__cpo4cendE
	.align		8
        /*0020*/ 	.dword	_ZN38_INTERNAL_2351210d_8_Shape_cu_49f7391c4cuda3std3__45__cpo6rbeginE
	.align		8
        /*0028*/ 	.dword	_ZN38_INTERNAL_2351210d_8_Shape_cu_49f7391c4cuda3std3__45__cpo4rendE
	.align		8
        /*0030*/ 	.dword	_ZN38_INTERNAL_2351210d_8_Shape_cu_49f7391c4cuda3std3__45__cpo7crbeginE
	.align		8
        /*0038*/ 	.dword	_ZN38_INTERNAL_2351210d_8_Shape_cu_49f7391c4cuda3std3__45__cpo5crendE
	.align		8
        /*0040*/ 	.dword	_ZN38_INTERNAL_2351210d_8_Shape_cu_49f7391c4cuda3std3__440_GLOBAL__N__2351210d_8_Shape_cu_49f7391c6ignoreE
	.align		8
        /*0048*/ 	.dword	_ZN38_INTERNAL_2351210d_8_Shape_cu_49f7391c4cuda3std3__419piecewise_constructE
	.align		8
        /*0050*/ 	.dword	_ZN38_INTERNAL_2351210d_8_Shape_cu_49f7391c4cuda3std3__48in_placeE
	.align		8
        /*0058*/ 	.dword	_ZN38_INTERNAL_2351210d_8_Shape_cu_49f7391c4cuda3std3__420unreachable_sentinelE
	.align		8
        /*0060*/ 	.dword	_ZN38_INTERNAL_2351210d_8_Shape_cu_49f7391c4cuda3std6ranges3__45__cpo4swapE
	.align		8
        /*0068*/ 	.dword	_ZN38_INTERNAL_2351210d_8_Shape_cu_49f7391c4cuda3std6ranges3__45__cpo9iter_moveE
	.align		8
        /*0070*/ 	.dword	_ZN38_INTERNAL_2351210d_8_Shape_cu_49f7391c4cuda3std6ranges3__45__cpo5beginE
	.align		8
        /*0078*/ 	.dword	_ZN38_INTERNAL_2351210d_8_Shape_cu_49f7391c4cuda3std6ranges3__45__cpo3endE
	.align		8
        /*0080*/ 	.dword	_ZN38_INTERNAL_2351210d_8_Shape_cu_49f7391c4cuda3std6ranges3__45__cpo6cbeginE
	.align		8
        /*0088*/ 	.dword	_ZN38_INTERNAL_2351210d_8_Shape_cu_49f7391c4cuda3std6ranges3__45__cpo4cendE
	.align		8
        /*0090*/ 	.dword	_ZN38_INTERNAL_2351210d_8_Shape_cu_49f7391c4cuda3std6ranges3__45__cpo7advanceE
	.align		8
        /*0098*/ 	.dword	_ZN38_INTERNAL_2351210d_8_Shape_cu_49f7391c4cuda3std6ranges3__45__cpo9iter_swapE
	.align		8
        /*00a0*/ 	.dword	_ZN38_INTERNAL_2351210d_8_Shape_cu_49f7391c4cuda3std6ranges3__45__cpo4nextE
	.align		8
        /*00a8*/ 	.dword	_ZN38_INTERNAL_2351210d_8_Shape_cu_49f7391c4cuda3std6ranges3__45__cpo4prevE
	.align		8
        /*00b0*/ 	.dword	_ZN38_INTERNAL_2351210d_8_Shape_cu_49f7391c4cuda3std6ranges3__45__cpo4dataE
	.align		8
        /*00b8*/ 	.dword	_ZN38_INTERNAL_2351210d_8_Shape_cu_49f7391c4cuda3std6ranges3__45__cpo5cdataE
	.align		8
        /*00c0*/ 	.dword	_ZN38_INTERNAL_2351210d_8_Shape_cu_49f7391c4cuda3std6ranges3__45__cpo4sizeE
	.align		8
        /*00c8*/ 	.dword	_ZN38_INTERNAL_2351210d_8_Shape_cu_49f7391c4cuda3std6ranges3__45__cpo5ssizeE
	.align		8
        /*00d0*/ 	.dword	_ZN38_INTERNAL_2351210d_8_Shape_cu_49f7391c4cuda3std6ranges3__45__cpo8distanceE
	.align		8
        /*00d8*/ 	.dword	_ZN38_INTERNAL_2351210d_8_Shape_cu_49f7391c6thrust23THRUST_300001_SM_900_NS6system6detail10sequential3seqE


//--------------------- .text._ZN2at6native40_GLOBAL__N__2351210d_8_Shape_cu_49f7391c19CatArrayBatchedCopyINS1_10OpaqueTypeILj16EEEjLi4ELi64ELi64EEEvPT_NS1_25CatArrInputTensorMetadataIS5_T0_XT2_EXT3_EEENS1_16TensorSizeStrideIS8_Lj4EEEiS8_ --------------------------
	.section	.text._ZN2at6native40_GLOBAL__N__2351210d_8_Shape_cu_49f7391c19CatArrayBatchedCopyINS1_10OpaqueTypeILj16EEEjLi4ELi64ELi64EEEvPT_NS1_25CatArrInputTensorMetadataIS5_T0_XT2_EXT3_EEENS1_16TensorSizeStrideIS8_Lj4EEEiS8_,"ax",@progbits
	.align	128
.text._ZN2at6native40_GLOBAL__N__2351210d_8_Shape_cu_49f7391c19CatArrayBatchedCopyINS1_10OpaqueTypeILj16EEEjLi4ELi64ELi64EEEvPT_NS1_25CatArrInputTensorMetadataIS5_T0_XT2_EXT3_EEENS1_16TensorSizeStrideIS8_Lj4EEEiS8_:
        .type           _ZN2at6native40_GLOBAL__N__2351210d_8_Shape_cu_49f7391c19CatArrayBatchedCopyINS1_10OpaqueTypeILj16EEEjLi4ELi64ELi64EEEvPT_NS1_25CatArrInputTensorMetadataIS5_T0_XT2_EXT3_EEENS1_16TensorSizeStrideIS8_Lj4EEEiS8_,@function
        .size           _ZN2at6native40_GLOBAL__N__2351210d_8_Shape_cu_49f7391c19CatArrayBatchedCopyINS1_10OpaqueTypeILj16EEEjLi4ELi64ELi64EEEvPT_NS1_25CatArrInputTensorMetadataIS5_T0_XT2_EXT3_EEENS1_16TensorSizeStrideIS8_Lj4EEEiS8_,(.L_x_980 - _ZN2at6native40_GLOBAL__N__2351210d_8_Shape_cu_49f7391c19CatArrayBatchedCopyINS1_10OpaqueTypeILj16EEEjLi4ELi64ELi64EEEvPT_NS1_25CatArrInputTensorMetadataIS5_T0_XT2_EXT3_EEENS1_16TensorSizeStrideIS8_Lj4EEEiS8_)
        .other          _ZN2at6native40_GLOBAL__N__2351210d_8_Shape_cu_49f7391c19CatArrayBatchedCopyINS1_10OpaqueTypeILj16EEEjLi4ELi64ELi64EEEvPT_NS1_25CatArrInputTensorMetadataIS5_T0_XT2_EXT3_EEENS1_16TensorSizeStrideIS8_Lj4EEEiS8_,@"STO_CUDA_ENTRY STV_DEFAULT"
_ZN2at6native40_GLOBAL__N__2351210d_8_Shape_cu_49f7391c19CatArrayBatchedCopyINS1_10OpaqueTypeILj16EEEjLi4ELi64ELi64EEEvPT_NS1_25CatArrInputTensorMetadataIS5_T0_XT2_EXT3_EEENS1_16TensorSizeStrideIS8_Lj4EEEiS8_:
[----:B------:R-:W-:Y:S08]  /*0000*/  LDC R1, c[0x0][0x28] ;  /* 0x00000a00ff017b82 */ /* 0x000ff00000000800 */
[----:B------:R-:W0:Y:S01]  /*0010*/  S2UR UR5, SR_CTAID.Y ;  /* 0x00000000000579c3 */ /* 0x000e220000002600 */
[----:B------:R-:W1:Y:S01]  /*0020*/  S2R R0, SR_CTAID.X ;  /* 0x0000000000007919 */ /* 0x000e620000002500 */
[----:B------:R-:W-:Y:S01]  /*0030*/  UMOV UR4, 0x8 ;  /* 0x0000000800047882 */ /* 0x000fe20000000000 */
[----:B------:R-:W-:Y:S01]  /*0040*/  ULDC UR7, c[0x0][0x0] ;  /* 0x0000000000077ab9 */ /* 0x000fe20000000800 */
[----:B------:R-:W1:Y:S01]  /*0050*/  S2R R3, SR_TID.X ;  /* 0x0000000000037919 */ /* 0x000e620000002100 */
[----:B0-----:R-:W-:-:S12]  /*0060*/  ULEA UR4, UR5, UR4, 0x2 ;  /* 0x0000000405047291 */ /* 0x001fd8000f8e103f */
[----:B------:R-:W-:Y:S01]  /*0070*/  ULDC UR16, c[0x0][UR4+0x610] ;  /* 0x0001840004107abb */ /* 0x000fe20008000800 */
[----:B-1----:R-:W-:-:S05]  /*0080*/  IMAD R0, R0, UR7, R3 ;  /* 0x0000000700007c24 */ /* 0x002fca000f8e0203 */
[----:B------:R-:W-:-:S13]  /*0090*/  ISETP.GE.U32.AND P0, PT, R0, UR16, PT ;  /* 0x0000001000007c0c */ /* 0x000fda000bf06070 */
[----:B------:R-:W-:Y:S05]  /*00a0*/  @P0 EXIT ;  /* 0x000000000000094d */ /* 0x000fea0003800000 */
[----:B------:R-:W-:Y:S01]  /*00b0*/  ULDC UR12, c[0x0][0xf78] ;  /* 0x0003de00000c7ab9 */ /* 0x000fe20000000800 */
[----:B------:R-:W-:Y:S01]  /*00c0*/  ULDC UR17, c[0x0][UR4+0x510] ;  /* 0x0001440004117abb */ /* 0x000fe20008000800 */
[----:B------:R-:W-:Y:S01]  /*00d0*/  UISETP.NE.AND UP0, UPT, UR12, 0x3, UPT ;  /* 0x000000030c00788c */ /* 0x000fe2000bf05270 */
[----:B------:R-:W-:Y:S01]  /*00e0*/  ULDC.64 UR10, c[0x0][0xf60] ;  /* 0x0003d800000a7ab9 */ /* 0x000fe20000000a00 */
[----:B------:R-:W-:Y:S02]  /*00f0*/  USHF.L.U32 UR15, UR5, 0x5, URZ ;  /* 0x00000005050f7899 */ /* 0x000fe4000800063f */
[----:B------:R-:W-:Y:S02]  /*0100*/  USEL UR8, UR17, UR11, !UP0 ;  /* 0x0000000b11087287 */ /* 0x000fe4000c000000 */
[----:B------:R-:W-:Y:S02]  /*0110*/  USHF.L.U32 UR11, UR5, 0x3, URZ ;  /* 0x00000003050b7899 */ /* 0x000fe4000800063f */
[----:B------:R-:W-:Y:S01]  /*0120*/  UISETP.NE.AND UP1, UPT, UR12, 0x2, UPT ;  /* 0x000000020c00788c */ /* 0x000fe2000bf25270 */
[----:B------:R-:W-:Y:S01]  /*0130*/  ULDC.U8 UR5, c[0x0][UR5+0x718] ;  /* 0x0001c60005057abb */ /* 0x000fe20008000000 */
[----:B------:R-:W-:Y:S01]  /*0140*/  ULDC UR6, c[0x0][0xc] ;  /* 0x0000030000067ab9 */ /* 0x000fe20000000800 */
[----:B------:R-:W-:Y:S01]  /*0150*/  ISETP.NE.AND P0, PT, RZ, UR5, PT ;  /* 0x00000005ff007c0c */ /* 0x000fe2000bf05270 */
[----:B------:R-:W-:-:S02]  /*0160*/  UISETP.NE.AND UP2, UPT, UR12, 0x1, UPT ;  /* 0x000000010c00788c */ /* 0x000fc4000bf45270 */
[----:B------:R-:W-:Y:S02]  /*0170*/  USEL UR9, UR17, UR10, !UP1 ;  /* 0x0000000a11097287 */ /* 0x000fe4000c800000 */
[----:B------:R-:W-:Y:S01]  /*0180*/  UIMAD UR7, UR7, UR6, URZ ;  /* 0x00000006070772a4 */ /* 0x000fe2000f8e023f */
[----:B------:R-:W-:Y:S02]  /*0190*/  ULDC UR10, c[0x0][0xf5c] ;  /* 0x0003d700000a7ab9 */ /* 0x000fe40000000800 */
[----:B------:R-:W-:Y:S01]  /*01a0*/  ULDC UR6, c[0x0][UR4+0x410] ;  /* 0x0001040004067abb */ /* 0x000fe20008000800 */
[----:B------:R-:W-:Y:S01]  /*01b0*/  USEL UR10, UR17, UR10, !UP2 ;  /* 0x0000000a110a7287 */ /* 0x000fe2000d000000 */
[----:B------:R-:W-:Y:S01]  /*01c0*/  ULDC.64 UR20, c[0x0][0x208] ;  /* 0x0000820000147ab9 */ /* 0x000fe20000000a00 */
[----:B------:R-:W-:Y:S02]  /*01d0*/  ULDC.64 UR4, c[0x0][UR11+0x218] ;  /* 0x000086000b047abb */ /* 0x000fe40008000a00 */
[----:B------:R-:W-:Y:S08]  /*01e0*/  @!P0 BRA `(.L_x_0) ;  /* 0x0000000400508947 */ /* 0x000ff00003800000 */
[----:B------:R-:W0:Y:S01]  /*01f0*/  I2F.U32.RP R2, UR8 ;  /* 0x0000000800027d06 */ /* 0x000e220008209000 */
[----:B------:R-:W-:Y:S01]  /*0200*/  IMAD R9, RZ, RZ, -UR8 ;  /* 0x80000008ff097e24 */ /* 0x000fe2000f8e02ff */
[----:B------:R-:W-:Y:S01]  /*0210*/  IADD3 R13, RZ, -UR9, RZ ;  /* 0x80000009ff0d7c10 */ /* 0x000fe2000fffe0ff */
[----:B------:R-:W-:Y:S01]  /*0220*/  IMAD R15, RZ, RZ, -UR10 ;  /* 0x8000000aff0f7e24 */ /* 0x000fe2000f8e02ff */
[----:B------:R-:W-:Y:S01]  /*0230*/  BSSY B0, `(.L_x_1) ;  /* 0x000004e000007945 */ /* 0x000fe20003800000 */
[----:B------:R-:W-:Y:S01]  /*0240*/  ISETP.NE.U32.AND P0, PT, RZ, UR8, PT ;  /* 0x00000008ff007c0c */ /* 0x000fe2000bf05070 */
[----:B------:R-:W-:Y:S01]  /*0250*/  ULDC UR11, c[0x0][0xf7c] ;  /* 0x0003df00000b7ab9 */ /* 0x000fe20000000800 */
[----:B------:R-:W-:Y:S01]  /*0260*/  ISETP.NE.U32.AND P1, PT, RZ, UR9, PT ;  /* 0x00000009ff007c0c */ /* 0x000fe2000bf25070 */
[----:B------:R-:W1:Y:S01]  /*0270*/  I2F.U32.RP R3, UR9 ;  /* 0x0000000900037d06 */ /* 0x000e620008209000 */
[----:B------:R-:W-:Y:S01]  /*0280*/  ISETP.NE.U32.AND P2, PT, RZ, UR10, PT ;  /* 0x0000000aff007c0c */ /* 0x000fe2000bf45070 */
[----:B------:R-:W-:Y:S01]  /*0290*/  ULDC.64 UR12, c[0x0][0xf70] ;  /* 0x0003dc00000c7ab9 */ /* 0x000fe20000000a00 */
[----:B------:R-:W-:Y:S01]  /*02a0*/  LOP3.LUT R12, RZ, UR8, RZ, 0x33, !PT ;  /* 0x00000008ff0c7c12 */ /* 0x000fe2000f8e33ff */
[----:B------:R-:W-:-:S04]  /*02b0*/  ULDC.64 UR14, c[0x0][0xf68] ;  /* 0x0003da00000e7ab9 */ /* 0x000fc80000000a00 */
[----:B------:R-:W2:Y:S08]  /*02c0*/  I2F.U32.RP R8, UR10 ;  /* 0x0000000a00087d06 */ /* 0x000eb00008209000 */
[----:B0-----:R-:W0:Y:S08]  /*02d0*/  MUFU.RCP R2, R2 ;  /* 0x0000000200027308 */ /* 0x001e300000001000 */
[----:B-1----:R-:W1:Y:S08]  /*02e0*/  MUFU.RCP R3, R3 ;  /* 0x0000000300037308 */ /* 0x002e700000001000 */
[----:B--2---:R-:W2:Y:S01]  /*02f0*/  MUFU.RCP R8, R8 ;  /* 0x0000000800087308 */ /* 0x004ea20000001000 */
[----:B0-----:R-:W-:-:S07]  /*0300*/  IADD3 R4, R2, 0xffffffe, RZ ;  /* 0x0ffffffe02047810 */ /* 0x001fce0007ffe0ff */
[----:B------:R0:W3:Y:S01]  /*0310*/  F2I.FTZ.U32.TRUNC.NTZ R5, R4 ;  /* 0x0000000400057305 */ /* 0x0000e2000021f000 */
[----:B-1----:R-:W-:Y:S02]  /*0320*/  VIADD R6, R3, 0xffffffe ;  /* 0x0ffffffe03067836 */ /* 0x002fe40000000000 */
[----:B------:R-:W1:Y:S05]  /*0330*/  LDC.64 R2, c[0x0][0x210] ;  /* 0x00008400ff027b82 */ /* 0x000e6a0000000a00 */
[----:B------:R4:W5:Y:S01]  /*0340*/  F2I.FTZ.U32.TRUNC.NTZ R7, R6 ;  /* 0x0000000600077305 */ /* 0x000962000021f000 */
[----:B--2---:R-:W-:Y:S01]  /*0350*/  IADD3 R10, R8, 0xffffffe, RZ ;  /* 0x0ffffffe080a7810 */ /* 0x004fe20007ffe0ff */
[----:B0-----:R-:W-:Y:S01]  /*0360*/  HFMA2.MMA R4, -RZ, RZ, 0, 0 ;  /* 0x00000000ff047435 */ /* 0x001fe200000001ff */
[----:B---3--:R-:W-:-:S05]  /*0370*/  IMAD R9, R9, R5, RZ ;  /* 0x0000000509097224 */ /* 0x008fca00078e02ff */
[----:B------:R0:W2:Y:S01]  /*0380*/  F2I.FTZ.U32.TRUNC.NTZ R11, R10 ;  /* 0x0000000a000b7305 */ /* 0x0000a2000021f000 */
[----:B----4-:R-:W-:-:S03]  /*0390*/  IMAD.MOV.U32 R6, RZ, RZ, RZ ;  /* 0x000000ffff067224 */ /* 0x010fc600078e00ff */
[----:B------:R-:W-:-:S04]  /*03a0*/  IMAD.HI.U32 R9, R5, R9, R4 ;  /* 0x0000000905097227 */ /* 0x000fc800078e0004 */
[----:B-----5:R-:W-:Y:S01]  /*03b0*/  IMAD R13, R13, R7, RZ ;  /* 0x000000070d0d7224 */ /* 0x020fe200078e02ff */
[----:B0-----:R-:W-:-:S03]  /*03c0*/  MOV R10, RZ ;  /* 0x000000ff000a7202 */ /* 0x001fc60000000f00 */
[----:B------:R-:W-:Y:S01]  /*03d0*/  IMAD.HI.U32 R8, R7, R13, R6 ;  /* 0x0000000d07087227 */ /* 0x000fe200078e0006 */
[----:B------:R-:W-:-:S03]  /*03e0*/  LOP3.LUT R13, RZ, UR9, RZ, 0x33, !PT ;  /* 0x00000009ff0d7c12 */ /* 0x000fc6000f8e33ff */
[----:B--2---:R-:W-:-:S04]  /*03f0*/  IMAD R5, R15, R11, RZ ;  /* 0x0000000b0f057224 */ /* 0x004fc800078e02ff */
[----:B------:R-:W-:Y:S01]  /*0400*/  IMAD.HI.U32 R11, R11, R5, R10 ;  /* 0x000000050b0b7227 */ /* 0x000fe200078e000a */
[----:B------:R-:W-:-:S07]  /*0410*/  LOP3.LUT R10, RZ, UR10, RZ, 0x33, !PT ;  /* 0x0000000aff0a7c12 */ /* 0x000fce000f8e33ff */
.L_x_2:
[----:B0-----:R-:W-:-:S04]  /*0420*/  IMAD.MOV.U32 R5, RZ, RZ, 0x10 ;  /* 0x00000010ff057424 */ /* 0x001fc800078e00ff */
[----:B------:R-:W-:-:S06]  /*0430*/  IMAD.WIDE.U32 R4, R0, R5, UR4 ;  /* 0x0000000400047e25 */ /* 0x000fcc000f8e0005 */
[----:B------:R-:W2:Y:S01]  /*0440*/  LDG.E.128 R4, desc[UR20][R4.64] ;  /* 0x0000001404047981 */ /* 0x000ea2000c1e1d00 */
[----:B------:R-:W-:-:S05]  /*0450*/  IMAD.HI.U32 R15, R9, R0, RZ ;  /* 0x00000000090f7227 */ /* 0x000fca00078e00ff */
[----:B------:R-:W-:-:S05]  /*0460*/  IADD3 R17, -R15, RZ, RZ ;  /* 0x000000ff0f117210 */ /* 0x000fca0007ffe1ff */
[----:B------:R-:W-:-:S05]  /*0470*/  IMAD R14, R17, UR8, R0 ;  /* 0x00000008110e7c24 */ /* 0x000fca000f8e0200 */
[----:B------:R-:W-:-:S13]  /*0480*/  ISETP.GE.U32.AND P3, PT, R14, UR8, PT ;  /* 0x000000080e007c0c */ /* 0x000fda000bf66070 */
[----:B------:R-:W-:Y:S01]  /*0490*/  @P3 VIADD R14, R14, -UR8 ;  /* 0x800000080e0e3c36 */ /* 0x000fe20008000000 */
[----:B------:R-:W-:-:S04]  /*04a0*/  @P3 IADD3 R15, R15, 0x1, RZ ;  /* 0x000000010f0f3810 */ /* 0x000fc80007ffe0ff */
[----:B------:R-:W-:-:S13]  /*04b0*/  ISETP.GE.U32.AND P4, PT, R14, UR8, PT ;  /* 0x000000080e007c0c */ /* 0x000fda000bf86070 */
[----:B------:R-:W-:-:S05]  /*04c0*/  @P4 VIADD R15, R15, 0x1 ;  /* 0x000000010f0f4836 */ /* 0x000fca0000000000 */
[----:B------:R-:W-:-:S05]  /*04d0*/  SEL R15, R12, R15, !P0 ;  /* 0x0000000f0c0f7207 */ /* 0x000fca0004000000 */
        /* <DEDUP_REMOVED lines=9> */
[----:B------:R-:W-:-:S04]  /*0570*/  IMAD.HI.U32 R17, R11, R16, RZ ;  /* 0x000000100b117227 */ /* 0x000fc800078e00ff */
[----:B------:R-:W-:Y:S01]  /*0580*/  IMAD.MOV R18, RZ, RZ, -R16 ;  /* 0x000000ffff127224 */ /* 0x000fe200078e0a10 */
[----:B------:R-:W-:-:S05]  /*0590*/  IADD3 R19, -R17, RZ, RZ ;  /* 0x000000ff11137210 */ /* 0x000fca0007ffe1ff */
[----:B------:R-:W-:Y:S02]  /*05a0*/  IMAD R14, R19, UR10, R16 ;  /* 0x0000000a130e7c24 */ /* 0x000fe4000f8e0210 */
[--C-:B------:R-:W-:Y:S02]  /*05b0*/  IMAD.MOV R19, RZ, RZ, -R15.reuse ;  /* 0x000000ffff137224 */ /* 0x100fe400078e0a0f */
[----:B------:R-:W-:Y:S01]  /*05c0*/  IMAD R15, R18, UR9, R15 ;  /* 0x00000009120f7c24 */ /* 0x000fe2000f8e020f */
[----:B------:R-:W-:-:S13]  /*05d0*/  ISETP.GE.U32.AND P3, PT, R14, UR10, PT ;  /* 0x0000000a0e007c0c */ /* 0x000fda000bf66070 */
[----:B------:R-:W-:Y:S01]  /*05e0*/  @P3 VIADD R14, R14, -UR10 ;  /* 0x8000000a0e0e3c36 */ /* 0x000fe20008000000 */
[----:B------:R-:W-:-:S04]  /*05f0*/  @P3 IADD3 R17, R17, 0x1, RZ ;  /* 0x0000000111113810 */ /* 0x000fc80007ffe0ff */
[----:B------:R-:W-:Y:S01]  /*0600*/  ISETP.GE.U32.AND P4, PT, R14, UR10, PT ;  /* 0x0000000a0e007c0c */ /* 0x000fe2000bf86070 */
[----:B------:R-:W-:Y:S01]  /*0610*/  IMAD R14, R19, UR8, R0 ;  /* 0x00000008130e7c24 */ /* 0x000fe2000f8e0200 */
[----:B------:R-:W-:-:S03]  /*0620*/  IADD3 R0, R0, UR7, RZ ;  /* 0x0000000700007c10 */ /* 0x000fc6000fffe0ff */
[----:B------:R-:W-:Y:S01]  /*0630*/  IMAD R14, R14, UR13, RZ ;  /* 0x0000000d0e0e7c24 */ /* 0x000fe2000f8e02ff */
[----:B------:R-:W-:-:S03]  /*0640*/  ISETP.GE.U32.AND P3, PT, R0, UR16, PT ;  /* 0x0000001000007c0c */ /* 0x000fc6000bf66070 */
[----:B------:R-:W-:-:S04]  /*0650*/  IMAD R14, R15, UR12, R14 ;  /* 0x0000000c0f0e7c24 */ /* 0x000fc8000f8e020e */
[----:B------:R-:W-:-:S04]  /*0660*/  @P4 IADD3 R17, R17, 0x1, RZ ;  /* 0x0000000111114810 */ /* 0x000fc80007ffe0ff */
[----:B------:R-:W-:-:S04]  /*0670*/  SEL R17, R10, R17, !P2 ;  /* 0x000000110a117207 */ /* 0x000fc80005000000 */
[----:B------:R-:W-:-:S05]  /*0680*/  IADD3 R19, -R17, RZ, RZ ;  /* 0x000000ff11137210 */ /* 0x000fca0007ffe1ff */
[----:B------:R-:W-:-:S04]  /*0690*/  IMAD R15, R19, UR10, R16 ;  /* 0x0000000a130f7c24 */ /* 0x000fc8000f8e0210 */
[----:B------:R-:W-:Y:S02]  /*06a0*/  IMAD R14, R15, UR15, R14 ;  /* 0x0000000f0f0e7c24 */ /* 0x000fe4000f8e020e */
[----:B------:R-:W-:Y:S02]  /*06b0*/  IMAD.U32 R15, RZ, RZ, UR11 ;  /* 0x0000000bff0f7e24 */ /* 0x000fe4000f8e00ff */
[----:B------:R-:W-:-:S04]  /*06c0*/  IMAD R14, R17, UR14, R14 ;  /* 0x0000000e110e7c24 */ /* 0x000fc8000f8e020e */
[----:B------:R-:W-:-:S04]  /*06d0*/  IMAD R15, R15, UR6, R14 ;  /* 0x000000060f0f7c24 */ /* 0x000fc8000f8e020e */
[----:B-1----:R-:W-:-:S05]  /*06e0*/  IMAD.WIDE.U32 R14, R15, 0x10, R2 ;  /* 0x000000100f0e7825 */ /* 0x002fca00078e0002 */
[----:B--2---:R0:W-:Y:S01]  /*06f0*/  STG.E.128 desc[UR20][R14.64], R4 ;  /* 0x000000040e007986 */ /* 0x0041e2000c101d14 */
[----:B------:R-:W-:Y:S05]  /*0700*/  @!P3 BRA `(.L_x_2) ;  /* 0xfffffffc0044b947 */ /* 0x000fea000383ffff */
[----:B------:R-:W-:Y:S05]  /*0710*/  BSYNC B0 ;  /* 0x0000000000007941 */ /* 0x000fea0003800000 */
.L_x_1:
[----:B------:R-:W-:Y:S05]  /*0720*/  EXIT ;  /* 0x000000000000794d */ /* 0x000fea0003800000 */
.L_x_0:
[----:B------:R-:W0:Y:S01]  /*0730*/  I2F.U32.RP R3, UR8 ;  /* 0x0000000800037d06 */ /* 0x000e220008209000 */
[----:B------:R-:W-:Y:S01]  /*0740*/  ULDC.64 UR12, c[0x0][UR15+0x760] ;  /* 0x0001d8000f0c7abb */ /* 0x000fe20008000a00 */
[----:B------:R-:W-:Y:S01]  /*0750*/  IMAD R11, RZ, RZ, -UR8 ;  /* 0x80000008ff0b7e24 */ /* 0x000fe2000f8e02ff */
[----:B------:R-:W-:Y:S01]  /*0760*/  USEL UR11, UR17, UR13, !UP0 ;  /* 0x0000000d110b7287 */ /* 0x000fe2000c000000 */
[----:B------:R-:W-:Y:S01]  /*0770*/  BSSY B0, `(.L_x_3) ;  /* 0x0000097000007945 */ /* 0x000fe20003800000 */
[----:B------:R-:W-:Y:S01]  /*0780*/  USEL UR14, UR17, UR12, !UP1 ;  /* 0x0000000c110e7287 */ /* 0x000fe2000c800000 */
[----:B------:R-:W-:Y:S01]  /*0790*/  ISETP.NE.U32.AND P0, PT, RZ, UR8, PT ;  /* 0x00000008ff007c0c */ /* 0x000fe2000bf05070 */
[----:B------:R-:W-:Y:S01]  /*07a0*/  ULDC UR26, c[0x0][0xf7c] ;  /* 0x0003df00001a7ab9 */ /* 0x000fe20000000800 */
[----:B------:R-:W-:Y:S01]  /*07b0*/  I2F.U32.RP R6, UR9 ;  /* 0x0000000900067d06 */ /* 0x000fe20008209000 */
[----:B------:R-:W-:Y:S01]  /*07c0*/  @UP2 ULDC UR17, c[0x0][UR15+0x75c] ;  /* 0x0001d7000f112abb */ /* 0x000fe20008000800 */
[----:B------:R-:W-:Y:S01]  /*07d0*/  ISETP.NE.U32.AND P1, PT, RZ, UR9, PT ;  /* 0x00000009ff007c0c */ /* 0x000fe2000bf25070 */
[----:B------:R-:W-:Y:S01]  /*07e0*/  ULDC.64 UR18, c[0x0][UR15+0x768] ;  /* 0x0001da000f127abb */ /* 0x000fe20008000a00 */
[----:B------:R-:W-:Y:S01]  /*07f0*/  IADD3 R19, RZ, -UR14, RZ ;  /* 0x8000000eff137c10 */ /* 0x000fe2000fffe0ff */
[----:B------:R-:W-:Y:S01]  /*0800*/  ULDC.64 UR12, c[0x0][UR15+0x770] ;  /* 0x0001dc000f0c7abb */ /* 0x000fe20008000a00 */
[----:B------:R-:W-:Y:S01]  /*0810*/  ISETP.NE.U32.AND P2, PT, RZ, UR10, PT ;  /* 0x0000000aff007c0c */ /* 0x000fe2000bf45070 */
[----:B------:R-:W-:Y:S01]  /*0820*/  ULDC.64 UR22, c[0x0][0xf70] ;  /* 0x0003dc0000167ab9 */ /* 0x000fe20000000a00 */
[----:B------:R-:W-:Y:S01]  /*0830*/  I2F.U32.RP R2, UR11 ;  /* 0x0000000b00027d06 */ /* 0x000fe20008209000 */
[----:B------:R-:W-:Y:S01]  /*0840*/  LOP3.LUT R18, RZ, UR9, RZ, 0x33, !PT ;  /* 0x00000009ff127c12 */ /* 0x000fe2000f8e33ff */
[----:B------:R-:W-:Y:S01]  /*0850*/  ULDC.64 UR24, c[0x0][0xf68] ;  /* 0x0003da0000187ab9 */ /* 0x000fe20000000a00 */
[----:B------:R-:W-:-:S02]  /*0860*/  ISETP.NE.U32.AND P3, PT, RZ, UR11, PT ;  /* 0x0000000bff007c0c */ /* 0x000fc4000bf65070 */
[----:B------:R-:W-:Y:S02]  /*0870*/  ISETP.NE.U32.AND P4, PT, RZ, UR14, PT ;  /* 0x0000000eff007c0c */ /* 0x000fe4000bf85070 */
[----:B------:R-:W-:Y:S01]  /*0880*/  ISETP.NE.U32.AND P5, PT, RZ, UR17, PT ;  /* 0x00000011ff007c0c */ /* 0x000fe2000bfa5070 */
[----:B------:R-:W-:Y:S01]  /*0890*/  I2F.U32.RP R7, UR10 ;  /* 0x0000000a00077d06 */ /* 0x000fe20008209000 */
[----:B------:R-:W-:Y:S02]  /*08a0*/  LOP3.LUT R20, RZ, UR11, RZ, 0x33, !PT ;  /* 0x0000000bff147c12 */ /* 0x000fe4000f8e33ff */
[----:B------:R-:W-:-:S05]  /*08b0*/  LOP3.LUT R21, RZ, UR14, RZ, 0x33, !PT ;  /* 0x0000000eff157c12 */ /* 0x000fca000f8e33ff */
[----:B0-----:R-:W0:Y:S08]  /*08c0*/  MUFU.RCP R3, R3 ;  /* 0x0000000300037308 */ /* 0x001e300000001000 */
[----:B------:R-:W-:Y:S08]  /*08d0*/  I2F.U32.RP R8, UR17 ;  /* 0x0000001100087d06 */ /* 0x000ff00008209000 */
[----:B------:R-:W-:Y:S01]  /*08e0*/  I2F.U32.RP R4, UR14 ;  /* 0x0000000e00047d06 */ /* 0x000fe20008209000 */
[----:B0-----:R-:W-:-:S07]  /*08f0*/  VIADD R5, R3, 0xffffffe ;  /* 0x0ffffffe03057836 */ /* 0x001fce0000000000 */
[----:B------:R-:W0:Y:S08]  /*0900*/  MUFU.RCP R6, R6 ;  /* 0x0000000600067308 */ /* 0x000e300000001000 */
[----:B------:R-:W1:Y:S08]  /*0910*/  MUFU.RCP R2, R2 ;  /* 0x0000000200027308 */ /* 0x000e700000001000 */
[----:B------:R-:W2:Y:S01]  /*0920*/  MUFU.RCP R7, R7 ;  /* 0x0000000700077308 */ /* 0x000ea20000001000 */
[----:B0-----:R-:W-:-:S07]  /*0930*/  IADD3 R9, R6, 0xffffffe, RZ ;  /* 0x0ffffffe06097810 */ /* 0x001fce0007ffe0ff */
[----:B------:R-:W0:Y:S01]  /*0940*/  MUFU.RCP R8, R8 ;  /* 0x0000000800087308 */ /* 0x000e220000001000 */
[----:B-1----:R-:W-:Y:S01]  /*0950*/  IADD3 R6, R2, 0xffffffe, RZ ;  /* 0x0ffffffe02067810 */ /* 0x002fe20007ffe0ff */
[----:B------:R-:W-:-:S06]  /*0960*/  IMAD R2, RZ, RZ, -UR9 ;  /* 0x80000009ff027e24 */ /* 0x000fcc000f8e02ff */
[----:B------:R-:W1:Y:S01]  /*0970*/  MUFU.RCP R4, R4 ;  /* 0x0000000400047308 */ /* 0x000e620000001000 */
[----:B--2---:R-:W-:-:S07]  /*0980*/  VIADD R12, R7, 0xffffffe ;  /* 0x0ffffffe070c7836 */ /* 0x004fce0000000000 */
[----:B------:R-:W2:Y:S01]  /*0990*/  F2I.FTZ.U32.TRUNC.NTZ R5, R5 ;  /* 0x0000000500057305 */ /* 0x000ea2000021f000 */
[----:B0-----:R-:W-:-:S07]  /*09a0*/  IADD3 R16, R8, 0xffffffe, RZ ;  /* 0x0ffffffe08107810 */ /* 0x001fce0007ffe0ff */
[----:B------:R0:W3:Y:S01]  /*09b0*/  F2I.FTZ.U32.TRUNC.NTZ R3, R9 ;  /* 0x0000000900037305 */ /* 0x0000e2000021f000 */
[----:B-1----:R-:W-:Y:S01]  /*09c0*/  IADD3 R14, R4, 0xffffffe, RZ ;  /* 0x0ffffffe040e7810 */ /* 0x002fe20007ffe0ff */
[----:B------:R-:W-:Y:S02]  /*09d0*/  IMAD.MOV.U32 R4, RZ, RZ, RZ ;  /* 0x000000ffff047224 */ /* 0x000fe400078e00ff */
[----:B--2---:R-:W-:-:S04]  /*09e0*/  IMAD R11, R11, R5, RZ ;  /* 0x000000050b0b7224 */ /* 0x004fc800078e02ff */
[----:B------:R1:W2:Y:S01]  /*09f0*/  F2I.FTZ.U32.TRUNC.NTZ R7, R6 ;  /* 0x0000000600077305 */ /* 0x0002a2000021f000 */
[----:B0-----:R-:W-:Y:S01]  /*0a00*/  IADD3 R9, RZ, -UR10, RZ ;  /* 0x8000000aff097c10 */ /* 0x001fe2000fffe0ff */
[----:B------:R-:W-:-:S04]  /*0a10*/  IMAD.HI.U32 R11, R5, R11, R4 ;  /* 0x0000000b050b7227 */ /* 0x000fc800078e0004 */
[----:B---3--:R-:W-:Y:S02]  /*0a20*/  IMAD R5, R2, R3, RZ ;  /* 0x0000000302057224 */ /* 0x008fe400078e02ff */
[----:B------:R0:W3:Y:S01]  /*0a30*/  F2I.FTZ.U32.TRUNC.NTZ R13, R12 ;  /* 0x0000000c000d7305 */ /* 0x0000e2000021f000 */
[----:B-1----:R-:W-:Y:S01]  /*0a40*/  IADD3 R6, RZ, -UR11, RZ ;  /* 0x8000000bff067c10 */ /* 0x002fe2000fffe0ff */
[----:B------:R-:W-:-:S04]  /*0a50*/  IMAD.MOV.U32 R2, RZ, RZ, RZ ;  /* 0x000000ffff027224 */ /* 0x000fc800078e00ff */
[----:B------:R-:W-:Y:S02]  /*0a60*/  IMAD.HI.U32 R10, R3, R5, R2 ;  /* 0x00000005030a7227 */ /* 0x000fe400078e0002 */
[----:B------:R1:W4:Y:S01]  /*0a70*/  F2I.FTZ.U32.TRUNC.NTZ R17, R16 ;  /* 0x0000001000117305 */ /* 0x000322000021f000 */
[----:B0-----:R-:W-:Y:S01]  /*0a80*/  HFMA2.MMA R12, -RZ, RZ, 0, 0 ;  /* 0x00000000ff0c7435 */ /* 0x001fe200000001ff */
[----:B--2---:R-:W-:Y:S01]  /*0a90*/  IMAD R3, R6, R7, RZ ;  /* 0x0000000706037224 */ /* 0x004fe200078e02ff */
[----:B------:R-:W-:Y:S01]  /*0aa0*/  MOV R6, RZ ;  /* 0x000000ff00067202 */ /* 0x000fe20000000f00 */
[----:B---3--:R-:W-:-:S04]  /*0ab0*/  IMAD R5, R9, R13, RZ ;  /* 0x0000000d09057224 */ /* 0x008fc800078e02ff */
[----:B------:R0:W2:Y:S01]  /*0ac0*/  F2I.FTZ.U32.TRUNC.NTZ R15, R14 ;  /* 0x0000000e000f7305 */ /* 0x0000a2000021f000 */
[----:B-1----:R-:W-:Y:S02]  /*0ad0*/  MOV R16, RZ ;  /* 0x000000ff00107202 */ /* 0x002fe40000000f00 */
[----:B------:R-:W-:-:S04]  /*0ae0*/  IMAD.HI.U32 R12, R13, R5, R12 ;  /* 0x000000050d0c7227 */ /* 0x000fc800078e000c */
[----:B----4-:R-:W-:Y:S02]  /*0af0*/  IMAD R2, R17, UR17, RZ ;  /* 0x0000001111027c24 */ /* 0x010fe4000f8e02ff */
[----:B------:R-:W-:Y:S01]  /*0b00*/  IMAD.HI.U32 R13, R7, R3, R6 ;  /* 0x00000003070d7227 */ /* 0x000fe200078e0006 */
[----:B0-----:R-:W-:-:S03]  /*0b10*/  HFMA2.MMA R14, -RZ, RZ, 0, 0 ;  /* 0x00000000ff0e7435 */ /* 0x001fc600000001ff */
[----:B------:R-:W-:Y:S02]  /*0b20*/  IMAD.MOV R7, RZ, RZ, -R2 ;  /* 0x000000ffff077224 */ /* 0x000fe400078e0a02 */
[----:B------:R-:W0:Y:S01]  /*0b30*/  LDC.64 R2, c[0x0][0x210] ;  /* 0x00008400ff027b82 */ /* 0x000e220000000a00 */
[----:B--2---:R-:W-:Y:S01]  /*0b40*/  IMAD R5, R19, R15, RZ ;  /* 0x0000000f13057224 */ /* 0x004fe200078e02ff */
[----:B------:R-:W-:Y:S01]  /*0b50*/  LOP3.LUT R19, RZ, UR10, RZ, 0x33, !PT ;  /* 0x0000000aff137c12 */ /* 0x000fe2000f8e33ff */
[----:B------:R-:W-:Y:S01]  /*0b60*/  IMAD.HI.U32 R16, R17, R7, R16 ;  /* 0x0000000711107227 */ /* 0x000fe200078e0010 */
[----:B------:R-:W-:-:S03]  /*0b70*/  LOP3.LUT R17, RZ, UR8, RZ, 0x33, !PT ;  /* 0x00000008ff117c12 */ /* 0x000fc6000f8e33ff */
[----:B------:R-:W-:Y:S01]  /*0b80*/  IMAD.HI.U32 R14, R15, R5, R14 ;  /* 0x000000050f0e7227 */ /* 0x000fe200078e000e */
[----:B------:R-:W-:-:S07]  /*0b90*/  LOP3.LUT R15, RZ, UR17, RZ, 0x33, !PT ;  /* 0x00000011ff0f7c12 */ /* 0x000fce000f8e33ff */
.L_x_4:
[----:B-1----:R-:W-:-:S04]  /*0ba0*/  IMAD.HI.U32 R5, R13, R0, RZ ;  /* 0x000000000d057227 */ /* 0x002fc800078e00ff */
[----:B------:R-:W-:-:S04]  /*0bb0*/  IMAD.MOV R7, RZ, RZ, -R5 ;  /* 0x000000ffff077224 */ /* 0x000fc800078e0a05 */
[----:B------:R-:W-:-:S05]  /*0bc0*/  IMAD R4, R7, UR11, R0 ;  /* 0x0000000b07047c24 */ /* 0x000fca000f8e0200 */
[----:B------:R-:W-:-:S13]  /*0bd0*/  ISETP.GE.U32.AND P6, PT, R4, UR11, PT ;  /* 0x0000000b04007c0c */ /* 0x000fda000bfc6070 */
[----:B------:R-:W-:Y:S02]  /*0be0*/  @P6 IADD3 R4, R4, -UR11, RZ ;  /* 0x8000000b04046c10 */ /* 0x000fe4000fffe0ff */
[----:B------:R-:W-:Y:S02]  /*0bf0*/  @P6 IADD3 R5, R5, 0x1, RZ ;  /* 0x0000000105056810 */ /* 0x000fe40007ffe0ff */
[----:B------:R-:W-:-:S13]  /*0c00*/  ISETP.GE.U32.AND P6, PT, R4, UR11, PT ;  /* 0x0000000b04007c0c */ /* 0x000fda000bfc6070 */
[----:B------:R-:W-:-:S05]  /*0c10*/  @P6 VIADD R5, R5, 0x1 ;  /* 0x0000000105056836 */ /* 0x000fca0000000000 */
[----:B------:R-:W-:-:S04]  /*0c20*/  SEL R5, R20, R5, !P3 ;  /* 0x0000000514057207 */ /* 0x000fc80005800000 */
[----:B------:R-:W-:Y:S01]  /*0c30*/  IADD3 R9, -R5, RZ, RZ ;  /* 0x000000ff05097210 */ /* 0x000fe20007ffe1ff */
[----:B------:R-:W-:-:S05]  /*0c40*/  IMAD.HI.U32 R4, R14, R5, RZ ;  /* 0x000000050e047227 */ /* 0x000fca00078e00ff */
[----:B------:R-:W-:-:S05]  /*0c50*/  IADD3 R6, -R4, RZ, RZ ;  /* 0x000000ff04067210 */ /* 0x000fca0007ffe1ff */
[----:B------:R-:W-:-:S05]  /*0c60*/  IMAD R6, R6, UR14, R5 ;  /* 0x0000000e06067c24 */ /* 0x000fca000f8e0205 */
[----:B------:R-:W-:-:S13]  /*0c70*/  ISETP.GE.U32.AND P6, PT, R6, UR14, PT ;  /* 0x0000000e06007c0c */ /* 0x000fda000bfc6070 */
[----:B------:R-:W-:Y:S01]  /*0c80*/  @P6 VIADD R6, R6, -UR14 ;  /* 0x8000000e06066c36 */ /* 0x000fe20008000000 */
[----:B------:R-:W-:-:S04]  /*0c90*/  @P6 IADD3 R4, R4, 0x1, RZ ;  /* 0x0000000104046810 */ /* 0x000fc80007ffe0ff */
[----:B------:R-:W-:-:S13]  /*0ca0*/  ISETP.GE.U32.AND P6, PT, R6, UR14, PT ;  /* 0x0000000e06007c0c */ /* 0x000fda000bfc6070 */
[----:B------:R-:W-:-:S04]  /*0cb0*/  @P6 IADD3 R4, R4, 0x1, RZ ;  /* 0x0000000104046810 */ /* 0x000fc80007ffe0ff */
[----:B------:R-:W-:-:S04]  /*0cc0*/  SEL R7, R21, R4, !P4 ;  /* 0x0000000415077207 */ /* 0x000fc80006000000 */
[----:B------:R-:W-:Y:S01]  /*0cd0*/  IADD3 R8, -R7, RZ, RZ ;  /* 0x000000ff07087210 */ /* 0x000fe20007ffe1ff */
[----:B------:R-:W-:-:S04]  /*0ce0*/  IMAD.HI.U32 R6, R16, R7, RZ ;  /* 0x0000000710067227 */ /* 0x000fc800078e00ff */
[----:B------:R-:W-:Y:S01]  /*0cf0*/  IMAD R5, R8, UR14, R5 ;  /* 0x0000000e08057c24 */ /* 0x000fe2000f8e0205 */
[----:B------:R-:W-:-:S05]  /*0d00*/  IADD3 R4, -R6, RZ, RZ ;  /* 0x000000ff06047210 */ /* 0x000fca0007ffe1ff */
[----:B------:R-:W-:-:S05]  /*0d10*/  IMAD R4, R4, UR17, R7 ;  /* 0x0000001104047c24 */ /* 0x000fca000f8e0207 */
[----:B------:R-:W-:-:S13]  /*0d20*/  ISETP.GE.U32.AND P6, PT, R4, UR17, PT ;  /* 0x0000001104007c0c */ /* 0x000fda000bfc6070 */
[----:B------:R-:W-:Y:S01]  /*0d30*/  @P6 IADD3 R4, R4, -UR17, RZ ;  /* 0x8000001104046c10 */ /* 0x000fe2000fffe0ff */
[----:B------:R-:W-:-:S03]  /*0d40*/  @P6 VIADD R6, R6, 0x1 ;  /* 0x0000000106066836 */ /* 0x000fc60000000000 */
[----:B------:R-:W-:Y:S01]  /*0d50*/  ISETP.GE.U32.AND P6, PT, R4, UR17, PT ;  /* 0x0000001104007c0c */ /* 0x000fe2000bfc6070 */
[----:B------:R-:W-:-:S04]  /*0d60*/  IMAD R4, R9, UR11, R0 ;  /* 0x0000000b09047c24 */ /* 0x000fc8000f8e0200 */
[----:B------:R-:W-:-:S04]  /*0d70*/  IMAD R4, R4, UR13, RZ ;  /* 0x0000000d04047c24 */ /* 0x000fc8000f8e02ff */
[----:B------:R-:W-:Y:S02]  /*0d80*/  IMAD R4, R5, UR12, R4 ;  /* 0x0000000c05047c24 */ /* 0x000fe4000f8e0204 */
[----:B------:R-:W-:Y:S02]  /*0d90*/  IMAD.MOV.U32 R5, RZ, RZ, 0x10 ;  /* 0x00000010ff057424 */ /* 0x000fe400078e00ff */
[----:B------:R-:W-:-:S05]  /*0da0*/  @P6 VIADD R6, R6, 0x1 ;  /* 0x0000000106066836 */ /* 0x000fca0000000000 */
[----:B------:R-:W-:-:S04]  /*0db0*/  SEL R6, R15, R6, !P5 ;  /* 0x000000060f067207 */ /* 0x000fc80006800000 */
[----:B------:R-:W-:-:S05]  /*0dc0*/  IADD3 R8, -R6, RZ, RZ ;  /* 0x000000ff06087210 */ /* 0x000fca0007ffe1ff */
[----:B------:R-:W-:-:S04]  /*0dd0*/  IMAD R7, R8, UR17, R7 ;  /* 0x0000001108077c24 */ /* 0x000fc8000f8e0207 */
[----:B------:R-:W-:-:S04]  /*0de0*/  IMAD R7, R7, UR19, R4 ;  /* 0x0000001307077c24 */ /* 0x000fc8000f8e0204 */
[----:B------:R-:W-:-:S04]  /*0df0*/  IMAD R4, R6, UR18, R7 ;  /* 0x0000001206047c24 */ /* 0x000fc8000f8e0207 */
        /* <DEDUP_REMOVED lines=10> */
[----:B------:R-:W-:-:S05]  /*0ea0*/  SEL R9, R17, R8, !P0 ;  /* 0x0000000811097207 */ /* 0x000fca0004000000 */
[----:B------:R-:W-:-:S04]  /*0eb0*/  IMAD.HI.U32 R23, R10, R9, RZ ;  /* 0x000000090a177227 */ /* 0x000fc800078e00ff */
[----:B------:R-:W-:Y:S01]  /*0ec0*/  IMAD.MOV R25, RZ, RZ, -R9 ;  /* 0x000000ffff197224 */ /* 0x000fe200078e0a09 */
[----:B------:R-:W-:-:S03]  /*0ed0*/  IADD3 R8, -R23, RZ, RZ ;  /* 0x000000ff17087210 */ /* 0x000fc60007ffe1ff */
[----:B------:R-:W-:Y:S01]  /*0ee0*/  IMAD R25, R25, UR8, R0 ;  /* 0x0000000819197c24 */ /* 0x000fe2000f8e0200 */
[----:B------:R-:W-:Y:S01]  /*0ef0*/  IADD3 R0, R0, UR7, RZ ;  /* 0x0000000700007c10 */ /* 0x000fe2000fffe0ff */
[----:B------:R-:W-:Y:S02]  /*0f00*/  IMAD R8, R8, UR9, R9 ;  /* 0x0000000908087c24 */ /* 0x000fe4000f8e0209 */
[----:B------:R-:W-:-:S03]  /*0f10*/  IMAD R25, R25, UR23, RZ ;  /* 0x0000001719197c24 */ /* 0x000fc6000f8e02ff */
[----:B------:R-:W-:-:S13]  /*0f20*/  ISETP.GE.U32.AND P6, PT, R8, UR9, PT ;  /* 0x0000000908007c0c */ /* 0x000fda000bfc6070 */
[----:B------:R-:W-:Y:S01]  /*0f30*/  @P6 IADD3 R8, R8, -UR9, RZ ;  /* 0x8000000908086c10 */ /* 0x000fe2000fffe0ff */
[----:B------:R-:W-:-:S03]  /*0f40*/  @P6 VIADD R23, R23, 0x1 ;  /* 0x0000000117176836 */ /* 0x000fc60000000000 */
[----:B------:R-:W-:-:S13]  /*0f50*/  ISETP.GE.U32.AND P6, PT, R8, UR9, PT ;  /* 0x0000000908007c0c */ /* 0x000fda000bfc6070 */
[----:B------:R-:W-:-:S04]  /*0f60*/  @P6 IADD3 R23, R23, 0x1, RZ ;  /* 0x0000000117176810 */ /* 0x000fc80007ffe0ff */
[----:B------:R-:W-:-:S05]  /*0f70*/  SEL R23, R18, R23, !P1 ;  /* 0x0000001712177207 */ /* 0x000fca0004800000 */
[----:B------:R-:W-:-:S04]  /*0f80*/  IMAD.HI.U32 R8, R12, R23, RZ ;  /* 0x000000170c087227 */ /* 0x000fc800078e00ff */
[----:B------:R-:W-:-:S04]  /*0f90*/  IMAD.MOV R22, RZ, RZ, -R8 ;  /* 0x000000ffff167224 */ /* 0x000fc800078e0a08 */
[----:B------:R-:W-:-:S05]  /*0fa0*/  IMAD R22, R22, UR10, R23 ;  /* 0x0000000a16167c24 */ /* 0x000fca000f8e0217 */
[----:B------:R-:W-:-:S13]  /*0fb0*/  ISETP.GE.U32.AND P6, PT, R22, UR10, PT ;  /* 0x0000000a16007c0c */ /* 0x000fda000bfc6070 */
[----:B------:R-:W-:Y:S02]  /*0fc0*/  @P6 IADD3 R22, R22, -UR10, RZ ;  /* 0x8000000a16166c10 */ /* 0x000fe4000fffe0ff */
[----:B------:R-:W-:Y:S02]  /*0fd0*/  @P6 IADD3 R8, R8, 0x1, RZ ;  /* 0x0000000108086810 */ /* 0x000fe40007ffe0ff */
[----:B------:R-:W-:Y:S02]  /*0fe0*/  ISETP.GE.U32.AND P6, PT, R22, UR10, PT ;  /* 0x0000000a16007c0c */ /* 0x000fe4000bfc6070 */
[----:B------:R-:W-:-:S05]  /*0ff0*/  IADD3 R22, -R23, RZ, RZ ;  /* 0x000000ff17167210 */ /* 0x000fca0007ffe1ff */
[----:B------:R-:W-:-:S04]  /*1000*/  IMAD R22, R22, UR9, R9 ;  /* 0x0000000916167c24 */ /* 0x000fc8000f8e0209 */
[----:B------:R-:W-:Y:S02]  /*1010*/  IMAD R22, R22, UR22, R25 ;  /* 0x0000001616167c24 */ /* 0x000fe4000f8e0219 */
[----:B------:R-:W-:Y:S02]  /*1020*/  @P6 IADD3 R8, R8, 0x1, RZ ;  /* 0x0000000108086810 */ /* 0x000fe40007ffe0ff */
[----:B------:R-:W-:Y:S02]  /*1030*/  ISETP.GE.U32.AND P6, PT, R0, UR16, PT ;  /* 0x0000001000007c0c */ /* 0x000fe4000bfc6070 */
[----:B------:R-:W-:-:S05]  /*1040*/  SEL R8, R19, R8, !P2 ;  /* 0x0000000813087207 */ /* 0x000fca0005000000 */
[----:B------:R-:W-:-:S04]  /*1050*/  IMAD.MOV R24, RZ, RZ, -R8 ;  /* 0x000000ffff187224 */ /* 0x000fc800078e0a08 */
[----:B------:R-:W-:-:S04]  /*1060*/  IMAD R23, R24, UR10, R23 ;  /* 0x0000000a18177c24 */ /* 0x000fc8000f8e0217 */
[----:B------:R-:W-:Y:S01]  /*1070*/  IMAD R23, R23, UR25, R22 ;  /* 0x0000001917177c24 */ /* 0x000fe2000f8e0216 */
[----:B------:R-:W-:-:S03]  /*1080*/  MOV R22, UR26 ;  /* 0x0000001a00167c02 */ /* 0x000fc60008000f00 */
[----:B------:R-:W-:-:S04]  /*1090*/  IMAD R23, R8, UR24, R23 ;  /* 0x0000001808177c24 */ /* 0x000fc8000f8e0217 */
[----:B------:R-:W-:-:S04]  /*10a0*/  IMAD R9, R22, UR6, R23 ;  /* 0x0000000616097c24 */ /* 0x000fc8000f8e0217 */
[----:B0-----:R-:W-:-:S05]  /*10b0*/  IMAD.WIDE.U32 R8, R9, 0x10, R2 ;  /* 0x0000001009087825 */ /* 0x001fca00078e0002 */
[----:B--2---:R1:W-:Y:S01]  /*10c0*/  STG.E.128 desc[UR20][R8.64], R4 ;  /* 0x0000000408007986 */ /* 0x0043e2000c101d14 */
[----:B------:R-:W-:Y:S05]  /*10d0*/  @!P6 BRA `(.L_x_4) ;  /* 0xfffffff800b0e947 */ /* 0x000fea000383ffff */
[----:B------:R-:W-:Y:S05]  /*10e0*/  BSYNC B0 ;  /* 0x0000000000007941 */ /* 0x000fea0003800000 */
.L_x_3:
[----:B------:R-:W-:Y:S05]  /*10f0*/  EXIT ;  /* 0x000000000000794d */ /* 0x000fea0003800000 */
.L_x_5:
[----:B------:R-:W-:-:S00]  /*1100*/  BRA `(.L_x_5) ;  /* 0xfffffffc00fc7947 */ /* 0x000fc0000383ffff */
[----:B------:R-:W-:-:S00]  /*1110*/  NOP ;  /* 0x0000000000007918 */ /* 0x000fc00000000000 */
        /* <DEDUP_REMOVED lines=14> */
.L_x_980:


//--------------------- .text._ZN2at6native40_GLOBAL__N__2351210d_8_Shape_cu_49f7391c26CatArrayBatchedCopy_contigINS1_10OpaqueTypeILj16EEEjLi4ELi64ELi64EEEvPT_NS1_25CatArrInputTensorMetadataIS5_T0_XT2_EXT3_EEENS1_16TensorSizeStrideIS8_Lj4EEEiS8_ --------------------------
	.section	.text._ZN2at6native40_GLOBAL__N__2351210d_8_Shape_cu_49f7391c26CatArrayBatchedCopy_contigINS1_10OpaqueTypeILj16EEEjLi4ELi64ELi64EEEvPT_NS1_25CatArrInputTensorMetadataIS5_T0_XT2_EXT3_EEENS1_16TensorSizeStrideIS8_Lj4EEEiS8_,"ax",@progbits
	.align	128
.text._ZN2at6native40_GLOBAL__N__2351210d_8_Shape_cu_49f7391c26CatArrayBatchedCopy_contigINS1_10OpaqueTypeILj16EEEjLi4ELi64ELi64EEEvPT_NS1_25CatArrInputTensorMetadataIS5_T0_XT2_EXT3_EEENS1_16TensorSizeStrideIS8_Lj4EEEiS8_:
        .type           _ZN2at6native40_GLOBAL__N__2351210d_8_Shape_cu_49f7391c26CatArrayBatchedCopy_contigINS1_10OpaqueTypeILj16EEEjLi4ELi64ELi64EEEvPT_NS1_25CatArrInputTensorMetadataIS5_T0_XT2_EXT3_EEENS1_16TensorSizeStrideIS8_Lj4EEEiS8_,@function
        .size           _ZN2at6native40_GLOBAL__N__2351210d_8_Shape_cu_49f7391c26CatArrayBatchedCopy_contigINS1_10OpaqueTypeILj16EEEjLi4ELi64ELi64EEEvPT_NS1_25CatArrInputTensorMetadataIS5_T0_XT2_EXT3_EEENS1_16TensorSizeStrideIS8_Lj4EEEiS8_,(.L_x_981 - _ZN2at6native40_GLOBAL__N__2351210d_8_Shape_cu_49f7391c26CatArrayBatchedCopy_contigINS1_10OpaqueTypeILj16EEEjLi4ELi64ELi64EEEvPT_NS1_25CatArrInputTensorMetadataIS5_T0_XT2_EXT3_EEENS1_16TensorSizeStrideIS8_Lj4EEEiS8_)
        .other          _ZN2at6native40_GLOBAL__N__2351210d_8_Shape_cu_49f7391c26CatArrayBatchedCopy_contigINS1_10OpaqueTypeILj16EEEjLi4ELi64ELi64EEEvPT_NS1_25CatArrInputTensorMetadataIS5_T0_XT2_EXT3_EEENS1_16TensorSizeStrideIS8_Lj4EEEiS8_,@"STO_CUDA_ENTRY STV_DEFAULT"
_ZN2at6native40_GLOBAL__N__2351210d_8_Shape_cu_49f7391c26CatArrayBatchedCopy_contigINS1_10OpaqueTypeILj16EEEjLi4ELi64ELi64EEEvPT_NS1_25CatArrInputTensorMetadataIS5_T0_XT2_EXT3_EEENS1_16TensorSizeStrideIS8_Lj4EEEiS8_:
[----:B------:R-:W-:Y:S01]  /*0000*/  LDC R1, c[0x0][0x28] ;  /* 0x00000a00ff017b82 */ /* 0x000fe20000000800 */
[----:B------:R-:W0:Y:S01]  /*0010*/  S2R R2, SR_CTAID.Y ;  /* 0x0000000000027919 */ /* 0x000e220000002600 */
[----:B------:R-:W-:Y:S01]  /*0020*/  HFMA2.MMA R15, -RZ, RZ, 0, 4.76837158203125e-07 ;  /* 0x00000008ff0f7435 */ /* 0x000fe200000001ff */
[----:B------:R-:W-:Y:S01]  /*0030*/  ULDC UR4, c[0x0][0x0] ;  /* 0x0000000000047ab9 */ /* 0x000fe20000000800 */
[----:B------:R-:W1:Y:S01]  /*0040*/  S2R R23, SR_CTAID.X ;  /* 0x0000000000177919 */ /* 0x000e620000002500 */
[----:B------:R-:W1:Y:S07]  /*0050*/  S2R R4, SR_TID.X ;  /* 0x0000000000047919 */ /* 0x000e6e0000002100 */
[----:B0-----:R-:W-:-:S04]  /*0060*/  IMAD R15, R2, 0x4, R15 ;  /* 0x00000004020f7824 */ /* 0x001fc800078e020f */
[----:B------:R-:W0:Y:S01]  /*0070*/  LDC R0, c[0x0][R15+0x610] ;  /* 0x000184000f007b82 */ /* 0x000e220000000800 */
[----:B-1----:R-:W-:-:S05]  /*0080*/  IMAD R23, R23, UR4, R4 ;  /* 0x0000000417177c24 */ /* 0x002fca000f8e0204 */
[----:B0-----:R-:W-:-:S13]  /*0090*/  ISETP.GE.U32.AND P0, PT, R23, R0, PT ;  /* 0x000000001700720c */ /* 0x001fda0003f06070 */
[----:B------:R-:W-:Y:S05]  /*00a0*/  @P0 EXIT ;  /* 0x000000000000094d */ /* 0x000fea0003800000 */
[----:B------:R-:W0:Y:S01]  /*00b0*/  LDC R3, c[0x0][0xf78] ;  /* 0x0003de00ff037b82 */ /* 0x000e220000000800 */
[----:B------:R-:W-:Y:S01]  /*00c0*/  IMAD.SHL.U32 R2, R2, 0x8, RZ ;  /* 0x0000000802027824 */ /* 0x000fe200078e00ff */
[----:B------:R-:W-:Y:S01]  /*00d0*/  ULDC UR5, c[0x0][0xc] ;  /* 0x0000030000057ab9 */ /* 0x000fe20000000800 */
[----:B------:R-:W-:Y:S01]  /*00e0*/  ULDC.64 UR6, c[0x0][0x208] ;  /* 0x0000820000067ab9 */ /* 0x000fe20000000a00 */
[----:B------:R-:W-:Y:S01]  /*00f0*/  UIMAD UR4, UR4, UR5, URZ ;  /* 0x00000005040472a4 */ /* 0x000fe2000f8e023f */
[----:B------:R-:W-:Y:S02]  /*0100*/  ULDC.64 UR8, c[0x0][0xf70] ;  /* 0x0003dc0000087ab9 */ /* 0x000fe40000000a00 */
[----:B------:R-:W-:Y:S01]  /*0110*/  ULDC UR5, c[0x0][0xf7c] ;  /* 0x0003df0000057ab9 */ /* 0x000fe20000000800 */
[----:B------:R1:W2:Y:S01]  /*0120*/  LDC R12, c[0x0][R15+0x510] ;  /* 0x000144000f0c7b82 */ /* 0x0002a20000000800 */
[----:B------:R-:W-:-:S07]  /*0130*/  ULDC.64 UR10, c[0x0][0xf68] ;  /* 0x0003da00000a7ab9 */ /* 0x000fce0000000a00 */
[----:B------:R-:W2:Y:S01]  /*0140*/  LDC.64 R4, c[0x0][0xf60] ;  /* 0x0003d800ff047b82 */ /* 0x000ea20000000a00 */
[----:B0-----:R-:W-:-:S07]  /*0150*/  ISETP.NE.AND P2, PT, R3, 0x1, PT ;  /* 0x000000010300780c */ /* 0x001fce0003f45270 */
[----:B-1----:R-:W0:Y:S01]  /*0160*/  LDC R15, c[0x0][R15+0x410] ;  /* 0x000104000f0f7b82 */ /* 0x002e220000000800 */
[C---:B------:R-:W-:Y:S02]  /*0170*/  ISETP.NE.AND P0, PT, R3.reuse, 0x3, PT ;  /* 0x000000030300780c */ /* 0x040fe40003f05270 */
[----:B------:R-:W-:Y:S02]  /*0180*/  ISETP.NE.AND P1, PT, R3, 0x2, PT ;  /* 0x000000020300780c */ /* 0x000fe40003f25270 */
[C---:B--2---:R-:W-:Y:S02]  /*0190*/  SEL R13, R12.reuse, R5, !P0 ;  /* 0x000000050c0d7207 */ /* 0x044fe40004000000 */
[----:B------:R-:W-:Y:S02]  /*01a0*/  SEL R14, R12, R4, !P1 ;  /* 0x000000040c0e7207 */ /* 0x000fe40004800000 */
[----:B------:R-:W1:Y:S01]  /*01b0*/  @P2 LDC R12, c[0x0][0xf5c] ;  /* 0x0003d700ff0c2b82 */ /* 0x000e620000000800 */
[----:B------:R-:W2:Y:S01]  /*01c0*/  I2F.U32.RP R3, R13 ;  /* 0x0000000d00037306 */ /* 0x000ea20000209000 */
[----:B------:R-:W-:Y:S01]  /*01d0*/  IMAD.MOV R11, RZ, RZ, -R13 ;  /* 0x000000ffff0b7224 */ /* 0x000fe200078e0a0d */
[----:B------:R-:W-:-:S02]  /*01e0*/  IADD3 R19, RZ, -R14, RZ ;  /* 0x8000000eff137210 */ /* 0x000fc40007ffe0ff */
[----:B------:R-:W-:Y:S02]  /*01f0*/  ISETP.NE.U32.AND P0, PT, R13, RZ, PT ;  /* 0x000000ff0d00720c */ /* 0x000fe40003f05070 */
[----:B------:R-:W-:Y:S02]  /*0200*/  ISETP.NE.U32.AND P1, PT, R14, RZ, PT ;  /* 0x000000ff0e00720c */ /* 0x000fe40003f25070 */
[----:B------:R-:W3:Y:S01]  /*0210*/  I2F.U32.RP R8, R14 ;  /* 0x0000000e00087306 */ /* 0x000ee20000209000 */
[----:B------:R-:W-:-:S07]  /*0220*/  LOP3.LUT R20, RZ, R13, RZ, 0x33, !PT ;  /* 0x0000000dff147212 */ /* 0x000fce00078e33ff */
[----:B--2---:R-:W2:Y:S01]  /*0230*/  MUFU.RCP R3, R3 ;  /* 0x0000000300037308 */ /* 0x004ea20000001000 */
[----:B-1----:R-:W-:-:S07]  /*0240*/  ISETP.NE.U32.AND P2, PT, R12, RZ, PT ;  /* 0x000000ff0c00720c */ /* 0x002fce0003f45070 */
[----:B------:R-:W1:Y:S08]  /*0250*/  I2F.U32.RP R9, R12 ;  /* 0x0000000c00097306 */ /* 0x000e700000209000 */
[----:B---3--:R-:W3:Y:S01]  /*0260*/  MUFU.RCP R8, R8 ;  /* 0x0000000800087308 */ /* 0x008ee20000001000 */
[----:B--2---:R-:W-:Y:S02]  /*0270*/  IADD3 R16, R3, 0xffffffe, RZ ;  /* 0x0ffffffe03107810 */ /* 0x004fe40007ffe0ff */
[----:B------:R-:W2:Y:S05]  /*0280*/  LDC.64 R2, c[0x0][R2+0x218] ;  /* 0x0000860002027b82 */ /* 0x000eaa0000000a00 */
[----:B-1----:R-:W1:Y:S08]  /*0290*/  MUFU.RCP R9, R9 ;  /* 0x0000000900097308 */ /* 0x002e700000001000 */
[----:B------:R4:W5:Y:S01]  /*02a0*/  F2I.FTZ.U32.TRUNC.NTZ R17, R16 ;  /* 0x0000001000117305 */ /* 0x000962000021f000 */
[----:B---3--:R-:W-:-:S07]  /*02b0*/  IADD3 R6, R8, 0xffffffe, RZ ;  /* 0x0ffffffe08067810 */ /* 0x008fce0007ffe0ff */
[----:B------:R3:W0:Y:S01]  /*02c0*/  F2I.FTZ.U32.TRUNC.NTZ R7, R6 ;  /* 0x0000000600077305 */ /* 0x000622000021f000 */
[----:B-1----:R-:W-:Y:S01]  /*02d0*/  VIADD R4, R9, 0xffffffe ;  /* 0x0ffffffe09047836 */ /* 0x002fe20000000000 */
[----:B----4-:R-:W-:Y:S01]  /*02e0*/  MOV R16, RZ ;  /* 0x000000ff00107202 */ /* 0x010fe20000000f00 */
[----:B------:R-:W1:Y:S01]  /*02f0*/  LDC.64 R8, c[0x0][0x210] ;  /* 0x00008400ff087b82 */ /* 0x000e620000000a00 */
[----:B-----5:R-:W-:-:S04]  /*0300*/  IMAD R11, R11, R17, RZ ;  /* 0x000000110b0b7224 */ /* 0x020fc800078e02ff */
[----:B------:R4:W5:Y:S01]  /*0310*/  F2I.FTZ.U32.TRUNC.NTZ R5, R4 ;  /* 0x0000000400057305 */ /* 0x000962000021f000 */
[----:B---3--:R-:W-:Y:S01]  /*0320*/  MOV R6, RZ ;  /* 0x000000ff00067202 */ /* 0x008fe20000000f00 */
[----:B------:R-:W-:-:S04]  /*0330*/  IMAD.HI.U32 R16, R17, R11, R16 ;  /* 0x0000000b11107227 */ /* 0x000fc800078e0010 */
[----:B0-----:R-:W-:Y:S02]  /*0340*/  IMAD R19, R19, R7, RZ ;  /* 0x0000000713137224 */ /* 0x001fe400078e02ff */
[----:B----4-:R-:W-:Y:S02]  /*0350*/  IMAD.MOV.U32 R4, RZ, RZ, RZ ;  /* 0x000000ffff047224 */ /* 0x010fe400078e00ff */
[----:B------:R-:W-:Y:S01]  /*0360*/  IMAD.HI.U32 R17, R7, R19, R6 ;  /* 0x0000001307117227 */ /* 0x000fe200078e0006 */
[----:B------:R-:W-:-:S03]  /*0370*/  LOP3.LUT R19, RZ, R12, RZ, 0x33, !PT ;  /* 0x0000000cff137212 */ /* 0x000fc600078e33ff */
[----:B-----5:R-:W-:-:S04]  /*0380*/  IMAD R10, R12, R5, RZ ;  /* 0x000000050c0a7224 */ /* 0x020fc800078e02ff */
[----:B------:R-:W-:-:S04]  /*0390*/  IMAD.MOV R21, RZ, RZ, -R10 ;  /* 0x000000ffff157224 */ /* 0x000fc800078e0a0a */
[----:B------:R-:W-:Y:S01]  /*03a0*/  IMAD.HI.U32 R18, R5, R21, R4 ;  /* 0x0000001505127227 */ /* 0x000fe200078e0004 */
[----:B--2---:R-:W-:-:S07]  /*03b0*/  LOP3.LUT R21, RZ, R14, RZ, 0x33, !PT ;  /* 0x0000000eff157212 */ /* 0x004fce00078e33ff */
.L_x_6:
[----:B0-----:R-:W-:-:S06]  /*03c0*/  IMAD.WIDE.U32 R4, R23, 0x10, R2 ;  /* 0x0000001017047825 */ /* 0x001fcc00078e0002 */
[----:B------:R-:W2:Y:S01]  /*03d0*/  LDG.E.128 R4, desc[UR6][R4.64] ;  /* 0x0000000604047981 */ /* 0x000ea2000c1e1d00 */
[----:B------:R-:W-:-:S05]  /*03e0*/  IMAD.HI.U32 R25, R16, R23, RZ ;  /* 0x0000001710197227 */ /* 0x000fca00078e00ff */
[----:B------:R-:W-:-:S05]  /*03f0*/  IADD3 R10, -R25, RZ, RZ ;  /* 0x000000ff190a7210 */ /* 0x000fca0007ffe1ff */
[----:B------:R-:W-:-:S05]  /*0400*/  IMAD R10, R13, R10, R23 ;  /* 0x0000000a0d0a7224 */ /* 0x000fca00078e0217 */
[----:B------:R-:W-:-:S13]  /*0410*/  ISETP.GE.U32.AND P3, PT, R10, R13, PT ;  /* 0x0000000d0a00720c */ /* 0x000fda0003f66070 */
[----:B------:R-:W-:Y:S01]  /*0420*/  @P3 IMAD.IADD R10, R10, 0x1, -R13 ;  /* 0x000000010a0a3824 */ /* 0x000fe200078e0a0d */
[----:B------:R-:W-:-:S04]  /*0430*/  @P3 IADD3 R25, R25, 0x1, RZ ;  /* 0x0000000119193810 */ /* 0x000fc80007ffe0ff */
[----:B------:R-:W-:-:S13]  /*0440*/  ISETP.GE.U32.AND P4, PT, R10, R13, PT ;  /* 0x0000000d0a00720c */ /* 0x000fda0003f86070 */
[----:B------:R-:W-:-:S05]  /*0450*/  @P4 VIADD R25, R25, 0x1 ;  /* 0x0000000119194836 */ /* 0x000fca0000000000 */
[----:B------:R-:W-:-:S05]  /*0460*/  SEL R25, R20, R25, !P0 ;  /* 0x0000001914197207 */ /* 0x000fca0004000000 */
[----:B------:R-:W-:-:S04]  /*0470*/  IMAD.HI.U32 R10, R17, R25, RZ ;  /* 0x00000019110a7227 */ /* 0x000fc800078e00ff */
[----:B------:R-:W-:Y:S01]  /*0480*/  IMAD.MOV R22, RZ, RZ, -R25 ;  /* 0x000000ffff167224 */ /* 0x000fe200078e0a19 */
[----:B------:R-:W-:-:S03]  /*0490*/  IADD3 R11, -R10, RZ, RZ ;  /* 0x000000ff0a0b7210 */ /* 0x000fc60007ffe1ff */
[----:B------:R-:W-:Y:S01]  /*04a0*/  IMAD R22, R13, R22, R23 ;  /* 0x000000160d167224 */ /* 0x000fe200078e0217 */
[----:B------:R-:W-:Y:S01]  /*04b0*/  IADD3 R23, R23, UR4, RZ ;  /* 0x0000000417177c10 */ /* 0x000fe2000fffe0ff */
[----:B------:R-:W-:Y:S02]  /*04c0*/  IMAD R11, R14, R11, R25 ;  /* 0x0000000b0e0b7224 */ /* 0x000fe400078e0219 */
[----:B------:R-:W-:-:S03]  /*04d0*/  IMAD R22, R22, UR9, RZ ;  /* 0x0000000916167c24 */ /* 0x000fc6000f8e02ff */
        /* <DEDUP_REMOVED lines=9> */
[----:B------:R-:W-:Y:S02]  /*0570*/  IMAD R25, R14, R24, R25 ;  /* 0x000000180e197224 */ /* 0x000fe400078e0219 */
[----:B------:R-:W-:Y:S02]  /*0580*/  IMAD R27, R12, R27, R11 ;  /* 0x0000001b0c1b7224 */ /* 0x000fe400078e020b */
[----:B------:R-:W-:-:S03]  /*0590*/  IMAD R22, R25, UR8, R22 ;  /* 0x0000000819167c24 */ /* 0x000fc6000f8e0216 */
[----:B------:R-:W-:-:S13]  /*05a0*/  ISETP.GE.U32.AND P3, PT, R27, R12, PT ;  /* 0x0000000c1b00720c */ /* 0x000fda0003f66070 */
[----:B------:R-:W-:Y:S01]  /*05b0*/  @P3 IMAD.IADD R27, R27, 0x1, -R12 ;  /* 0x000000011b1b3824 */ /* 0x000fe200078e0a0c */
[----:B------:R-:W-:Y:S02]  /*05c0*/  @P3 IADD3 R10, R10, 0x1, RZ ;  /* 0x000000010a0a3810 */ /* 0x000fe40007ffe0ff */
[----:B------:R-:W-:Y:S02]  /*05d0*/  ISETP.GE.U32.AND P3, PT, R23, R0, PT ;  /* 0x000000001700720c */ /* 0x000fe40003f66070 */
[----:B------:R-:W-:-:S13]  /*05e0*/  ISETP.GE.U32.AND P4, PT, R27, R12, PT ;  /* 0x0000000c1b00720c */ /* 0x000fda0003f86070 */
[----:B------:R-:W-:-:S04]  /*05f0*/  @P4 IADD3 R10, R10, 0x1, RZ ;  /* 0x000000010a0a4810 */ /* 0x000fc80007ffe0ff */
[----:B------:R-:W-:-:S04]  /*0600*/  SEL R10, R19, R10, !P2 ;  /* 0x0000000a130a7207 */ /* 0x000fc80005000000 */
[----:B------:R-:W-:-:S05]  /*0610*/  IADD3 R24, -R10, RZ, RZ ;  /* 0x000000ff0a187210 */ /* 0x000fca0007ffe1ff */
[----:B------:R-:W-:-:S04]  /*0620*/  IMAD R11, R12, R24, R11 ;  /* 0x000000180c0b7224 */ /* 0x000fc800078e020b */
[----:B------:R-:W-:-:S04]  /*0630*/  IMAD R22, R11, UR11, R22 ;  /* 0x0000000b0b167c24 */ /* 0x000fc8000f8e0216 */
[----:B------:R-:W-:-:S04]  /*0640*/  IMAD R11, R15, UR5, R22 ;  /* 0x000000050f0b7c24 */ /* 0x000fc8000f8e0216 */
[----:B------:R-:W-:-:S04]  /*0650*/  IMAD R11, R10, UR10, R11 ;  /* 0x0000000a0a0b7c24 */ /* 0x000fc8000f8e020b */
[----:B-1----:R-:W-:-:S05]  /*0660*/  IMAD.WIDE.U32 R10, R11, 0x10, R8 ;  /* 0x000000100b0a7825 */ /* 0x002fca00078e0008 */
[----:B--2---:R0:W-:Y:S01]  /*0670*/  STG.E.128 desc[UR6][R10.64], R4 ;  /* 0x000000040a007986 */ /* 0x0041e2000c101d06 */
[----:B------:R-:W-:Y:S05]  /*0680*/  @!P3 BRA `(.L_x_6) ;  /* 0xfffffffc004cb947 */ /* 0x000fea000383ffff */
[----:B------:R-:W-:Y:S05]  /*0690*/  EXIT ;  /* 0x000000000000794d */ /* 0x000fea0003800000 */
.L_x_7:
        /* <DEDUP_REMOVED lines=14> */
.L_x_981:


//--------------------- .text._ZN2at6native40_GLOBAL__N__2351210d_8_Shape_cu_49f7391c35CatArrayBatchedCopy_alignedK_contigINS1_10OpaqueTypeILj16EEEjLi4ELi64ELi64ELi8EEEvPT_NS1_25CatArrInputTensorMetadataIS5_T0_XT2_EXT3_EEENS1_16TensorSizeStrideIS8_Lj4EEEiS8_ --------------------------
	.section	.text._ZN2at6native40_GLOBAL__N__2351210d_8_Shape_cu_49f7391c35CatArrayBatchedCopy_alignedK_contigINS1_10OpaqueTypeILj16EEEjLi4ELi64ELi64ELi8EEEvPT_NS1_25CatArrInputTensorMetadataIS5_T0_XT2_EXT3_EEENS1_16TensorSizeStrideIS8_Lj4EEEiS8_,"ax",@progbits
	.align	128
.text._ZN2at6native40_GLOBAL__N__2351210d_8_Shape_cu_49f7391c35CatArrayBatchedCopy_alignedK_contigINS1_10OpaqueTypeILj16EEEjLi4ELi64ELi64ELi8EEEvPT_NS1_25CatArrInputTensorMetadataIS5_T0_XT2_EXT3_EEENS1_16TensorSizeStrideIS8_Lj4EEEiS8_:
        .type           _ZN2at6native40_GLOBAL__N__2351210d_8_Shape_cu_49f7391c35CatArrayBatchedCopy_alignedK_contigINS1_10OpaqueTypeILj16EEEjLi4ELi64ELi64ELi8EEEvPT_NS1_25CatArrInputTensorMetadataIS5_T0_XT2_EXT3_EEENS1_16TensorSizeStrideIS8_Lj4EEEiS8_,@function
        .size           _ZN2at6native40_GLOBAL__N__2351210d_8_Shape_cu_49f7391c35CatArrayBatchedCopy_alignedK_contigINS1_10OpaqueTypeILj16EEEjLi4ELi64ELi64ELi8EEEvPT_NS1_25CatArrInputTensorMetadataIS5_T0_XT2_EXT3_EEENS1_16TensorSizeStrideIS8_Lj4EEEiS8_,(.L_x_982 - _ZN2at6native40_GLOBAL__N__2351210d_8_Shape_cu_49f7391c35CatArrayBatchedCopy_alignedK_contigINS1_10OpaqueTypeILj16EEEjLi4ELi64ELi64ELi8EEEvPT_NS1_25CatArrInputTensorMetadataIS5_T0_XT2_EXT3_EEENS1_16TensorSizeStrideIS8_Lj4EEEiS8_)
        .other          _ZN2at6native40_GLOBAL__N__2351210d_8_Shape_cu_49f7391c35CatArrayBatchedCopy_alignedK_contigINS1_10OpaqueTypeILj16EEEjLi4ELi64ELi64ELi8EEEvPT_NS1_25CatArrInputTensorMetadataIS5_T0_XT2_EXT3_EEENS1_16TensorSizeStrideIS8_Lj4EEEiS8_,@"STO_CUDA_ENTRY STV_DEFAULT"
_ZN2at6native40_GLOBAL__N__2351210d_8_Shape_cu_49f7391c35CatArrayBatchedCopy_alignedK_contigINS1_10OpaqueTypeILj16EEEjLi4ELi64ELi64ELi8EEEvPT_NS1_25CatArrInputTensorMetadataIS5_T0_XT2_EXT3_EEENS1_16TensorSizeStrideIS8_Lj4EEEiS8_:
        /* <DEDUP_REMOVED lines=11> */
[----:B------:R-:W-:Y:S01]  /*00b0*/  IMAD.SHL.U32 R24, R4, 0x8, RZ ;  /* 0x0000000804187824 */ /* 0x000fe200078e00ff */
[----:B------:R0:W1:Y:S01]  /*00c0*/  LDC R5, c[0x0][R0+0x510] ;  /* 0x0001440000057b82 */ /* 0x0000620000000800 */
[----:B------:R-:W-:Y:S01]  /*00d0*/  IADD3 R3, R7, 0x1, RZ ;  /* 0x0000000107037810 */ /* 0x000fe20007ffe0ff */
[----:B------:R-:W-:Y:S01]  /*00e0*/  ULDC.64 UR6, c[0x0][0x208] ;  /* 0x0000820000067ab9 */ /* 0x000fe20000000a00 */
[----:B------:R-:W-:Y:S01]  /*00f0*/  ULDC UR14, c[0x0][0xf7c] ;  /* 0x0003df00000e7ab9 */ /* 0x000fe20000000800 */
[----:B------:R-:W-:Y:S01]  /*0100*/  ULDC.64 UR10, c[0x0][0xf70] ;  /* 0x0003dc00000a7ab9 */ /* 0x000fe20000000a00 */
[----:B------:R-:W-:Y:S01]  /*0110*/  ISETP.GT.U32.AND P0, PT, R3, R6, PT ;  /* 0x000000060300720c */ /* 0x000fe20003f04070 */
[----:B------:R-:W-:Y:S01]  /*0120*/  ULDC.64 UR12, c[0x0][0xf68] ;  /* 0x0003da00000c7ab9 */ /* 0x000fe20000000a00 */
[----:B------:R-:W-:Y:S01]  /*0130*/  BSSY B0, `(.L_x_8) ;  /* 0x000005c000007945 */ /* 0x000fe20003800000 */
[----:B------:R0:W2:Y:S08]  /*0140*/  LDC R4, c[0x0][R0+0x410] ;  /* 0x0001040000047b82 */ /* 0x0000b00000000800 */
[----:B------:R-:W3:Y:S02]  /*0150*/  LDC.64 R24, c[0x0][R24+0x218] ;  /* 0x0000860018187b82 */ /* 0x000ee40000000a00 */
[----:B0-----:R-:W-:Y:S05]  /*0160*/  @P0 BRA `(.L_x_9) ;  /* 0x0000000400600947 */ /* 0x001fea0003800000 */
[----:B------:R-:W0:Y:S01]  /*0170*/  LDC R2, c[0x0][0xf78] ;  /* 0x0003de00ff027b82 */ /* 0x000e220000000800 */
[----:B------:R-:W-:Y:S01]  /*0180*/  ULDC.64 UR8, c[0x0][0xf60] ;  /* 0x0003d80000087ab9 */ /* 0x000fe20000000a00 */
[----:B------:R-:W-:-:S06]  /*0190*/  ULDC UR5, c[0x0][0xf5c] ;  /* 0x0003d70000057ab9 */ /* 0x000fcc0000000800 */
[----:B------:R-:W4:Y:S01]  /*01a0*/  LDC R20, c[0x0][0xc] ;  /* 0x00000300ff147b82 */ /* 0x000f220000000800 */
[----:B0-----:R-:W-:-:S04]  /*01b0*/  ISETP.NE.AND P0, PT, R2, 0x3, PT ;  /* 0x000000030200780c */ /* 0x001fc80003f05270 */
[C---:B-1----:R-:W-:Y:S02]  /*01c0*/  SEL R0, R5.reuse, UR9, !P0 ;  /* 0x0000000905007c07 */ /* 0x042fe4000c000000 */
[----:B------:R-:W-:Y:S02]  /*01d0*/  ISETP.NE.AND P0, PT, R2, 0x2, PT ;  /* 0x000000020200780c */ /* 0x000fe40003f05270 */
[----:B------:R-:W0:Y:S01]  /*01e0*/  I2F.U32.RP R8, R0 ;  /* 0x0000000000087306 */ /* 0x000e220000209000 */
[----:B----4-:R-:W-:Y:S01]  /*01f0*/  IMAD R20, R20, UR4, RZ ;  /* 0x0000000414147c24 */ /* 0x010fe2000f8e02ff */
[----:B------:R-:W-:Y:S02]  /*0200*/  SEL R12, R5, UR8, !P0 ;  /* 0x00000008050c7c07 */ /* 0x000fe4000c000000 */
[----:B------:R-:W-:Y:S02]  /*0210*/  ISETP.NE.AND P0, PT, R2, 0x1, PT ;  /* 0x000000010200780c */ /* 0x000fe40003f05270 */
[----:B------:R-:W-:-:S02]  /*0220*/  IADD3 R11, RZ, -R12, RZ ;  /* 0x8000000cff0b7210 */ /* 0x000fc40007ffe0ff */
[----:B------:R-:W1:Y:S01]  /*0230*/  I2F.U32.RP R9, R12 ;  /* 0x0000000c00097306 */ /* 0x000e620000209000 */
[----:B------:R-:W-:Y:S02]  /*0240*/  SEL R13, R5, UR5, !P0 ;  /* 0x00000005050d7c07 */ /* 0x000fe4000c000000 */
[----:B------:R-:W-:Y:S02]  /*0250*/  ISETP.NE.U32.AND P0, PT, R0, RZ, PT ;  /* 0x000000ff0000720c */ /* 0x000fe40003f05070 */
[----:B------:R-:W-:Y:S01]  /*0260*/  ISETP.NE.U32.AND P1, PT, R12, RZ, PT ;  /* 0x000000ff0c00720c */ /* 0x000fe20003f25070 */
[----:B------:R-:W-:Y:S01]  /*0270*/  IMAD.MOV R19, RZ, RZ, -R13 ;  /* 0x000000ffff137224 */ /* 0x000fe200078e0a0d */
[----:B------:R-:W-:Y:S01]  /*0280*/  ISETP.NE.U32.AND P2, PT, R13, RZ, PT ;  /* 0x000000ff0d00720c */ /* 0x000fe20003f45070 */
[----:B------:R-:W4:Y:S01]  /*0290*/  I2F.U32.RP R10, R13 ;  /* 0x0000000d000a7306 */ /* 0x000f220000209000 */
[----:B------:R-:W-:-:S07]  /*02a0*/  LOP3.LUT R18, RZ, R12, RZ, 0x33, !PT ;  /* 0x0000000cff127212 */ /* 0x000fce00078e33ff */
[----:B0-----:R-:W0:Y:S08]  /*02b0*/  MUFU.RCP R8, R8 ;  /* 0x0000000800087308 */ /* 0x001e300000001000 */
[----:B-1----:R-:W1:Y:S08]  /*02c0*/  MUFU.RCP R9, R9 ;  /* 0x0000000900097308 */ /* 0x002e700000001000 */
[----:B----4-:R-:W4:Y:S01]  /*02d0*/  MUFU.RCP R10, R10 ;  /* 0x0000000a000a7308 */ /* 0x010f220000001000 */
[----:B0-----:R-:W-:-:S07]  /*02e0*/  IADD3 R14, R8, 0xffffffe, RZ ;  /* 0x0ffffffe080e7810 */ /* 0x001fce0007ffe0ff */
[----:B------:R0:W5:Y:S01]  /*02f0*/  F2I.FTZ.U32.TRUNC.NTZ R15, R14 ;  /* 0x0000000e000f7305 */ /* 0x000162000021f000 */
[----:B-1----:R-:W-:Y:S02]  /*0300*/  VIADD R2, R9, 0xffffffe ;  /* 0x0ffffffe09027836 */ /* 0x002fe40000000000 */
[----:B------:R-:W-:-:S05]  /*0310*/  IMAD.MOV R9, RZ, RZ, -R0 ;  /* 0x000000ffff097224 */ /* 0x000fca00078e0a00 */
[----:B------:R1:W2:Y:S01]  /*0320*/  F2I.FTZ.U32.TRUNC.NTZ R3, R2 ;  /* 0x0000000200037305 */ /* 0x0002a2000021f000 */
[----:B----4-:R-:W-:Y:S01]  /*0330*/  IADD3 R16, R10, 0xffffffe, RZ ;  /* 0x0ffffffe0a107810 */ /* 0x010fe20007ffe0ff */
[----:B0-----:R-:W-:Y:S01]  /*0340*/  HFMA2.MMA R14, -RZ, RZ, 0, 0 ;  /* 0x00000000ff0e7435 */ /* 0x001fe200000001ff */
[----:B-----5:R-:W-:-:S05]  /*0350*/  IMAD R9, R9, R15, RZ ;  /* 0x0000000f09097224 */ /* 0x020fca00078e02ff */
[----:B------:R0:W4:Y:S01]  /*0360*/  F2I.FTZ.U32.TRUNC.NTZ R17, R16 ;  /* 0x0000001000117305 */ /* 0x000122000021f000 */
[----:B-1----:R-:W-:-:S03]  /*0370*/  IMAD.MOV.U32 R2, RZ, RZ, RZ ;  /* 0x000000ffff027224 */ /* 0x002fc600078e00ff */
[----:B------:R-:W-:-:S04]  /*0380*/  IMAD.HI.U32 R14, R15, R9, R14 ;  /* 0x000000090f0e7227 */ /* 0x000fc800078e000e */
[----:B--2---:R-:W-:Y:S01]  /*0390*/  IMAD R11, R11, R3, RZ ;  /* 0x000000030b0b7224 */ /* 0x004fe200078e02ff */
[----:B0-----:R-:W-:-:S03]  /*03a0*/  MOV R16, RZ ;  /* 0x000000ff00107202 */ /* 0x001fc60000000f00 */
[----:B------:R-:W-:-:S04]  /*03b0*/  IMAD.HI.U32 R15, R3, R11, R2 ;  /* 0x0000000b030f7227 */ /* 0x000fc800078e0002 */
[----:B----4-:R-:W-:Y:S01]  /*03c0*/  IMAD R3, R19, R17, RZ ;  /* 0x0000001113037224 */ /* 0x010fe200078e02ff */
[----:B------:R-:W-:-:S03]  /*03d0*/  LOP3.LUT R19, RZ, R0, RZ, 0x33, !PT ;  /* 0x00000000ff137212 */ /* 0x000fc600078e33ff */
[----:B------:R-:W-:Y:S01]  /*03e0*/  IMAD.HI.U32 R16, R17, R3, R16 ;  /* 0x0000000311107227 */ /* 0x000fe200078e0010 */
[----:B------:R-:W-:-:S07]  /*03f0*/  LOP3.LUT R17, RZ, R13, RZ, 0x33, !PT ;  /* 0x0000000dff117212 */ /* 0x000fce00078e33ff */
.L_x_10:
[----:B0--3--:R-:W-:-:S06]  /*0400*/  IMAD.WIDE.U32 R8, R7, 0x10, R24 ;  /* 0x0000001007087825 */ /* 0x009fcc00078e0018 */
[----:B------:R-:W2:Y:S01]  /*0410*/  LDG.E.128 R8, desc[UR6][R8.64] ;  /* 0x0000000608087981 */ /* 0x000ea2000c1e1d00 */
[----:B------:R-:W-:-:S04]  /*0420*/  IMAD.HI.U32 R2, R14, R7, RZ ;  /* 0x000000070e027227 */ /* 0x000fc800078e00ff */
[----:B------:R-:W-:-:S04]  /*0430*/  IMAD.MOV R3, RZ, RZ, -R2 ;  /* 0x000000ffff037224 */ /* 0x000fc800078e0a02 */
[----:B------:R-:W-:-:S05]  /*0440*/  IMAD R3, R0, R3, R7 ;  /* 0x0000000300037224 */ /* 0x000fca00078e0207 */
[----:B------:R-:W-:-:S13]  /*0450*/  ISETP.GE.U32.AND P3, PT, R3, R0, PT ;  /* 0x000000000300720c */ /* 0x000fda0003f66070 */
[----:B------:R-:W-:Y:S01]  /*0460*/  @P3 IADD3 R3, -R0, R3, RZ ;  /* 0x0000000300033210 */ /* 0x000fe20007ffe1ff */
[----:B------:R-:W-:-:S03]  /*0470*/  @P3 VIADD R2, R2, 0x1 ;  /* 0x0000000102023836 */ /* 0x000fc60000000000 */
[----:B------:R-:W-:-:S13]  /*0480*/  ISETP.GE.U32.AND P4, PT, R3, R0, PT ;  /* 0x000000000300720c */ /* 0x000fda0003f86070 */
[----:B------:R-:W-:-:S04]  /*0490*/  @P4 IADD3 R2, R2, 0x1, RZ ;  /* 0x0000000102024810 */ /* 0x000fc80007ffe0ff */
[----:B------:R-:W-:-:S05]  /*04a0*/  SEL R3, R19, R2, !P0 ;  /* 0x0000000213037207 */ /* 0x000fca0004000000 */
        /* <DEDUP_REMOVED lines=8> */
[----:B------:R-:W-:Y:S01]  /*0530*/  SEL R22, R18, R21, !P1 ;  /* 0x0000001512167207 */ /* 0x000fe20004800000 */
[----:B------:R-:W-:-:S04]  /*0540*/  IMAD.MOV R21, RZ, RZ, -R3 ;  /* 0x000000ffff157224 */ /* 0x000fc800078e0a03 */
[----:B------:R-:W-:-:S04]  /*0550*/  IMAD.HI.U32 R2, R16, R22, RZ ;  /* 0x0000001610027227 */ /* 0x000fc800078e00ff */
[----:B------:R-:W-:Y:S02]  /*0560*/  IMAD.MOV R26, RZ, RZ, -R2 ;  /* 0x000000ffff1a7224 */ /* 0x000fe400078e0a02 */
[----:B------:R-:W-:Y:S01]  /*0570*/  IMAD R21, R0, R21, R7 ;  /* 0x0000001500157224 */ /* 0x000fe200078e0207 */
[----:B------:R-:W-:Y:S01]  /*0580*/  IADD3 R7, R20, R7, RZ ;  /* 0x0000000714077210 */ /* 0x000fe20007ffe0ff */
[----:B------:R-:W-:Y:S02]  /*0590*/  IMAD R26, R13, R26, R22 ;  /* 0x0000001a0d1a7224 */ /* 0x000fe400078e0216 */
[----:B------:R-:W-:-:S03]  /*05a0*/  IMAD R21, R21, UR11, RZ ;  /* 0x0000000b15157c24 */ /* 0x000fc6000f8e02ff */
[----:B------:R-:W-:-:S13]  /*05b0*/  ISETP.GE.U32.AND P3, PT, R26, R13, PT ;  /* 0x0000000d1a00720c */ /* 0x000fda0003f66070 */
[----:B------:R-:W-:Y:S01]  /*05c0*/  @P3 IADD3 R26, -R13, R26, RZ ;  /* 0x0000001a0d1a3210 */ /* 0x000fe20007ffe1ff */
[----:B------:R-:W-:-:S03]  /*05d0*/  @P3 VIADD R2, R2, 0x1 ;  /* 0x0000000102023836 */ /* 0x000fc60000000000 */
[----:B------:R-:W-:Y:S02]  /*05e0*/  ISETP.GE.U32.AND P4, PT, R26, R13, PT ;  /* 0x0000000d1a00720c */ /* 0x000fe40003f86070 */
[----:B------:R-:W-:-:S05]  /*05f0*/  IADD3 R26, -R22, RZ, RZ ;  /* 0x000000ff161a7210 */ /* 0x000fca0007ffe1ff */
[----:B------:R-:W-:-:S04]  /*0600*/  IMAD R26, R12, R26, R3 ;  /* 0x0000001a0c1a7224 */ /* 0x000fc800078e0203 */
[----:B------:R-:W-:Y:S02]  /*0610*/  IMAD R21, R26, UR10, R21 ;  /* 0x0000000a1a157c24 */ /* 0x000fe4000f8e0215 */
[----:B------:R-:W-:-:S04]  /*0620*/  @P4 IADD3 R2, R2, 0x1, RZ ;  /* 0x0000000102024810 */ /* 0x000fc80007ffe0ff */
[----:B------:R-:W-:Y:S02]  /*0630*/  SEL R23, R17, R2, !P2 ;  /* 0x0000000211177207 */ /* 0x000fe40005000000 */
[----:B------:R-:W0:Y:S03]  /*0640*/  LDC.64 R2, c[0x0][0x210] ;  /* 0x00008400ff027b82 */ /* 0x000e260000000a00 */
[----:B------:R-:W-:-:S04]  /*0650*/  IMAD.MOV R26, RZ, RZ, -R23 ;  /* 0x000000ffff1a7224 */ /* 0x000fc800078e0a17 */
[----:B------:R-:W-:-:S04]  /*0660*/  IMAD R22, R13, R26, R22 ;  /* 0x0000001a0d167224 */ /* 0x000fc800078e0216 */
[----:B------:R-:W-:Y:S02]  /*0670*/  IMAD R22, R22, UR13, R21 ;  /* 0x0000000d16167c24 */ /* 0x000fe4000f8e0215 */
[----:B------:R-:W-:Y:S02]  /*0680*/  VIADD R21, R7, 0x1 ;  /* 0x0000000107157836 */ /* 0x000fe40000000000 */
[----:B------:R-:W-:-:S03]  /*0690*/  IMAD R23, R23, UR12, R22 ;  /* 0x0000000c17177c24 */ /* 0x000fc6000f8e0216 */
[----:B------:R-:W-:Y:S01]  /*06a0*/  ISETP.GT.U32.AND P3, PT, R21, R6, PT ;  /* 0x000000061500720c */ /* 0x000fe20003f64070 */
[----:B------:R-:W-:-:S04]  /*06b0*/  IMAD R23, R4, UR14, R23 ;  /* 0x0000000e04177c24 */ /* 0x000fc8000f8e0217 */
[----:B0-----:R-:W-:-:S05]  /*06c0*/  IMAD.WIDE.U32 R2, R23, 0x10, R2 ;  /* 0x0000001017027825 */ /* 0x001fca00078e0002 */
[----:B--2---:R0:W-:Y:S03]  /*06d0*/  STG.E.128 desc[UR6][R2.64], R8 ;  /* 0x0000000802007986 */ /* 0x0041e6000c101d06 */
[----:B------:R-:W-:Y:S05]  /*06e0*/  @!P3 BRA `(.L_x_10) ;  /* 0xfffffffc0044b947 */ /* 0x000fea000383ffff */
.L_x_9:
[----:B------:R-:W-:Y:S05]  /*06f0*/  BSYNC B0 ;  /* 0x0000000000007941 */ /* 0x000fea0003800000 */
.L_x_8:
[----:B------:R-:W-:-:S13]  /*0700*/  ISETP.GT.U32.AND P0, PT, R6, R7, PT ;  /* 0x000000070600720c */ /* 0x000fda0003f04070 */
[----:B------:R-:W-:Y:S05]  /*0710*/  @!P0 EXIT ;  /* 0x000000000000894d */ /* 0x000fea0003800000 */
[----:B------:R-:W-:Y:S01]  /*0720*/  IADD3 R21, R6, -R7, RZ ;  /* 0x8000000706157210 */ /* 0x000fe20007ffe0ff */
[----:B------:R-:W-:Y:S01]  /*0730*/  ULDC UR10, c[0x0][0xf7c] ;  /* 0x0003df00000a7ab9 */ /* 0x000fe20000000800 */
[----:B------:R-:W-:Y:S01]  /*0740*/  ULDC.64 UR8, c[0x0][0xf70] ;  /* 0x0003dc0000087ab9 */ /* 0x000fe20000000a00 */
[----:B------:R-:W-:Y:S01]  /*0750*/  ULDC.64 UR12, c[0x0][0xf68] ;  /* 0x0003da00000c7ab9 */ /* 0x000fe20000000a00 */
[----:B------:R-:W-:Y:S01]  /*0760*/  LOP3.LUT P0, R21, R21, 0x3, RZ, 0xc0, !PT ;  /* 0x0000000315157812 */ /* 0x000fe2000780c0ff */
[----:B------:R-:W-:Y:S01]  /*0770*/  BSSY B0, `(.L_x_11) ;  /* 0x000005a000007945 */ /* 0x000fe20003800000 */
[----:B0-----:R-:W-:-:S11]  /*0780*/  IMAD.MOV.U32 R3, RZ, RZ, R7 ;  /* 0x000000ffff037224 */ /* 0x001fd600078e0007 */
[----:B------:R-:W-:Y:S05]  /*0790*/  @!P0 BRA `(.L_x_12) ;  /* 0x00000004005c8947 */ /* 0x000fea0003800000 */
[----:B------:R-:W0:Y:S01]  /*07a0*/  LDC R3, c[0x0][0xf78] ;  /* 0x0003de00ff037b82 */ /* 0x000e220000000800 */
[----:B------:R-:W-:Y:S01]  /*07b0*/  ULDC.64 UR4, c[0x0][0xf60] ;  /* 0x0003d80000047ab9 */ /* 0x000fe20000000a00 */
[----:B0-----:R-:W-:-:S04]  /*07c0*/  ISETP.NE.AND P0, PT, R3, 0x3, PT ;  /* 0x000000030300780c */ /* 0x001fc80003f05270 */
[----:B-1----:R-:W-:Y:S02]  /*07d0*/  SEL R2, R5, UR5, !P0 ;  /* 0x0000000505027c07 */ /* 0x002fe4000c000000 */
[----:B------:R-:W-:Y:S02]  /*07e0*/  ISETP.NE.AND P0, PT, R3, 0x2, PT ;  /* 0x000000020300780c */ /* 0x000fe40003f05270 */
[----:B------:R-:W0:Y:S01]  /*07f0*/  I2F.U32.RP R0, R2 ;  /* 0x0000000200007306 */ /* 0x000e220000209000 */
[----:B------:R-:W-:Y:S01]  /*0800*/  IMAD.MOV R11, RZ, RZ, -R2 ;  /* 0x000000ffff0b7224 */ /* 0x000fe200078e0a02 */
[----:B------:R-:W-:Y:S01]  /*0810*/  SEL R14, R5, UR4, !P0 ;  /* 0x00000004050e7c07 */ /* 0x000fe2000c000000 */
[----:B------:R-:W-:Y:S01]  /*0820*/  ULDC UR4, c[0x0][0xf5c] ;  /* 0x0003d70000047ab9 */ /* 0x000fe20000000800 */
[----:B------:R-:W-:Y:S02]  /*0830*/  ISETP.NE.AND P0, PT, R3, 0x1, PT ;  /* 0x000000010300780c */ /* 0x000fe40003f05270 */
[----:B------:R-:W-:-:S02]  /*0840*/  IADD3 R13, RZ, -R14, RZ ;  /* 0x8000000eff0d7210 */ /* 0x000fc40007ffe0ff */
[----:B------:R-:W-:Y:S01]  /*0850*/  SEL R15, R5, UR4, !P0 ;  /* 0x00000004050f7c07 */ /* 0x000fe2000c000000 */
[----:B------:R-:W-:Y:S01]  /*0860*/  I2F.U32.RP R3, R14 ;  /* 0x0000000e00037306 */ /* 0x000fe20000209000 */
[----:B------:R-:W-:Y:S02]  /*0870*/  ISETP.NE.U32.AND P0, PT, R2, RZ, PT ;  /* 0x000000ff0200720c */ /* 0x000fe40003f05070 */
[----:B------:R-:W-:Y:S01]  /*0880*/  ISETP.NE.U32.AND P1, PT, R14, RZ, PT ;  /* 0x000000ff0e00720c */ /* 0x000fe20003f25070 */
[----:B------:R-:W-:Y:S01]  /*0890*/  IMAD.MOV R23, RZ, RZ, -R15 ;  /* 0x000000ffff177224 */ /* 0x000fe200078e0a0f */
[----:B------:R-:W-:Y:S02]  /*08a0*/  ISETP.NE.U32.AND P2, PT, R15, RZ, PT ;  /* 0x000000ff0f00720c */ /* 0x000fe40003f45070 */
[----:B------:R-:W-:Y:S01]  /*08b0*/  LOP3.LUT R20, RZ, R14, RZ, 0x33, !PT ;  /* 0x0000000eff147212 */ /* 0x000fe200078e33ff */
[----:B------:R-:W1:Y:S08]  /*08c0*/  I2F.U32.RP R10, R15 ;  /* 0x0000000f000a7306 */ /* 0x000e700000209000 */
[----:B0-----:R-:W0:Y:S08]  /*08d0*/  MUFU.RCP R0, R0 ;  /* 0x0000000000007308 */ /* 0x001e300000001000 */
[----:B-1----:R-:W1:Y:S08]  /*08e0*/  MUFU.RCP R10, R10 ;  /* 0x0000000a000a7308 */ /* 0x002e700000001000 */
[----:B------:R-:W4:Y:S01]  /*08f0*/  MUFU.RCP R3, R3 ;  /* 0x0000000300037308 */ /* 0x000f220000001000 */
[----:B0-----:R-:W-:-:S02]  /*0900*/  IADD3 R16, R0, 0xffffffe, RZ ;  /* 0x0ffffffe00107810 */ /* 0x001fc40007ffe0ff */
[----:B------:R-:W-:-:S05]  /*0910*/  LOP3.LUT R0, RZ, R15, RZ, 0x33, !PT ;  /* 0x0000000fff007212 */ /* 0x000fca00078e33ff */
[----:B------:R0:W5:Y:S01]  /*0920*/  F2I.FTZ.U32.TRUNC.NTZ R17, R16 ;  /* 0x0000001000117305 */ /* 0x000162000021f000 */
[----:B-1----:R-:W-:-:S07]  /*0930*/  IADD3 R18, R10, 0xffffffe, RZ ;  /* 0x0ffffffe0a127810 */ /* 0x002fce0007ffe0ff */
[----:B------:R1:W2:Y:S01]  /*0940*/  F2I.FTZ.U32.TRUNC.NTZ R19, R18 ;  /* 0x0000001200137305 */ /* 0x0002a2000021f000 */
[----:B----4-:R-:W-:Y:S01]  /*0950*/  VIADD R8, R3, 0xffffffe ;  /* 0x0ffffffe03087836 */ /* 0x010fe20000000000 */
[----:B0-----:R-:W-:Y:S01]  /*0960*/  HFMA2.MMA R16, -RZ, RZ, 0, 0 ;  /* 0x00000000ff107435 */ /* 0x001fe200000001ff */
[----:B-----5:R-:W-:-:S05]  /*0970*/  IMAD R3, R11, R17, RZ ;  /* 0x000000110b037224 */ /* 0x020fca00078e02ff */
[----:B------:R0:W4:Y:S01]  /*0980*/  F2I.FTZ.U32.TRUNC.NTZ R9, R8 ;  /* 0x0000000800097305 */ /* 0x000122000021f000 */
[----:B-1----:R-:W-:-:S03]  /*0990*/  MOV R18, RZ ;  /* 0x000000ff00127202 */ /* 0x002fc60000000f00 */
[----:B------:R-:W-:-:S04]  /*09a0*/  IMAD.HI.U32 R16, R17, R3, R16 ;  /* 0x0000000311107227 */ /* 0x000fc800078e0010 */
[----:B--2---:R-:W-:Y:S02]  /*09b0*/  IMAD R3, R23, R19, RZ ;  /* 0x0000001317037224 */ /* 0x004fe400078e02ff */
[----:B0-----:R-:W-:Y:S02]  /*09c0*/  IMAD.MOV.U32 R8, RZ, RZ, RZ ;  /* 0x000000ffff087224 */ /* 0x001fe400078e00ff */
[----:B------:R-:W-:Y:S01]  /*09d0*/  IMAD.HI.U32 R18, R19, R3, R18 ;  /* 0x0000000313127227 */ /* 0x000fe200078e0012 */
[----:B------:R-:W-:-:S03]  /*09e0*/  LOP3.LUT R19, RZ, R2, RZ, 0x33, !PT ;  /* 0x00000002ff137212 */ /* 0x000fc600078e33ff */
[----:B----4-:R-:W-:Y:S02]  /*09f0*/  IMAD R11, R13, R9, RZ ;  /* 0x000000090d0b7224 */ /* 0x010fe400078e02ff */
[----:B------:R-:W-:Y:S02]  /*0a00*/  IMAD.MOV.U32 R3, RZ, RZ, R7 ;  /* 0x000000ffff037224 */ /* 0x000fe400078e0007 */
[----:B------:R-:W-:-:S07]  /*0a10*/  IMAD.HI.U32 R17, R9, R11, R8 ;  /* 0x0000000b09117227 */ /* 0x000fce00078e0008 */
.L_x_13:
[----:B0--3--:R-:W-:-:S06]  /*0a20*/  IMAD.WIDE.U32 R8, R3, 0x10, R24 ;  /* 0x0000001003087825 */ /* 0x009fcc00078e0018 */
[----:B------:R-:W2:Y:S01]  /*0a30*/  LDG.E.128 R8, desc[UR6][R8.64] ;  /* 0x0000000608087981 */ /* 0x000ea2000c1e1d00 */
[----:B------:R-:W-:-:S04]  /*0a40*/  IMAD.HI.U32 R12, R16, R3, RZ ;  /* 0x00000003100c7227 */ /* 0x000fc800078e00ff */
[----:B------:R-:W-:Y:S01]  /*0a50*/  VIADD R21, R21, 0xffffffff ;  /* 0xffffffff15157836 */ /* 0x000fe20000000000 */
        /* <DEDUP_REMOVED lines=16> */
[----:B------:R-:W-:Y:S01]  /*0b60*/  SEL R12, R20, R23, !P1 ;  /* 0x00000017140c7207 */ /* 0x000fe20004800000 */
[----:B------:R-:W-:-:S04]  /*0b70*/  IMAD.MOV R23, RZ, RZ, -R13 ;  /* 0x000000ffff177224 */ /* 0x000fc800078e0a0d */
[----:B------:R-:W-:-:S04]  /*0b80*/  IMAD.HI.U32 R27, R18, R12, RZ ;  /* 0x0000000c121b7227 */ /* 0x000fc800078e00ff */
[--C-:B------:R-:W-:Y:S01]  /*0b90*/  IMAD.MOV R26, RZ, RZ, -R12.reuse ;  /* 0x000000ffff1a7224 */ /* 0x100fe200078e0a0c */
[----:B------:R-:W-:Y:S01]  /*0ba0*/  IADD3 R22, -R27, RZ, RZ ;  /* 0x000000ff1b167210 */ /* 0x000fe20007ffe1ff */
[----:B------:R-:W-:Y:S01]  /*0bb0*/  IMAD R23, R2, R23, R3 ;  /* 0x0000001702177224 */ /* 0x000fe200078e0203 */
[----:B------:R-:W-:Y:S01]  /*0bc0*/  IADD3 R3, R3, 0x1, RZ ;  /* 0x0000000103037810 */ /* 0x000fe20007ffe0ff */
[----:B------:R-:W-:Y:S02]  /*0bd0*/  IMAD R26, R14, R26, R13 ;  /* 0x0000001a0e1a7224 */ /* 0x000fe400078e020d */
[----:B------:R-:W-:Y:S02]  /*0be0*/  IMAD R22, R15, R22, R12 ;  /* 0x000000160f167224 */ /* 0x000fe400078e020c */
[----:B------:R-:W-:-:S03]  /*0bf0*/  IMAD R23, R23, UR9, RZ ;  /* 0x0000000917177c24 */ /* 0x000fc6000f8e02ff */
[----:B------:R-:W-:Y:S01]  /*0c00*/  ISETP.GE.U32.AND P3, PT, R22, R15, PT ;  /* 0x0000000f1600720c */ /* 0x000fe20003f66070 */
[----:B------:R-:W-:-:S12]  /*0c10*/  IMAD R23, R26, UR8, R23 ;  /* 0x000000081a177c24 */ /* 0x000fd8000f8e0217 */
[----:B------:R-:W-:Y:S01]  /*0c20*/  @P3 IMAD.IADD R22, R22, 0x1, -R15 ;  /* 0x0000000116163824 */ /* 0x000fe200078e0a0f */
[----:B------:R-:W-:Y:S02]  /*0c30*/  @P3 IADD3 R27, R27, 0x1, RZ ;  /* 0x000000011b1b3810 */ /* 0x000fe40007ffe0ff */
[----:B------:R-:W-:Y:S02]  /*0c40*/  ISETP.NE.AND P3, PT, R21, RZ, PT ;  /* 0x000000ff1500720c */ /* 0x000fe40003f65270 */
[----:B------:R-:W-:-:S13]  /*0c50*/  ISETP.GE.U32.AND P4, PT, R22, R15, PT ;  /* 0x0000000f1600720c */ /* 0x000fda0003f86070 */
[----:B------:R-:W-:-:S04]  /*0c60*/  @P4 IADD3 R27, R27, 0x1, RZ ;  /* 0x000000011b1b4810 */ /* 0x000fc80007ffe0ff */
[----:B------:R-:W-:-:S04]  /*0c70*/  SEL R22, R0, R27, !P2 ;  /* 0x0000001b00167207 */ /* 0x000fc80005000000 */
[----:B------:R-:W-:-:S05]  /*0c80*/  IADD3 R13, -R22, RZ, RZ ;  /* 0x000000ff160d7210 */ /* 0x000fca0007ffe1ff */
[----:B------:R-:W-:Y:S02]  /*0c90*/  IMAD R26, R15, R13, R12 ;  /* 0x0000000d0f1a7224 */ /* 0x000fe400078e020c */
[----:B------:R-:W0:Y:S02]  /*0ca0*/  LDC.64 R12, c[0x0][0x210] ;  /* 0x00008400ff0c7b82 */ /* 0x000e240000000a00 */
[----:B------:R-:W-:-:S04]  /*0cb0*/  IMAD R23, R26, UR13, R23 ;  /* 0x0000000d1a177c24 */ /* 0x000fc8000f8e0217 */
[----:B------:R-:W-:-:S04]  /*0cc0*/  IMAD R23, R4, UR10, R23 ;  /* 0x0000000a04177c24 */ /* 0x000fc8000f8e0217 */
[----:B------:R-:W-:-:S04]  /*0cd0*/  IMAD R23, R22, UR12, R23 ;  /* 0x0000000c16177c24 */ /* 0x000fc8000f8e0217 */
[----:B0-----:R-:W-:-:S05]  /*0ce0*/  IMAD.WIDE.U32 R12, R23, 0x10, R12 ;  /* 0x00000010170c7825 */ /* 0x001fca00078e000c */
[----:B--2---:R0:W-:Y:S01]  /*0cf0*/  STG.E.128 desc[UR6][R12.64], R8 ;  /* 0x000000080c007986 */ /* 0x0041e2000c101d06 */
[----:B------:R-:W-:Y:S05]  /*0d00*/  @P3 BRA `(.L_x_13) ;  /* 0xfffffffc00443947 */ /* 0x000fea000383ffff */
.L_x_12:
[----:B------:R-:W-:Y:S05]  /*0d10*/  BSYNC B0 ;  /* 0x0000000000007941 */ /* 0x000fea0003800000 */
.L_x_11:
[----:B------:R-:W-:-:S05]  /*0d20*/  LOP3.LUT R7, RZ, R7, RZ, 0x33, !PT ;  /* 0x00000007ff077212 */ /* 0x000fca00078e33ff */
[----:B------:R-:W-:-:S05]  /*0d30*/  IMAD.IADD R7, R6, 0x1, R7 ;  /* 0x0000000106077824 */ /* 0x000fca00078e0207 */
[----:B------:R-:W-:-:S13]  /*0d40*/  ISETP.GE.U32.AND P0, PT, R7, 0x3, PT ;  /* 0x000000030700780c */ /* 0x000fda0003f06070 */
[----:B------:R-:W-:Y:S05]  /*0d50*/  @!P0 EXIT ;  /* 0x000000000000894d */ /* 0x000fea0003800000 */
[----:B------:R-:W4:Y:S01]  /*0d60*/  LDC R0, c[0x0][0xf78] ;  /* 0x0003de00ff007b82 */ /* 0x000f220000000800 */
[----:B------:R-:W-:Y:S01]  /*0d70*/  ULDC UR8, c[0x0][0xf7c] ;  /* 0x0003df0000087ab9 */ /* 0x000fe20000000800 */
[----:B------:R-:W-:Y:S01]  /*0d80*/  ULDC.64 UR4, c[0x0][0xf70] ;  /* 0x0003dc0000047ab9 */ /* 0x000fe20000000a00 */
[----:B------:R-:W-:-:S05]  /*0d90*/  ULDC.64 UR10, c[0x0][0xf68] ;  /* 0x0003da00000a7ab9 */ /* 0x000fca0000000a00 */
[----:B0-----:R-:W1:Y:S08]  /*0da0*/  LDC.64 R8, c[0x0][0xf60] ;  /* 0x0003d800ff087b82 */ /* 0x001e700000000a00 */
[----:B------:R-:W0:Y:S01]  /*0db0*/  LDC.64 R22, c[0x0][0x210] ;  /* 0x00008400ff167b82 */ /* 0x000e220000000a00 */
[C---:B----4-:R-:W-:Y:S02]  /*0dc0*/  ISETP.NE.AND P2, PT, R0.reuse, 0x1, PT ;  /* 0x000000010000780c */ /* 0x050fe40003f45270 */
[----:B------:R-:W-:-:S02]  /*0dd0*/  ISETP.NE.AND P0, PT, R0, 0x3, PT ;  /* 0x000000030000780c */ /* 0x000fc40003f05270 */
[----:B------:R-:W-:Y:S02]  /*0de0*/  ISETP.NE.AND P1, PT, R0, 0x2, PT ;  /* 0x000000020000780c */ /* 0x000fe40003f25270 */
[C---:B-1----:R-:W-:Y:S02]  /*0df0*/  SEL R2, R5.reuse, R9, !P0 ;  /* 0x0000000905027207 */ /* 0x042fe40004000000 */
[----:B------:R-:W-:Y:S02]  /*0e00*/  SEL R0, R5, R8, !P1 ;  /* 0x0000000805007207 */ /* 0x000fe40004800000 */
[----:B------:R-:W1:Y:S03]  /*0e10*/  I2F.U32.RP R7, R2 ;  /* 0x0000000200077306 */ /* 0x000e660000209000 */
[----:B------:R-:W4:Y:S01]  /*0e20*/  @P2 LDC R5, c[0x0][0xf5c] ;  /* 0x0003d700ff052b82 */ /* 0x000f220000000800 */
[----:B------:R-:W-:-:S02]  /*0e30*/  IADD3 R15, RZ, -R0, RZ ;  /* 0x80000000ff0f7210 */ /* 0x000fc40007ffe0ff */
[----:B------:R-:W-:Y:S02]  /*0e40*/  ISETP.NE.U32.AND P0, PT, R2, RZ, PT ;  /* 0x000000ff0200720c */ /* 0x000fe40003f05070 */
[----:B------:R-:W-:Y:S01]  /*0e50*/  ISETP.NE.U32.AND P1, PT, R0, RZ, PT ;  /* 0x000000ff0000720c */ /* 0x000fe20003f25070 */
[----:B------:R-:W5:Y:S01]  /*0e60*/  I2F.U32.RP R12, R0 ;  /* 0x00000000000c7306 */ /* 0x000f620000209000 */
[----:B------:R-:W-:Y:S02]  /*0e70*/  LOP3.LUT R18, RZ, R2, RZ, 0x33, !PT ;  /* 0x00000002ff127212 */ /* 0x000fe400078e33ff */
[----:B------:R-:W-:-:S05]  /*0e80*/  LOP3.LUT R19, RZ, R0, RZ, 0x33, !PT ;  /* 0x00000000ff137212 */ /* 0x000fca00078e33ff */
[----:B-1----:R-:W1:Y:S08]  /*0e90*/  MUFU.RCP R7, R7 ;  /* 0x0000000700077308 */ /* 0x002e700000001000 */
[----:B-----5:R-:W5:Y:S01]  /*0ea0*/  MUFU.RCP R12, R12 ;  /* 0x0000000c000c7308 */ /* 0x020f620000001000 */
[----:B----4-:R-:W-:Y:S02]  /*0eb0*/  ISETP.NE.U32.AND P2, PT, R5, RZ, PT ;  /* 0x000000ff0500720c */ /* 0x010fe40003f45070 */
[----:B------:R-:W-:-:S05]  /*0ec0*/  LOP3.LUT R20, RZ, R5, RZ, 0x33, !PT ;  /* 0x00000005ff147212 */ /* 0x000fca00078e33ff */
[----:B------:R-:W4:Y:S01]  /*0ed0*/  I2F.U32.RP R13, R5 ;  /* 0x00000005000d7306 */ /* 0x000f220000209000 */
[----:B-1----:R-:W-:Y:S01]  /*0ee0*/  IADD3 R16, R7, 0xffffffe, RZ ;  /* 0x0ffffffe07107810 */ /* 0x002fe20007ffe0ff */
[----:B------:R-:W-:-:S06]  /*0ef0*/  IMAD.MOV R7, RZ, RZ, -R2 ;  /* 0x000000ffff077224 */ /* 0x000fcc00078e0a02 */
[----:B------:R1:W2:Y:S01]  /*0f00*/  F2I.FTZ.U32.TRUNC.NTZ R17, R16 ;  /* 0x0000001000117305 */ /* 0x0002a2000021f000 */
[----:B-----5:R-:W-:-:S07]  /*0f10*/  VIADD R10, R12, 0xffffffe ;  /* 0x0ffffffe0c0a7836 */ /* 0x020fce0000000000 */
[----:B----4-:R-:W4:Y:S01]  /*0f20*/  MUFU.RCP R13, R13 ;  /* 0x0000000d000d7308 */ /* 0x010f220000001000 */
[----:B-1----:R-:W-:Y:S02]  /*0f30*/  IMAD.MOV.U32 R16, RZ, RZ, RZ ;  /* 0x000000ffff107224 */ /* 0x002fe400078e00ff */
[----:B--2---:R-:W-:-:S05]  /*0f40*/  IMAD R7, R7, R17, RZ ;  /* 0x0000001107077224 */ /* 0x004fca00078e02ff */
[----:B------:R1:W2:Y:S01]  /*0f50*/  F2I.FTZ.U32.TRUNC.NTZ R11, R10 ;  /* 0x0000000a000b7305 */ /* 0x0002a2000021f000 */
[----:B------:R-:W-:Y:S01]  /*0f60*/  IMAD.HI.U32 R16, R17, R7, R16 ;  /* 0x0000000711107227 */ /* 0x000fe200078e0010 */
[----:B----4-:R-:W-:Y:S01]  /*0f70*/  IADD3 R8, R13, 0xffffffe, RZ ;  /* 0x0ffffffe0d087810 */ /* 0x010fe20007ffe0ff */
[----:B-1----:R-:W-:-:S05]  /*0f80*/  HFMA2.MMA R10, -RZ, RZ, 0, 0 ;  /* 0x00000000ff0a7435 */ /* 0x002fca00000001ff */
[----:B------:R1:W4:Y:S01]  /*0f90*/  F2I.FTZ.U32.TRUNC.NTZ R9, R8 ;  /* 0x0000000800097305 */ /* 0x000322000021f000 */
[----:B--2---:R-:W-:-:S04]  /*0fa0*/  IMAD R13, R15, R11, RZ ;  /* 0x0000000b0f0d7224 */ /* 0x004fc800078e02ff */
[----:B------:R-:W-:Y:S01]  /*0fb0*/  IMAD.HI.U32 R7, R11, R13, R10 ;  /* 0x0000000d0b077227 */ /* 0x000fe200078e000a */
[----:B-1----:R-:W-:-:S03]  /*0fc0*/  MOV R8, RZ ;  /* 0x000000ff00087202 */ /* 0x002fc60000000f00 */
[----:B----4-:R-:W-:-:S04]  /*0fd0*/  IMAD R12, R5, R9, RZ ;  /* 0x00000009050c7224 */ /* 0x010fc800078e02ff */
[----:B------:R-:W-:-:S04]  /*0fe0*/  IMAD.MOV R17, RZ, RZ, -R12 ;  /* 0x000000ffff117224 */ /* 0x000fc800078e0a0c */
[----:B0-----:R-:W-:-:S07]  /*0ff0*/  IMAD.HI.U32 R17, R9, R17, R8 ;  /* 0x0000001109117227 */ /* 0x001fce00078e0008 */
.L_x_14:
        /* <DEDUP_REMOVED lines=21> */
[----:B------:R-:W-:Y:S02]  /*1150*/  IMAD.MOV R14, RZ, RZ, -R27 ;  /* 0x000000ffff0e7224 */ /* 0x000fe400078e0a1b */
[--C-:B------:R-:W-:Y:S02]  /*1160*/  IMAD.MOV R21, RZ, RZ, -R12.reuse ;  /* 0x000000ffff157224 */ /* 0x100fe400078e0a0c */
[----:B------:R-:W-:Y:S02]  /*1170*/  IMAD R14, R5, R14, R12 ;  /* 0x0000000e050e7224 */ /* 0x000fe400078e020c */
[----:B------:R-:W-:Y:S01]  /*1180*/  IMAD R26, R0, R21, R13 ;  /* 0x00000015001a7224 */ /* 0x000fe200078e020d */
[----:B------:R-:W-:Y:S02]  /*1190*/  IADD3 R21, R3, 0x1, RZ ;  /* 0x0000000103157810 */ /* 0x000fe40007ffe0ff */
[----:B------:R-:W-:-:S13]  /*11a0*/  ISETP.GE.U32.AND P3, PT, R14, R5, PT ;  /* 0x000000050e00720c */ /* 0x000fda0003f66070 */
[----:B------:R-:W-:Y:S01]  /*11b0*/  @P3 IADD3 R14, -R5, R14, RZ ;  /* 0x0000000e050e3210 */ /* 0x000fe20007ffe1ff */
[----:B------:R-:W-:-:S03]  /*11c0*/  @P3 VIADD R27, R27, 0x1 ;  /* 0x000000011b1b3836 */ /* 0x000fc60000000000 */
[----:B------:R-:W-:Y:S02]  /*11d0*/  ISETP.GE.U32.AND P4, PT, R14, R5, PT ;  /* 0x000000050e00720c */ /* 0x000fe40003f86070 */
[----:B------:R-:W-:-:S05]  /*11e0*/  IADD3 R14, -R13, RZ, RZ ;  /* 0x000000ff0d0e7210 */ /* 0x000fca0007ffe1ff */
[----:B------:R-:W-:-:S04]  /*11f0*/  IMAD R15, R2, R14, R3 ;  /* 0x0000000e020f7224 */ /* 0x000fc800078e0203 */
[----:B------:R-:W-:Y:S02]  /*1200*/  IMAD R15, R15, UR5, RZ ;  /* 0x000000050f0f7c24 */ /* 0x000fe4000f8e02ff */
[----:B------:R-:W-:Y:S02]  /*1210*/  @P4 IADD3 R27, R27, 0x1, RZ ;  /* 0x000000011b1b4810 */ /* 0x000fe40007ffe0ff */
[----:B------:R-:W-:Y:S02]  /*1220*/  IMAD R15, R26, UR4, R15 ;  /* 0x000000041a0f7c24 */ /* 0x000fe4000f8e020f */
[----:B------:R-:W-:-:S04]  /*1230*/  SEL R14, R20, R27, !P2 ;  /* 0x0000001b140e7207 */ /* 0x000fc80005000000 */
[----:B------:R-:W-:-:S05]  /*1240*/  IADD3 R13, -R14, RZ, RZ ;  /* 0x000000ff0e0d7210 */ /* 0x000fca0007ffe1ff */
[----:B------:R-:W-:-:S04]  /*1250*/  IMAD R12, R5, R13, R12 ;  /* 0x0000000d050c7224 */ /* 0x000fc800078e020c */
[----:B------:R-:W-:Y:S02]  /*1260*/  IMAD R15, R12, UR11, R15 ;  /* 0x0000000b0c0f7c24 */ /* 0x000fe4000f8e020f */
[----:B------:R-:W-:-:S04]  /*1270*/  IMAD.WIDE.U32 R12, R21, 0x10, R24 ;  /* 0x00000010150c7825 */ /* 0x000fc800078e0018 */
[----:B------:R-:W-:-:S04]  /*1280*/  IMAD R15, R4, UR8, R15 ;  /* 0x00000008040f7c24 */ /* 0x000fc8000f8e020f */
[----:B------:R-:W-:-:S04]  /*1290*/  IMAD R15, R14, UR10, R15 ;  /* 0x0000000a0e0f7c24 */ /* 0x000fc8000f8e020f */
[----:B------:R-:W-:-:S04]  /*12a0*/  IMAD.WIDE.U32 R26, R15, 0x10, R22 ;  /* 0x000000100f1a7825 */ /* 0x000fc800078e0016 */
[----:B------:R-:W-:Y:S01]  /*12b0*/  IMAD.HI.U32 R29, R16, R21, RZ ;  /* 0x00000015101d7227 */ /* 0x000fe200078e00ff */
[----:B--2---:R0:W-:Y:S04]  /*12c0*/  STG.E.128 desc[UR6][R26.64], R8 ;  /* 0x000000081a007986 */ /* 0x0041e8000c101d06 */
[----:B------:R-:W2:Y:S01]  /*12d0*/  LDG.E.128 R12, desc[UR6][R12.64] ;  /* 0x000000060c0c7981 */ /* 0x000ea2000c1e1d00 */
[----:B------:R-:W-:-:S04]  /*12e0*/  IMAD.MOV R28, RZ, RZ, -R29 ;  /* 0x000000ffff1c7224 */ /* 0x000fc800078e0a1d */
[----:B------:R-:W-:-:S05]  /*12f0*/  IMAD R28, R2, R28, R21 ;  /* 0x0000001c021c7224 */ /* 0x000fca00078e0215 */
[----:B------:R-:W-:-:S13]  /*1300*/  ISETP.GE.U32.AND P3, PT, R28, R2, PT ;  /* 0x000000021c00720c */ /* 0x000fda0003f66070 */
[----:B------:R-:W-:Y:S02]  /*1310*/  @P3 IADD3 R28, -R2, R28, RZ ;  /* 0x0000001c021c3210 */ /* 0x000fe40007ffe1ff */
[----:B------:R-:W-:Y:S02]  /*1320*/  @P3 IADD3 R29, R29, 0x1, RZ ;  /* 0x000000011d1d3810 */ /* 0x000fe40007ffe0ff */
[----:B------:R-:W-:-:S13]  /*1330*/  ISETP.GE.U32.AND P4, PT, R28, R2, PT ;  /* 0x000000021c00720c */ /* 0x000fda0003f86070 */
[----:B------:R-:W-:-:S05]  /*1340*/  @P4 VIADD R29, R29, 0x1 ;  /* 0x000000011d1d4836 */ /* 0x000fca0000000000 */
[----:B------:R-:W-:-:S05]  /*1350*/  SEL R29, R18, R29, !P0 ;  /* 0x0000001d121d7207 */ /* 0x000fca0004000000 */
[----:B0-----:R-:W-:-:S05]  /*1360*/  IMAD.HI.U32 R8, R7, R29, RZ ;  /* 0x0000001d07087227 */ /* 0x001fca00078e00ff */
[----:B------:R-:W-:-:S05]  /*1370*/  IADD3 R9, -R8, RZ, RZ ;  /* 0x000000ff08097210 */ /* 0x000fca0007ffe1ff */
[----:B------:R-:W-:-:S05]  /*1380*/  IMAD R9, R0, R9, R29 ;  /* 0x0000000900097224 */ /* 0x000fca00078e021d */
[----:B------:R-:W-:-:S13]  /*1390*/  ISETP.GE.U32.AND P3, PT, R9, R0, PT ;  /* 0x000000000900720c */ /* 0x000fda0003f66070 */
[----:B------:R-:W-:Y:S01]  /*13a0*/  @P3 IADD3 R9, -R0, R9, RZ ;  /* 0x0000000900093210 */ /* 0x000fe20007ffe1ff */
[----:B------:R-:W-:-:S03]  /*13b0*/  @P3 VIADD R8, R8, 0x1 ;  /* 0x0000000108083836 */ /* 0x000fc60000000000 */
[----:B------:R-:W-:-:S13]  /*13c0*/  ISETP.GE.U32.AND P4, PT, R9, R0, PT ;  /* 0x000000000900720c */ /* 0x000fda0003f86070 */
[----:B------:R-:W-:-:S04]  /*13d0*/  @P4 IADD3 R8, R8, 0x1, RZ ;  /* 0x0000000108084810 */ /* 0x000fc80007ffe0ff */
[----:B------:R-:W-:-:S05]  /*13e0*/  SEL R8, R19, R8, !P1 ;  /* 0x0000000813087207 */ /* 0x000fca0004800000 */
[----:B------:R-:W-:-:S05]  /*13f0*/  IMAD.HI.U32 R9, R17, R8, RZ ;  /* 0x0000000811097227 */ /* 0x000fca00078e00ff */
[----:B------:R-:W-:-:S05]  /*1400*/  IADD3 R10, -R9, RZ, RZ ;  /* 0x000000ff090a7210 */ /* 0x000fca0007ffe1ff */
[----:B------:R-:W-:-:S05]  /*1410*/  IMAD R10, R5, R10, R8 ;  /* 0x0000000a050a7224 */ /* 0x000fca00078e0208 */
[----:B------:R-:W-:-:S13]  /*1420*/  ISETP.GE.U32.AND P3, PT, R10, R5, PT ;  /* 0x000000050a00720c */ /* 0x000fda0003f66070 */
[----:B------:R-:W-:Y:S01]  /*1430*/  @P3 IMAD.IADD R10, R10, 0x1, -R5 ;  /* 0x000000010a0a3824 */ /* 0x000fe200078e0a05 */
[----:B------:R-:W-:-:S04]  /*1440*/  @P3 IADD3 R9, R9, 0x1, RZ ;  /* 0x0000000109093810 */ /* 0x000fc80007ffe0ff */
[----:B------:R-:W-:Y:S02]  /*1450*/  ISETP.GE.U32.AND P4, PT, R10, R5, PT ;  /* 0x000000050a00720c */ /* 0x000fe40003f86070 */
[----:B------:R-:W-:-:S05]  /*1460*/  IADD3 R10, -R29, RZ, RZ ;  /* 0x000000ff1d0a7210 */ /* 0x000fca0007ffe1ff */
[----:B------:R-:W-:Y:S01]  /*1470*/  IMAD R21, R2, R10, R21 ;  /* 0x0000000a02157224 */ /* 0x000fe200078e0215 */
[----:B------:R-:W-:-:S03]  /*1480*/  IADD3 R10, -R8, RZ, RZ ;  /* 0x000000ff080a7210 */ /* 0x000fc60007ffe1ff */
[----:B------:R-:W-:Y:S02]  /*1490*/  IMAD R21, R21, UR5, RZ ;  /* 0x0000000515157c24 */ /* 0x000fe4000f8e02ff */
[----:B------:R-:W-:Y:S02]  /*14a0*/  @P4 VIADD R9, R9, 0x1 ;  /* 0x0000000109094836 */ /* 0x000fe40000000000 */
[----:B------:R-:W-:-:S03]  /*14b0*/  IMAD R10, R0, R10, R29 ;  /* 0x0000000a000a7224 */ /* 0x000fc600078e021d */
[----:B------:R-:W-:Y:S01]  /*14c0*/  SEL R9, R20, R9, !P2 ;  /* 0x0000000914097207 */ /* 0x000fe20005000000 */
[----:B------:R-:W-:Y:S02]  /*14d0*/  IMAD R10, R10, UR4, R21 ;  /* 0x000000040a0a7c24 */ /* 0x000fe4000f8e0215 */
[----:B------:R-:W-:Y:S01]  /*14e0*/  VIADD R21, R3, 0x2 ;  /* 0x0000000203157836 */ /* 0x000fe20000000000 */
[----:B------:R-:W-:-:S05]  /*14f0*/  IADD3 R11, -R9, RZ, RZ ;  /* 0x000000ff090b7210 */ /* 0x000fca0007ffe1ff */
[----:B------:R-:W-:-:S04]  /*1500*/  IMAD R11, R5, R11, R8 ;  /* 0x0000000b050b7224 */ /* 0x000fc800078e0208 */
[----:B------:R-:W-:-:S04]  /*1510*/  IMAD R11, R11, UR11, R10 ;  /* 0x0000000b0b0b7c24 */ /* 0x000fc8000f8e020a */
[----:B------:R-:W-:-:S04]  /*1520*/  IMAD R8, R4, UR8, R11 ;  /* 0x0000000804087c24 */ /* 0x000fc8000f8e020b */
[----:B------:R-:W-:Y:S02]  /*1530*/  IMAD R27, R9, UR10, R8 ;  /* 0x0000000a091b7c24 */ /* 0x000fe4000f8e0208 */
[----:B------:R-:W-:-:S04]  /*1540*/  IMAD.WIDE.U32 R8, R21, 0x10, R24 ;  /* 0x0000001015087825 */ /* 0x000fc800078e0018 */
[----:B------:R-:W-:-:S05]  /*1550*/  IMAD.WIDE.U32 R26, R27, 0x10, R22 ;  /* 0x000000101b1a7825 */ /* 0x000fca00078e0016 */
[----:B--2---:R0:W-:Y:S04]  /*1560*/  STG.E.128 desc[UR6][R26.64], R12 ;  /* 0x0000000c1a007986 */ /* 0x0041e8000c101d06 */
[----:B------:R-:W2:Y:S01]  /*1570*/  LDG.E.128 R8, desc[UR6][R8.64] ;  /* 0x0000000608087981 */ /* 0x000ea2000c1e1d00 */
[----:B------:R-:W-:-:S05]  /*1580*/  IMAD.HI.U32 R29, R16, R21, RZ ;  /* 0x00000015101d7227 */ /* 0x000fca00078e00ff */
        /* <DEDUP_REMOVED lines=8> */
[----:B0-----:R-:W-:-:S05]  /*1610*/  IMAD.HI.U32 R12, R7, R29, RZ ;  /* 0x0000001d070c7227 */ /* 0x001fca00078e00ff */
[----:B------:R-:W-:-:S05]  /*1620*/  IADD3 R13, -R12, RZ, RZ ;  /* 0x000000ff0c0d7210 */ /* 0x000fca0007ffe1ff */
[----:B------:R-:W-:-:S05]  /*1630*/  IMAD R13, R0, R13, R29 ;  /* 0x0000000d000d7224 */ /* 0x000fca00078e021d */
[----:B------:R-:W-:-:S13]  /*1640*/  ISETP.GE.U32.AND P3, PT, R13, R0, PT ;  /* 0x000000000d00720c */ /* 0x000fda0003f66070 */
[----:B------:R-:W-:Y:S01]  /*1650*/  @P3 IMAD.IADD R13, R13, 0x1, -R0 ;  /* 0x000000010d0d3824 */ /* 0x000fe200078e0a00 */
[----:B------:R-:W-:-:S04]  /*1660*/  @P3 IADD3 R12, R12, 0x1, RZ ;  /* 0x000000010c0c3810 */ /* 0x000fc80007ffe0ff */
        /* <DEDUP_REMOVED lines=9> */
[----:B------:R-:W-:Y:S02]  /*1700*/  ISETP.GE.U32.AND P4, PT, R14, R5, PT ;  /* 0x000000050e00720c */ /* 0x000fe40003f86070 */
[----:B------:R-:W-:-:S05]  /*1710*/  IADD3 R14, -R29, RZ, RZ ;  /* 0x000000ff1d0e7210 */ /* 0x000fca0007ffe1ff */
[----:B------:R-:W-:Y:S01]  /*1720*/  IMAD R21, R2, R14, R21 ;  /* 0x0000000e02157224 */ /* 0x000fe200078e0215 */
[----:B------:R-:W-:-:S03]  /*1730*/  IADD3 R14, -R12, RZ, RZ ;  /* 0x000000ff0c0e7210 */ /* 0x000fc60007ffe1ff */
[----:B------:R-:W-:Y:S02]  /*1740*/  IMAD R21, R21, UR5, RZ ;  /* 0x0000000515157c24 */ /* 0x000fe4000f8e02ff */
[----:B------:R-:W-:Y:S01]  /*1750*/  @P4 IADD3 R13, R13, 0x1, RZ ;  /* 0x000000010d0d4810 */ /* 0x000fe20007ffe0ff */
[----:B------:R-:W-:-:S03]  /*1760*/  IMAD R14, R0, R14, R29 ;  /* 0x0000000e000e7224 */ /* 0x000fc600078e021d */
[----:B------:R-:W-:Y:S01]  /*1770*/  SEL R13, R20, R13, !P2 ;  /* 0x0000000d140d7207 */ /* 0x000fe20005000000 */
[----:B------:R-:W-:Y:S01]  /*1780*/  IMAD R14, R14, UR4, R21 ;  /* 0x000000040e0e7c24 */ /* 0x000fe2000f8e0215 */
[----:B------:R-:W-:-:S03]  /*1790*/  IADD3 R21, R3, 0x3, RZ ;  /* 0x0000000303157810 */ /* 0x000fc60007ffe0ff */
[----:B------:R-:W-:-:S04]  /*17a0*/  IMAD.MOV R15, RZ, RZ, -R13 ;  /* 0x000000ffff0f7224 */ /* 0x000fc800078e0a0d */
        /* <DEDUP_REMOVED lines=8> */
[----:B------:R-:W-:Y:S01]  /*1830*/  IMAD.HI.U32 R29, R16, R21, RZ ;  /* 0x00000015101d7227 */ /* 0x000fe200078e00ff */
[----:B------:R-:W-:-:S04]  /*1840*/  IADD3 R3, R3, 0x4, RZ ;  /* 0x0000000403037810 */ /* 0x000fc80007ffe0ff */
        /* <DEDUP_REMOVED lines=8> */
[----:B0-----:R-:W-:-:S04]  /*18d0*/  IMAD.HI.U32 R8, R7, R29, RZ ;  /* 0x0000001d07087227 */ /* 0x001fc800078e00ff */
        /* <DEDUP_REMOVED lines=8> */
[----:B------:R-:W-:-:S05]  /*1960*/  IMAD.HI.U32 R9, R17, R8, RZ ;  /* 0x0000000811097227 */ /* 0x000fca00078e00ff */
[----:B------:R-:W-:-:S05]  /*1970*/  IADD3 R10, -R9, RZ, RZ ;  /* 0x000000ff090a7210 */ /* 0x000fca0007ffe1ff */
[----:B------:R-:W-:-:S05]  /*1980*/  IMAD R10, R5, R10, R8 ;  /* 0x0000000a050a7224 */ /* 0x000fca00078e0208 */
[----:B------:R-:W-:-:S13]  /*1990*/  ISETP.GE.U32.AND P3, PT, R10, R5, PT ;  /* 0x000000050a00720c */ /* 0x000fda0003f66070 */
[----:B------:R-:W-:Y:S02]  /*19a0*/  @P3 IADD3 R10, -R5, R10, RZ ;  /* 0x0000000a050a3210 */ /* 0x000fe40007ffe1ff */
[----:B------:R-:W-:Y:S02]  /*19b0*/  @P3 IADD3 R9, R9, 0x1, RZ ;  /* 0x0000000109093810 */ /* 0x000fe40007ffe0ff */
[----:B------:R-:W-:Y:S01]  /*19c0*/  ISETP.GE.U32.AND P4, PT, R10, R5, PT ;  /* 0x000000050a00720c */ /* 0x000fe20003f86070 */
[----:B------:R-:W-:Y:S01]  /*19d0*/  IMAD.MOV R10, RZ, RZ, -R29 ;  /* 0x000000ffff0a7224 */ /* 0x000fe200078e0a1d */
[----:B------:R-:W-:-:S03]  /*19e0*/  ISETP.GE.U32.AND P3, PT, R3, R6, PT ;  /* 0x000000060300720c */ /* 0x000fc60003f66070 */
[----:B------:R-:W-:Y:S02]  /*19f0*/  IMAD R21, R2, R10, R21 ;  /* 0x0000000a02157224 */ /* 0x000fe400078e0215 */
[----:B------:R-:W-:Y:S02]  /*1a00*/  IMAD.MOV R10, RZ, RZ, -R8 ;  /* 0x000000ffff0a7224 */ /* 0x000fe400078e0a08 */
[----:B------:R-:W-:Y:S02]  /*1a10*/  IMAD R21, R21, UR5, RZ ;  /* 0x0000000515157c24 */ /* 0x000fe4000f8e02ff */
[----:B------:R-:W-:Y:S02]  /*1a20*/  IMAD R10, R0, R10, R29 ;  /* 0x0000000a000a7224 */ /* 0x000fe400078e021d */
[----:B------:R-:W-:Y:S02]  /*1a30*/  @P4 IADD3 R9, R9, 0x1, RZ ;  /* 0x0000000109094810 */ /* 0x000fe40007ffe0ff */
[----:B------:R-:W-:-:S02]  /*1a40*/  IMAD R10, R10, UR4, R21 ;  /* 0x000000040a0a7c24 */ /* 0x000fc4000f8e0215 */
[----:B------:R-:W-:-:S04]  /*1a50*/  SEL R9, R20, R9, !P2 ;  /* 0x0000000914097207 */ /* 0x000fc80005000000 */
[----:B------:R-:W-:-:S05]  /*1a60*/  IADD3 R11, -R9, RZ, RZ ;  /* 0x000000ff090b7210 */ /* 0x000fca0007ffe1ff */
[----:B------:R-:W-:-:S04]  /*1a70*/  IMAD R11, R5, R11, R8 ;  /* 0x0000000b050b7224 */ /* 0x000fc800078e0208 */
[----:B------:R-:W-:-:S04]  /*1a80*/  IMAD R11, R11, UR11, R10 ;  /* 0x0000000b0b0b7c24 */ /* 0x000fc8000f8e020a */
[----:B------:R-:W-:-:S04]  /*1a90*/  IMAD R8, R4, UR8, R11 ;  /* 0x0000000804087c24 */ /* 0x000fc8000f8e020b */
[----:B------:R-:W-:-:S04]  /*1aa0*/  IMAD R9, R9, UR10, R8 ;  /* 0x0000000a09097c24 */ /* 0x000fc8000f8e0208 */
[----:B------:R-:W-:-:S05]  /*1ab0*/  IMAD.WIDE.U32 R8, R9, 0x10, R22 ;  /* 0x0000001009087825 */ /* 0x000fca00078e0016 */
[----:B--2---:R0:W-:Y:S01]  /*1ac0*/  STG.E.128 desc[UR6][R8.64], R12 ;  /* 0x0000000c08007986 */ /* 0x0041e2000c101d06 */
[----:B------:R-:W-:Y:S05]  /*1ad0*/  @!P3 BRA `(.L_x_14) ;  /* 0xfffffff40048b947 */ /* 0x000fea000383ffff */
[----:B------:R-:W-:Y:S05]  /*1ae0*/  EXIT ;  /* 0x000000000000794d */ /* 0x000fea0003800000 */
.L_x_15:
        /* <DEDUP_REMOVED lines=9> */
.L_x_982:


//--------------------- .text._ZN2at6native40_GLOBAL__N__2351210d_8_Shape_cu_49f7391c35CatArrayBatchedCopy_alignedK_contigINS1_10OpaqueTypeILj16EEEjLi4ELi64ELi64ELi16EEEvPT_NS1_25CatArrInputTensorMetadataIS5_T0_XT2_EXT3_EEENS1_16TensorSizeStrideIS8_Lj4EEEiS8_ --------------------------
	.section	.text._ZN2at6native40_GLOBAL__N__2351210d_8_Shape_cu_49f7391c35CatArrayBatchedCopy_alignedK_contigINS1_10OpaqueTypeILj16EEEjLi4ELi64ELi64ELi16EEEvPT_NS1_25CatArrInputTensorMetadataIS5_T0_XT2_EXT3_EEENS1_16TensorSizeStrideIS8_Lj4EEEiS8_,"ax",@progbits
	.align	128
.text._ZN2at6native40_GLOBAL__N__2351210d_8_Shape_cu_49f7391c35CatArrayBatchedCopy_alignedK_contigINS1_10OpaqueTypeILj16EEEjLi4ELi64ELi64ELi16EEEvPT_NS1_25CatArrInputTensorMetadataIS5_T0_XT2_EXT3_EEENS1_16TensorSizeStrideIS8_Lj4EEEiS8_:
        .type           _ZN2at6native40_GLOBAL__N__2351210d_8_Shape_cu_49f7391c35CatArrayBatchedCopy_alignedK_contigINS1_10OpaqueTypeILj16EEEjLi4ELi64ELi64ELi16EEEvPT_NS1_25CatArrInputTensorMetadataIS5_T0_XT2_EXT3_EEENS1_16TensorSizeStrideIS8_Lj4EEEiS8_,@function
        .size           _ZN2at6native40_GLOBAL__N__2351210d_8_Shape_cu_49f7391c35CatArrayBatchedCopy_alignedK_contigINS1_10OpaqueTypeILj16EEEjLi4ELi64ELi64ELi16EEEvPT_NS1_25CatArrInputTensorMetadataIS5_T0_XT2_EXT3_EEENS1_16TensorSizeStrideIS8_Lj4EEEiS8_,(.L_x_983 - _ZN2at6native40_GLOBAL__N__2351210d_8_Shape_cu_49f7391c35CatArrayBatchedCopy_alignedK_contigINS1_10OpaqueTypeILj16EEEjLi4ELi64ELi64ELi16EEEvPT_NS1_25CatArrInputTensorMetadataIS5_T0_XT2_EXT3_EEENS1_16TensorSizeStrideIS8_Lj4EEEiS8_)
        .other          _ZN2at6native40_GLOBAL__N__2351210d_8_Shape_cu_49f7391c35CatArrayBatchedCopy_alignedK_contigINS1_10OpaqueTypeILj16EEEjLi4ELi64ELi64ELi16EEEvPT_NS1_25CatArrInputTensorMetadataIS5_T0_XT2_EXT3_EEENS1_16TensorSizeStrideIS8_Lj4EEEiS8_,@"STO_CUDA_ENTRY STV_DEFAULT"
_ZN2at6native40_GLOBAL__N__2351210d_8_Shape_cu_49f7391c35CatArrayBatchedCopy_alignedK_contigINS1_10OpaqueTypeILj16EEEjLi4ELi64ELi64ELi16EEEvPT_NS1_25CatArrInputTensorMetadataIS5_T0_XT2_EXT3_EEENS1_16TensorSizeStrideIS8_Lj4EEEiS8_:
        /* <DEDUP_REMOVED lines=64> */
.L_x_18:
        /* <DEDUP_REMOVED lines=47> */
.L_x_17:
[----:B------:R-:W-:Y:S05]  /*06f0*/  BSYNC B0 ;  /* 0x0000000000007941 */ /* 0x000fea0003800000 */
.L_x_16:
        /* <DEDUP_REMOVED lines=50> */
.L_x_21:
        /* <DEDUP_REMOVED lines=47> */
.L_x_20:
[----:B------:R-:W-:Y:S05]  /*0d10*/  BSYNC B0 ;  /* 0x0000000000007941 */ /* 0x000fea0003800000 */
.L_x_19:
        /* <DEDUP_REMOVED lines=46> */
.L_x_22:
        /* <DEDUP_REMOVED lines=175> */
.L_x_23:
        /* <DEDUP_REMOVED lines=9> */
.L_x_983:


//--------------------- .text._ZN2at6native40_GLOBAL__N__2351210d_8_Shape_cu_49f7391c30CatArrayBatchedCopy_vectorizedINS1_10OpaqueTypeILj16EEEjLi4ELi64ELi64ELi16ELi1EEEvPcNS1_25CatArrInputTensorMetadataIT_T0_XT2_EXT3_EEENS1_16TensorSizeStrideIS8_Lj4EEEiS8_ --------------------------
	.section	.text._ZN2at6native40_GLOBAL__N__2351210d_8_Shape_cu_49f7391c30CatArrayBatchedCopy_vectorizedINS1_10OpaqueTypeILj16EEEjLi4ELi64ELi64ELi16ELi1EEEvPcNS1_25CatArrInputTensorMetadataIT_T0_XT2_EXT3_EEENS1_16TensorSizeStrideIS8_Lj4EEEiS8_,"ax",@progbits
	.align	128
.text._ZN2at6native40_GLOBAL__N__2351210d_8_Shape_cu_49f7391c30CatArrayBatchedCopy_vectorizedINS1_10OpaqueTypeILj16EEEjLi4ELi64ELi64ELi16ELi1EEEvPcNS1_25CatArrInputTensorMetadataIT_T0_XT2_EXT3_EEENS1_16TensorSizeStrideIS8_Lj4EEEiS8_:
        .type           _ZN2at6native40_GLOBAL__N__2351210d_8_Shape_cu_49f7391c30CatArrayBatchedCopy_vectorizedINS1_10OpaqueTypeILj16EEEjLi4ELi64ELi64ELi16ELi1EEEvPcNS1_25CatArrInputTensorMetadataIT_T0_XT2_EXT3_EEENS1_16TensorSizeStrideIS8_Lj4EEEiS8_,@function
        .size           _ZN2at6native40_GLOBAL__N__2351210d_8_Shape_cu_49f7391c30CatArrayBatchedCopy_vectorizedINS1_10OpaqueTypeILj16EEEjLi4ELi64ELi64ELi16ELi1EEEvPcNS1_25CatArrInputTensorMetadataIT_T0_XT2_EXT3_EEENS1_16TensorSizeStrideIS8_Lj4EEEiS8_,(.L_x_984 - _ZN2at6native40_GLOBAL__N__2351210d_8_Shape_cu_49f7391c30CatArrayBatchedCopy_vectorizedINS1_10OpaqueTypeILj16EEEjLi4ELi64ELi64ELi16ELi1EEEvPcNS1_25CatArrInputTensorMetadataIT_T0_XT2_EXT3_EEENS1_16TensorSizeStrideIS8_Lj4EEEiS8_)
        .other          _ZN2at6native40_GLOBAL__N__2351210d_8_Shape_cu_49f7391c30CatArrayBatchedCopy_vectorizedINS1_10OpaqueTypeILj16EEEjLi4ELi64ELi64ELi16ELi1EEEvPcNS1_25CatArrInputTensorMetadataIT_T0_XT2_EXT3_EEENS1_16TensorSizeStrideIS8_Lj4EEEiS8_,@"STO_CUDA_ENTRY STV_DEFAULT"
_ZN2at6native40_GLOBAL__N__2351210d_8_Shape_cu_49f7391c30CatArrayBatchedCopy_vectorizedINS1_10OpaqueTypeILj16EEEjLi4ELi64ELi64ELi16ELi1EEEvPcNS1_25CatArrInputTensorMetadataIT_T0_XT2_EXT3_EEENS1_16TensorSizeStrideIS8_Lj4EEEiS8_:
[----:B------:R-:W-:Y:S01]  /*0000*/  LDC R1, c[0x0][0x28] ;  /* 0x00000a00ff017b82 */ /* 0x000fe20000000800 */
[----:B------:R-:W0:Y:S01]  /*0010*/  S2R R2, SR_CTAID.Y ;  /* 0x0000000000027919 */ /* 0x000e220000002600 */
[----:B------:R-:W-:Y:S01]  /*0020*/  IMAD.MOV.U32 R3, RZ, RZ, 0x8 ;  /* 0x00000008ff037424 */ /* 0x000fe200078e00ff */
[----:B------:R-:W-:Y:S01]  /*0030*/  ULDC UR4, c[0x0][0x0] ;  /* 0x0000000000047ab9 */ /* 0x000fe20000000800 */
[----:B------:R-:W1:Y:S01]  /*0040*/  S2R R21, SR_CTAID.X ;  /* 0x0000000000157919 */ /* 0x000e620000002500 */
[----:B------:R-:W1:Y:S02]  /*0050*/  S2R R4, SR_TID.X ;  /* 0x0000000000047919 */ /* 0x000e640000002100 */
[----:B0-----:R-:W-:-:S04]  /*0060*/  LEA R3, R2, R3, 0x2 ;  /* 0x0000000302037211 */ /* 0x001fc800078e10ff */
[----:B------:R-:W0:Y:S01]  /*0070*/  LDC R0, c[0x0][R3+0x610] ;  /* 0x0001840003007b82 */ /* 0x000e220000000800 */
[----:B-1----:R-:W-:-:S05]  /*0080*/  IMAD R21, R21, UR4, R4 ;  /* 0x0000000415157c24 */ /* 0x002fca000f8e0204 */
[----:B0-----:R-:W-:-:S13]  /*0090*/  ISETP.GE.U32.AND P0, PT, R21, R0, PT ;  /* 0x000000001500720c */ /* 0x001fda0003f06070 */
[----:B------:R-:W-:Y:S05]  /*00a0*/  @P0 EXIT ;  /* 0x000000000000094d */ /* 0x000fea0003800000 */
[----:B------:R-:W0:Y:S01]  /*00b0*/  LDC.64 R12, c[0x0][0xf78] ;  /* 0x0003de00ff0c7b82 */ /* 0x000e220000000a00 */
[----:B------:R-:W-:Y:S01]  /*00c0*/  SHF.L.U32 R2, R2, 0x3, RZ ;  /* 0x0000000302027819 */ /* 0x000fe200000006ff */
[----:B------:R-:W-:Y:S01]  /*00d0*/  ULDC UR5, c[0x0][0xc] ;  /* 0x0000030000057ab9 */ /* 0x000fe20000000800 */
[----:B------:R-:W-:Y:S01]  /*00e0*/  ULDC.64 UR6, c[0x0][0x208] ;  /* 0x0000820000067ab9 */ /* 0x000fe20000000a00 */
[----:B------:R-:W-:Y:S01]  /*00f0*/  UIMAD UR4, UR4, UR5, URZ ;  /* 0x00000005040472a4 */ /* 0x000fe2000f8e023f */
[----:B------:R-:W-:Y:S01]  /*0100*/  ULDC.64 UR8, c[0x0][0xf70] ;  /* 0x0003dc0000087ab9 */ /* 0x000fe20000000a00 */
[----:B------:R-:W-:Y:S02]  /*0110*/  ULDC.64 UR10, c[0x0][0xf68] ;  /* 0x0003da00000a7ab9 */ /* 0x000fe40000000a00 */
[----:B------:R-:W1:Y:S01]  /*0120*/  LDC R10, c[0x0][R3+0x510] ;  /* 0x00014400030a7b82 */ /* 0x000e620000000800 */
[----:B------:R-:W-:-:S07]  /*0130*/  ULDC.64 UR12, c[0x0][0x210] ;  /* 0x00008400000c7ab9 */ /* 0x000fce0000000a00 */
[----:B------:R-:W2:Y:S01]  /*0140*/  LDC.64 R4, c[0x0][0xf60] ;  /* 0x0003d800ff047b82 */ /* 0x000ea20000000a00 */
[C---:B0-----:R-:W-:Y:S02]  /*0150*/  ISETP.NE.AND P2, PT, R12.reuse, 0x1, PT ;  /* 0x000000010c00780c */ /* 0x041fe40003f45270 */
[C---:B------:R-:W-:Y:S02]  /*0160*/  ISETP.NE.AND P0, PT, R12.reuse, 0x3, PT ;  /* 0x000000030c00780c */ /* 0x040fe40003f05270 */
[----:B------:R-:W-:Y:S01]  /*0170*/  ISETP.NE.AND P1, PT, R12, 0x2, PT ;  /* 0x000000020c00780c */ /* 0x000fe20003f25270 */
[----:B-1----:R-:W-:-:S05]  /*0180*/  IMAD R10, R10, R13, RZ ;  /* 0x0000000d0a0a7224 */ /* 0x002fca00078e02ff */
[C---:B--2---:R-:W-:Y:S02]  /*0190*/  SEL R11, R10.reuse, R5, !P0 ;  /* 0x000000050a0b7207 */ /* 0x044fe40004000000 */
[----:B------:R-:W-:Y:S02]  /*01a0*/  SEL R12, R10, R4, !P1 ;  /* 0x000000040a0c7207 */ /* 0x000fe40004800000 */
[----:B------:R-:W0:Y:S01]  /*01b0*/  @P2 LDC R10, c[0x0][0xf5c] ;  /* 0x0003d700ff0a2b82 */ /* 0x000e220000000800 */
[----:B------:R-:W1:Y:S01]  /*01c0*/  I2F.U32.RP R8, R11 ;  /* 0x0000000b00087306 */ /* 0x000e620000209000 */
[----:B------:R-:W-:Y:S01]  /*01d0*/  ISETP.NE.U32.AND P0, PT, R11, RZ, PT ;  /* 0x000000ff0b00720c */ /* 0x000fe20003f05070 */
[----:B------:R-:W-:Y:S01]  /*01e0*/  IMAD.MOV R17, RZ, RZ, -R12 ;  /* 0x000000ffff117224 */ /* 0x000fe200078e0a0c */
[----:B------:R-:W-:Y:S02]  /*01f0*/  ISETP.NE.U32.AND P1, PT, R12, RZ, PT ;  /* 0x000000ff0c00720c */ /* 0x000fe40003f25070 */
[----:B------:R-:W-:-:S02]  /*0200*/  LOP3.LUT R18, RZ, R11, RZ, 0x33, !PT ;  /* 0x0000000bff127212 */ /* 0x000fc400078e33ff */
[----:B------:R2:W3:Y:S01]  /*0210*/  LDC R4, c[0x0][R3+0x410] ;  /* 0x0001040003047b82 */ /* 0x0004e20000000800 */
[----:B------:R-:W4:Y:S07]  /*0220*/  I2F.U32.RP R9, R12 ;  /* 0x0000000c00097306 */ /* 0x000f2e0000209000 */
[----:B--2---:R-:W2:Y:S01]  /*0230*/  LDC.64 R2, c[0x0][R2+0x218] ;  /* 0x0000860002027b82 */ /* 0x004ea20000000a00 */
[----:B-1----:R-:W1:Y:S01]  /*0240*/  MUFU.RCP R8, R8 ;  /* 0x0000000800087308 */ /* 0x002e620000001000 */
[----:B0-----:R-:W-:-:S07]  /*0250*/  ISETP.NE.U32.AND P2, PT, R10, RZ, PT ;  /* 0x000000ff0a00720c */ /* 0x001fce0003f45070 */
[----:B------:R-:W0:Y:S01]  /*0260*/  I2F.U32.RP R16, R10 ;  /* 0x0000000a00107306 */ /* 0x000e220000209000 */
[----:B---3--:R-:W-:-:S07]  /*0270*/  IMAD R13, R4, R13, RZ ;  /* 0x0000000d040d7224 */ /* 0x008fce00078e02ff */
[----:B----4-:R-:W3:Y:S01]  /*0280*/  MUFU.RCP R9, R9 ;  /* 0x0000000900097308 */ /* 0x010ee20000001000 */
[----:B-1----:R-:W-:-:S07]  /*0290*/  VIADD R14, R8, 0xffffffe ;  /* 0x0ffffffe080e7836 */ /* 0x002fce0000000000 */
[----:B0-----:R-:W0:Y:S08]  /*02a0*/  MUFU.RCP R16, R16 ;  /* 0x0000001000107308 */ /* 0x001e300000001000 */
[----:B------:R1:W4:Y:S01]  /*02b0*/  F2I.FTZ.U32.TRUNC.NTZ R15, R14 ;  /* 0x0000000e000f7305 */ /* 0x000322000021f000 */
[----:B---3--:R-:W-:Y:S01]  /*02c0*/  VIADD R6, R9, 0xffffffe ;  /* 0x0ffffffe09067836 */ /* 0x008fe20000000000 */
[----:B------:R-:W-:-:S06]  /*02d0*/  IADD3 R9, RZ, -R11, RZ ;  /* 0x8000000bff097210 */ /* 0x000fcc0007ffe0ff */
[----:B------:R3:W5:Y:S01]  /*02e0*/  F2I.FTZ.U32.TRUNC.NTZ R7, R6 ;  /* 0x0000000600077305 */ /* 0x000762000021f000 */
[----:B0-----:R-:W-:Y:S01]  /*02f0*/  IADD3 R5, R16, 0xffffffe, RZ ;  /* 0x0ffffffe10057810 */ /* 0x001fe20007ffe0ff */
[----:B-1----:R-:W-:Y:S02]  /*0300*/  IMAD.MOV.U32 R14, RZ, RZ, RZ ;  /* 0x000000ffff0e7224 */ /* 0x002fe400078e00ff */
[----:B----4-:R-:W-:-:S04]  /*0310*/  IMAD R9, R9, R15, RZ ;  /* 0x0000000f09097224 */ /* 0x010fc800078e02ff */
[----:B------:R-:W0:Y:S01]  /*0320*/  F2I.FTZ.U32.TRUNC.NTZ R5, R5 ;  /* 0x0000000500057305 */ /* 0x000e22000021f000 */
[----:B---3--:R-:W-:Y:S02]  /*0330*/  IMAD.MOV.U32 R6, RZ, RZ, RZ ;  /* 0x000000ffff067224 */ /* 0x008fe400078e00ff */
[----:B------:R-:W-:-:S04]  /*0340*/  IMAD.HI.U32 R14, R15, R9, R14 ;  /* 0x000000090f0e7227 */ /* 0x000fc800078e000e */
[----:B-----5:R-:W-:-:S04]  /*0350*/  IMAD R17, R17, R7, RZ ;  /* 0x0000000711117224 */ /* 0x020fc800078e02ff */
[----:B------:R-:W-:Y:S01]  /*0360*/  IMAD.HI.U32 R15, R7, R17, R6 ;  /* 0x00000011070f7227 */ /* 0x000fe200078e0006 */
[----:B------:R-:W-:-:S03]  /*0370*/  LOP3.LUT R17, RZ, R10, RZ, 0x33, !PT ;  /* 0x0000000aff117212 */ /* 0x000fc600078e33ff */
[----:B0-----:R-:W-:-:S05]  /*0380*/  IMAD R4, R10, R5, RZ ;  /* 0x000000050a047224 */ /* 0x001fca00078e02ff */
[----:B------:R-:W-:Y:S01]  /*0390*/  IADD3 R19, -R4, RZ, RZ ;  /* 0x000000ff04137210 */ /* 0x000fe20007ffe1ff */
[----:B------:R-:W-:-:S10]  /*03a0*/  HFMA2.MMA R4, -RZ, RZ, 0, 0 ;  /* 0x00000000ff047435 */ /* 0x000fd400000001ff */
[----:B------:R-:W-:Y:S01]  /*03b0*/  IMAD.HI.U32 R16, R5, R19, R4 ;  /* 0x0000001305107227 */ /* 0x000fe200078e0004 */
[----:B--2---:R-:W-:-:S07]  /*03c0*/  LOP3.LUT R19, RZ, R12, RZ, 0x33, !PT ;  /* 0x0000000cff137212 */ /* 0x004fce00078e33ff */
.L_x_24:
[----:B0-----:R-:W-:-:S06]  /*03d0*/  IMAD.WIDE.U32 R4, R21, 0x10, R2 ;  /* 0x0000001015047825 */ /* 0x001fcc00078e0002 */
        /* <DEDUP_REMOVED lines=18> */
[----:B------:R-:W-:Y:S02]  /*0500*/  SEL R23, R19, R8, !P1 ;  /* 0x0000000813177207 */ /* 0x000fe40004800000 */
[----:B------:R-:W-:Y:S02]  /*0510*/  IADD3 R8, -R9, RZ, RZ ;  /* 0x000000ff09087210 */ /* 0x000fe40007ffe1ff */
[----:B------:R-:W-:Y:S01]  /*0520*/  IADD3 R22, -R23, RZ, RZ ;  /* 0x000000ff17167210 */ /* 0x000fe20007ffe1ff */
[----:B------:R-:W-:-:S04]  /*0530*/  IMAD.HI.U32 R20, R16, R23, RZ ;  /* 0x0000001710147227 */ /* 0x000fc800078e00ff */
[----:B------:R-:W-:Y:S02]  /*0540*/  IMAD.MOV R25, RZ, RZ, -R20 ;  /* 0x000000ffff197224 */ /* 0x000fe400078e0a14 */
[----:B------:R-:W-:Y:S02]  /*0550*/  IMAD R8, R11, R8, R21 ;  /* 0x000000080b087224 */ /* 0x000fe400078e0215 */
[----:B------:R-:W-:Y:S02]  /*0560*/  IMAD R25, R10, R25, R23 ;  /* 0x000000190a197224 */ /* 0x000fe400078e0217 */
[----:B------:R-:W-:Y:S02]  /*0570*/  IMAD R9, R12, R22, R9 ;  /* 0x000000160c097224 */ /* 0x000fe400078e0209 */
[----:B------:R-:W-:Y:S01]  /*0580*/  IMAD R8, R8, UR9, RZ ;  /* 0x0000000908087c24 */ /* 0x000fe2000f8e02ff */
[----:B------:R-:W-:Y:S01]  /*0590*/  ISETP.GE.U32.AND P3, PT, R25, R10, PT ;  /* 0x0000000a1900720c */ /* 0x000fe20003f66070 */
[----:B------:R-:W-:-:S02]  /*05a0*/  VIADD R21, R21, UR4 ;  /* 0x0000000415157c36 */ /* 0x000fc40008000000 */
[----:B------:R-:W-:-:S10]  /*05b0*/  IMAD R8, R9, UR8, R8 ;  /* 0x0000000809087c24 */ /* 0x000fd4000f8e0208 */
[----:B------:R-:W-:Y:S01]  /*05c0*/  @P3 IADD3 R25, -R10, R25, RZ ;  /* 0x000000190a193210 */ /* 0x000fe20007ffe1ff */
[----:B------:R-:W-:-:S03]  /*05d0*/  @P3 VIADD R20, R20, 0x1 ;  /* 0x0000000114143836 */ /* 0x000fc60000000000 */
[----:B------:R-:W-:-:S13]  /*05e0*/  ISETP.GE.U32.AND P4, PT, R25, R10, PT ;  /* 0x0000000a1900720c */ /* 0x000fda0003f86070 */
[----:B------:R-:W-:-:S05]  /*05f0*/  @P4 VIADD R20, R20, 0x1 ;  /* 0x0000000114144836 */ /* 0x000fca0000000000 */
[----:B------:R-:W-:-:S05]  /*0600*/  SEL R20, R17, R20, !P2 ;  /* 0x0000001411147207 */ /* 0x000fca0005000000 */
[----:B------:R-:W-:-:S04]  /*0610*/  IMAD.MOV R22, RZ, RZ, -R20 ;  /* 0x000000ffff167224 */ /* 0x000fc800078e0a14 */
[----:B------:R-:W-:-:S04]  /*0620*/  IMAD R23, R10, R22, R23 ;  /* 0x000000160a177224 */ /* 0x000fc800078e0217 */
[----:B------:R-:W-:-:S04]  /*0630*/  IMAD R23, R23, UR11, R8 ;  /* 0x0000000b17177c24 */ /* 0x000fc8000f8e0208 */
[----:B------:R-:W-:-:S05]  /*0640*/  IMAD R20, R20, UR10, R23 ;  /* 0x0000000a14147c24 */ /* 0x000fca000f8e0217 */
[----:B------:R-:W-:-:S04]  /*0650*/  IADD3 R20, P3, R13, R20, RZ ;  /* 0x000000140d147210 */ /* 0x000fc80007f7e0ff */
[----:B------:R-:W-:Y:S02]  /*0660*/  IADD3.X R9, RZ, RZ, RZ, P3, !PT ;  /* 0x000000ffff097210 */ /* 0x000fe40001ffe4ff */
[----:B------:R-:W-:-:S04]  /*0670*/  LEA R8, P3, R20, UR12, 0x4 ;  /* 0x0000000c14087c11 */ /* 0x000fc8000f8620ff */
[----:B------:R-:W-:Y:S02]  /*0680*/  LEA.HI.X R9, R20, UR13, R9, 0x4, P3 ;  /* 0x0000000d14097c11 */ /* 0x000fe400098f2409 */
[----:B------:R-:W-:-:S03]  /*0690*/  ISETP.GE.U32.AND P3, PT, R21, R0, PT ;  /* 0x000000001500720c */ /* 0x000fc60003f66070 */
[----:B--2---:R0:W-:Y:S10]  /*06a0*/  STG.E.128 desc[UR6][R8.64], R4 ;  /* 0x0000000408007986 */ /* 0x0041f4000c101d06 */
[----:B------:R-:W-:Y:S05]  /*06b0*/  @!P3 BRA `(.L_x_24) ;  /* 0xfffffffc0044b947 */ /* 0x000fea000383ffff */
[----:B------:R-:W-:Y:S05]  /*06c0*/  EXIT ;  /* 0x000000000000794d */ /* 0x000fea0003800000 */
.L_x_25:
        /* <DEDUP_REMOVED lines=11> */
.L_x_984:


//--------------------- .text._ZN2at6native40_GLOBAL__N__2351210d_8_Shape_cu_49f7391c19CatArrayBatchedCopyINS1_10OpaqueTypeILj16EEEjLi3ELi64ELi64EEEvPT_NS1_25CatArrInputTensorMetadataIS5_T0_XT2_EXT3_EEENS1_16TensorSizeStrideIS8_Lj4EEEiS8_ --------------------------
	.section	.text._ZN2at6native40_GLOBAL__N__2351210d_8_Shape_cu_49f7391c19CatArrayBatchedCopyINS1_10OpaqueTypeILj16EEEjLi3ELi64ELi64EEEvPT_NS1_25CatArrInputTensorMetadataIS5_T0_XT2_EXT3_EEENS1_16TensorSizeStrideIS8_Lj4EEEiS8_,"ax",@progbits
	.align	128
.text._ZN2at6native40_GLOBAL__N__2351210d_8_Shape_cu_49f7391c19CatArrayBatchedCopyINS1_10OpaqueTypeILj16EEEjLi3ELi64ELi64EEEvPT_NS1_25CatArrInputTensorMetadataIS5_T0_XT2_EXT3_EEENS1_16TensorSizeStrideIS8_Lj4EEEiS8_:
        .type           _ZN2at6native40_GLOBAL__N__2351210d_8_Shape_cu_49f7391c19CatArrayBatchedCopyINS1_10OpaqueTypeILj16EEEjLi3ELi64ELi64EEEvPT_NS1_25CatArrInputTensorMetadataIS5_T0_XT2_EXT3_EEENS1_16TensorSizeStrideIS8_Lj4EEEiS8_,@function
        .size           _ZN2at6native40_GLOBAL__N__2351210d_8_Shape_cu_49f7391c19CatArrayBatchedCopyINS1_10OpaqueTypeILj16EEEjLi3ELi64ELi64EEEvPT_NS1_25CatArrInputTensorMetadataIS5_T0_XT2_EXT3_EEENS1_16TensorSizeStrideIS8_Lj4EEEiS8_,(.L_x_985 - _ZN2at6native40_GLOBAL__N__2351210d_8_Shape_cu_49f7391c19CatArrayBatchedCopyINS1_10OpaqueTypeILj16EEEjLi3ELi64ELi64EEEvPT_NS1_25CatArrInputTensorMetadataIS5_T0_XT2_EXT3_EEENS1_16TensorSizeStrideIS8_Lj4EEEiS8_)
        .other          _ZN2at6native40_GLOBAL__N__2351210d_8_Shape_cu_49f7391c19CatArrayBatchedCopyINS1_10OpaqueTypeILj16EEEjLi3ELi64ELi64EEEvPT_NS1_25CatArrInputTensorMetadataIS5_T0_XT2_EXT3_EEENS1_16TensorSizeStrideIS8_Lj4EEEiS8_,@"STO_CUDA_ENTRY STV_DEFAULT"
_ZN2at6native40_GLOBAL__N__2351210d_8_Shape_cu_49f7391c19CatArrayBatchedCopyINS1_10OpaqueTypeILj16EEEjLi3ELi64ELi64EEEvPT_NS1_25CatArrInputTensorMetadataIS5_T0_XT2_EXT3_EEENS1_16TensorSizeStrideIS8_Lj4EEEiS8_:
        /* <DEDUP_REMOVED lines=11> */
[----:B------:R0:W1:Y:S01]  /*00b0*/  LDC.U8 R6, c[0x0][R2+0x718] ;  /* 0x0001c60002067b82 */ /* 0x0000620000000000 */
[----:B------:R-:W-:Y:S01]  /*00c0*/  SHF.L.U32 R14, R2, 0x3, RZ ;  /* 0x00000003020e7819 */ /* 0x000fe200000006ff */
[----:B------:R-:W-:Y:S01]  /*00d0*/  ULDC UR5, c[0x0][0xc] ;  /* 0x0000030000057ab9 */ /* 0x000fe20000000800 */
[----:B------:R-:W-:Y:S01]  /*00e0*/  ULDC.64 UR6, c[0x0][0x208] ;  /* 0x0000820000067ab9 */ /* 0x000fe20000000a00 */
[----:B------:R-:W-:-:S04]  /*00f0*/  UIMAD UR4, UR4, UR5, URZ ;  /* 0x00000005040472a4 */ /* 0x000fc8000f8e023f */
[----:B------:R-:W2:Y:S01]  /*0100*/  LDC R4, c[0x0][0xf78] ;  /* 0x0003de00ff047b82 */ /* 0x000ea20000000800 */
[----:B0-----:R-:W-:-:S07]  /*0110*/  IMAD.SHL.U32 R2, R2, 0x20, RZ ;  /* 0x0000002002027824 */ /* 0x001fce00078e00ff */
[----:B------:R-:W0:Y:S08]  /*0120*/  LDC R0, c[0x0][R3+0x510] ;  /* 0x0001440003007b82 */ /* 0x000e300000000800 */
[----:B------:R-:W0:Y:S01]  /*0130*/  LDC R5, c[0x0][0xf60] ;  /* 0x0003d800ff057b82 */ /* 0x000e220000000800 */
[----:B-1----:R-:W-:-:S07]  /*0140*/  ISETP.NE.AND P2, PT, R6, RZ, PT ;  /* 0x000000ff0600720c */ /* 0x002fce0003f45270 */
[----:B------:R-:W1:Y:S01]  /*0150*/  LDC R13, c[0x0][0xf5c] ;  /* 0x0003d700ff0d7b82 */ /* 0x000e620000000800 */
[C---:B--2---:R-:W-:Y:S02]  /*0160*/  ISETP.NE.AND P0, PT, R4.reuse, 0x2, PT ;  /* 0x000000020400780c */ /* 0x044fe40003f05270 */
[----:B------:R-:W-:-:S05]  /*0170*/  ISETP.NE.AND P1, PT, R4, 0x1, PT ;  /* 0x000000010400780c */ /* 0x000fca0003f25270 */
[----:B------:R2:W3:Y:S08]  /*0180*/  LDC R22, c[0x0][R3+0x410] ;  /* 0x0001040003167b82 */ /* 0x0004f00000000800 */
[----:B------:R-:W4:Y:S01]  /*0190*/  LDC.64 R14, c[0x0][R14+0x218] ;  /* 0x000086000e0e7b82 */ /* 0x000f220000000a00 */
[C---:B0-----:R-:W-:Y:S02]  /*01a0*/  SEL R20, R0.reuse, R5, !P0 ;  /* 0x0000000500147207 */ /* 0x041fe40004000000 */
[----:B-1----:R-:W-:Y:S01]  /*01b0*/  SEL R13, R0, R13, !P1 ;  /* 0x0000000d000d7207 */ /* 0x002fe20004800000 */
[----:B--2---:R-:W-:Y:S06]  /*01c0*/  @!P2 BRA `(.L_x_26) ;  /* 0x0000000000e8a947 */ /* 0x004fec0003800000 */
[----:B------:R-:W0:Y:S01]  /*01d0*/  I2F.U32.RP R0, R20 ;  /* 0x0000001400007306 */ /* 0x000e220000209000 */
[----:B------:R-:W1:Y:S01]  /*01e0*/  LDC.64 R2, c[0x0][0x210] ;  /* 0x00008400ff027b82 */ /* 0x000e620000000a00 */
[-C--:B------:R-:W-:Y:S01]  /*01f0*/  IADD3 R9, RZ, -R20.reuse, RZ ;  /* 0x80000014ff097210 */ /* 0x080fe20007ffe0ff */
[----:B------:R-:W-:Y:S01]  /*0200*/  IMAD.MOV R11, RZ, RZ, -R13 ;  /* 0x000000ffff0b7224 */ /* 0x000fe200078e0a0d */
[----:B------:R-:W-:Y:S01]  /*0210*/  ISETP.NE.U32.AND P2, PT, R20, RZ, PT ;  /* 0x000000ff1400720c */ /* 0x000fe20003f45070 */
[----:B------:R-:W-:Y:S01]  /*0220*/  ULDC UR5, c[0x0][0xf70] ;  /* 0x0003dc0000057ab9 */ /* 0x000fe20000000800 */
[----:B------:R-:W-:Y:S01]  /*0230*/  ISETP.NE.U32.AND P3, PT, R13, RZ, PT ;  /* 0x000000ff0d00720c */ /* 0x000fe20003f65070 */
[----:B------:R-:W-:Y:S01]  /*0240*/  ULDC UR10, c[0x0][0xf7c] ;  /* 0x0003df00000a7ab9 */ /* 0x000fe20000000800 */
[----:B------:R-:W2:Y:S01]  /*0250*/  I2F.U32.RP R8, R13 ;  /* 0x0000000d00087306 */ /* 0x000ea20000209000 */
[----:B------:R-:W-:Y:S01]  /*0260*/  LOP3.LUT R10, RZ, R20, RZ, 0x33, !PT ;  /* 0x00000014ff0a7212 */ /* 0x000fe200078e33ff */
[----:B------:R-:W-:-:S06]  /*0270*/  ULDC.64 UR8, c[0x0][0xf68] ;  /* 0x0003da0000087ab9 */ /* 0x000fcc0000000a00 */
[----:B0-----:R-:W0:Y:S08]  /*0280*/  MUFU.RCP R0, R0 ;  /* 0x0000000000007308 */ /* 0x001e300000001000 */
[----:B--2---:R-:W2:Y:S01]  /*0290*/  MUFU.RCP R8, R8 ;  /* 0x0000000800087308 */ /* 0x004ea20000001000 */
[----:B0-----:R-:W-:-:S07]  /*02a0*/  IADD3 R4, R0, 0xffffffe, RZ ;  /* 0x0ffffffe00047810 */ /* 0x001fce0007ffe0ff */
[----:B------:R0:W5:Y:S01]  /*02b0*/  F2I.FTZ.U32.TRUNC.NTZ R5, R4 ;  /* 0x0000000400057305 */ /* 0x000162000021f000 */
[----:B--2---:R-:W-:Y:S01]  /*02c0*/  VIADD R6, R8, 0xffffffe ;  /* 0x0ffffffe08067836 */ /* 0x004fe20000000000 */
[----:B------:R-:W-:-:S06]  /*02d0*/  LOP3.LUT R8, RZ, R13, RZ, 0x33, !PT ;  /* 0x0000000dff087212 */ /* 0x000fcc00078e33ff */
[----:B------:R2:W3:Y:S01]  /*02e0*/  F2I.FTZ.U32.TRUNC.NTZ R7, R6 ;  /* 0x0000000600077305 */ /* 0x0004e2000021f000 */
[----:B0-----:R-:W-:Y:S01]  /*02f0*/  HFMA2.MMA R4, -RZ, RZ, 0, 0 ;  /* 0x00000000ff047435 */ /* 0x001fe200000001ff */
[----:B-----5:R-:W-:Y:S02]  /*0300*/  IMAD R9, R9, R5, RZ ;  /* 0x0000000509097224 */ /* 0x020fe400078e02ff */
[----:B--2---:R-:W-:-:S07]  /*0310*/  IMAD.MOV.U32 R6, RZ, RZ, RZ ;  /* 0x000000ffff067224 */ /* 0x004fce00078e00ff */
[----:B------:R-:W-:-:S04]  /*0320*/  IMAD.HI.U32 R0, R5, R9, R4 ;  /* 0x0000000905007227 */ /* 0x000fc800078e0004 */
[----:B---3--:R-:W-:-:S04]  /*0330*/  IMAD R11, R11, R7, RZ ;  /* 0x000000070b0b7224 */ /* 0x008fc800078e02ff */
[----:B-1----:R-:W-:-:S07]  /*0340*/  IMAD.HI.U32 R9, R7, R11, R6 ;  /* 0x0000000b07097227 */ /* 0x002fce00078e0006 */
.L_x_27:
[----:B0---4-:R-:W-:-:S06]  /*0350*/  IMAD.WIDE.U32 R4, R21, 0x10, R14 ;  /* 0x0000001015047825 */ /* 0x011fcc00078e000e */
        /* <DEDUP_REMOVED lines=9> */
[----:B------:R-:W-:-:S04]  /*03f0*/  SEL R12, R10, R11, !P2 ;  /* 0x0000000b0a0c7207 */ /* 0x000fc80005000000 */
[----:B------:R-:W-:Y:S01]  /*0400*/  IADD3 R17, -R12, RZ, RZ ;  /* 0x000000ff0c117210 */ /* 0x000fe20007ffe1ff */
        /* <DEDUP_REMOVED lines=9> */
[----:B------:R-:W-:Y:S01]  /*04a0*/  IMAD R11, R20, R17, R21 ;  /* 0x00000011140b7224 */ /* 0x000fe200078e0215 */
[----:B------:R-:W-:-:S03]  /*04b0*/  IADD3 R21, R21, UR4, RZ ;  /* 0x0000000415157c10 */ /* 0x000fc6000fffe0ff */
[----:B------:R-:W-:Y:S01]  /*04c0*/  IMAD.MOV R17, RZ, RZ, -R16 ;  /* 0x000000ffff117224 */ /* 0x000fe200078e0a10 */
[----:B------:R-:W-:Y:S01]  /*04d0*/  ISETP.GE.U32.AND P0, PT, R21, R24, PT ;  /* 0x000000181500720c */ /* 0x000fe20003f06070 */
[----:B------:R-:W-:Y:S02]  /*04e0*/  IMAD R11, R11, UR5, RZ ;  /* 0x000000050b0b7c24 */ /* 0x000fe4000f8e02ff */
        /* <DEDUP_REMOVED lines=8> */
.L_x_26:
[----:B------:R-:W0:Y:S01]  /*0570*/  LDC R3, c[0x0][R2+0x760] ;  /* 0x0001d80002037b82 */ /* 0x000e220000000800 */
[----:B------:R-:W1:Y:S01]  /*0580*/  I2F.U32.RP R9, R20 ;  /* 0x0000001400097306 */ /* 0x000e620000209000 */
[-C--:B------:R-:W-:Y:S01]  /*0590*/  IADD3 R23, RZ, -R13.reuse, RZ ;  /* 0x8000000dff177210 */ /* 0x080fe20007ffe0ff */
[----:B------:R-:W-:Y:S01]  /*05a0*/  ULDC UR5, c[0x0][0xf70] ;  /* 0x0003dc0000057ab9 */ /* 0x000fe20000000800 */
[----:B------:R-:W-:Y:S01]  /*05b0*/  IADD3 R17, RZ, -R20, RZ ;  /* 0x80000014ff117210 */ /* 0x000fe20007ffe0ff */
[----:B------:R-:W-:Y:S01]  /*05c0*/  ULDC UR10, c[0x0][0xf7c] ;  /* 0x0003df00000a7ab9 */ /* 0x000fe20000000800 */
[----:B------:R-:W-:Y:S01]  /*05d0*/  LOP3.LUT R25, RZ, R13, RZ, 0x33, !PT ;  /* 0x0000000dff197212 */ /* 0x000fe200078e33ff */
[----:B------:R-:W-:Y:S02]  /*05e0*/  ULDC.64 UR8, c[0x0][0xf68] ;  /* 0x0003da0000087ab9 */ /* 0x000fe40000000a00 */
[----:B------:R-:W2:Y:S08]  /*05f0*/  I2F.U32.RP R16, R13 ;  /* 0x0000000d00107306 */ /* 0x000eb00000209000 */
[----:B-1----:R-:W1:Y:S01]  /*0600*/  MUFU.RCP R9, R9 ;  /* 0x0000000900097308 */ /* 0x002e620000001000 */
[----:B0-----:R-:W-:-:S07]  /*0610*/  SEL R3, R0, R3, !P0 ;  /* 0x0000000300037207 */ /* 0x001fce0004000000 */
[----:B--2---:R-:W0:Y:S01]  /*0620*/  MUFU.RCP R16, R16 ;  /* 0x0000001000107308 */ /* 0x004e220000001000 */
[----:B------:R-:W2:Y:S01]  /*0630*/  @P1 LDC R0, c[0x0][R2+0x75c] ;  /* 0x0001d70002001b82 */ /* 0x000ea20000000800 */
[----:B------:R-:W-:Y:S01]  /*0640*/  ISETP.NE.U32.AND P0, PT, R20, RZ, PT ;  /* 0x000000ff1400720c */ /* 0x000fe20003f05070 */
[----:B------:R-:W-:Y:S01]  /*0650*/  IMAD.MOV R19, RZ, RZ, -R3 ;  /* 0x000000ffff137224 */ /* 0x000fe200078e0a03 */
[----:B------:R-:W-:Y:S02]  /*0660*/  ISETP.NE.U32.AND P1, PT, R13, RZ, PT ;  /* 0x000000ff0d00720c */ /* 0x000fe40003f25070 */
[----:B------:R-:W-:Y:S02]  /*0670*/  ISETP.NE.U32.AND P2, PT, R3, RZ, PT ;  /* 0x000000ff0300720c */ /* 0x000fe40003f45070 */
[----:B------:R-:W5:Y:S01]  /*0680*/  I2F.U32.RP R8, R3 ;  /* 0x0000000300087306 */ /* 0x000f620000209000 */
[----:B-1----:R-:W-:Y:S01]  /*0690*/  VIADD R4, R9, 0xffffffe ;  /* 0x0ffffffe09047836 */ /* 0x002fe20000000000 */
[----:B------:R-:W-:-:S06]  /*06a0*/  LOP3.LUT R26, RZ, R3, RZ, 0x33, !PT ;  /* 0x00000003ff1a7212 */ /* 0x000fcc00078e33ff */
[----:B------:R1:W3:Y:S01]  /*06b0*/  F2I.FTZ.U32.TRUNC.NTZ R5, R4 ;  /* 0x0000000400057305 */ /* 0x0002e2000021f000 */
[----:B0-----:R-:W-:-:S07]  /*06c0*/  IADD3 R6, R16, 0xffffffe, RZ ;  /* 0x0ffffffe10067810 */ /* 0x001fce0007ffe0ff */
[----:B-----5:R-:W0:Y:S01]  /*06d0*/  MUFU.RCP R8, R8 ;  /* 0x0000000800087308 */ /* 0x020e220000001000 */
[----:B-1----:R-:W-:Y:S01]  /*06e0*/  HFMA2.MMA R4, -RZ, RZ, 0, 0 ;  /* 0x00000000ff047435 */ /* 0x002fe200000001ff */
[----:B--2---:R-:W-:Y:S01]  /*06f0*/  ISETP.NE.U32.AND P3, PT, R0, RZ, PT ;  /* 0x000000ff0000720c */ /* 0x004fe20003f65070 */
[----:B---3--:R-:W-:-:S05]  /*0700*/  IMAD R17, R17, R5, RZ ;  /* 0x0000000511117224 */ /* 0x008fca00078e02ff */
[----:B------:R-:W1:Y:S03]  /*0710*/  I2F.U32.RP R12, R0 ;  /* 0x00000000000c7306 */ /* 0x000e660000209000 */
[----:B------:R-:W-:Y:S02]  /*0720*/  IMAD.HI.U32 R4, R5, R17, R4 ;  /* 0x0000001105047227 */ /* 0x000fe400078e0004 */
[----:B------:R2:W3:Y:S03]  /*0730*/  LDC R5, c[0x0][R2+0x770] ;  /* 0x0001dc0002057b82 */ /* 0x0004e60000000800 */
[----:B------:R5:W4:Y:S01]  /*0740*/  F2I.FTZ.U32.TRUNC.NTZ R7, R6 ;  /* 0x0000000600077305 */ /* 0x000b22000021f000 */
[----:B0-----:R-:W-:-:S04]  /*0750*/  VIADD R10, R8, 0xffffffe ;  /* 0x0ffffffe080a7836 */ /* 0x001fc80000000000 */
[----:B------:R2:W0:Y:S03]  /*0760*/  LDC.64 R16, c[0x0][R2+0x768] ;  /* 0x0001da0002107b82 */ /* 0x0004260000000a00 */
[----:B-1----:R-:W1:Y:S01]  /*0770*/  MUFU.RCP R12, R12 ;  /* 0x0000000c000c7308 */ /* 0x002e620000001000 */
[----:B-----5:R-:W-:Y:S01]  /*0780*/  IMAD.MOV.U32 R6, RZ, RZ, RZ ;  /* 0x000000ffff067224 */ /* 0x020fe200078e00ff */
[----:B--2---:R-:W-:Y:S01]  /*0790*/  LOP3.LUT R2, RZ, R0, RZ, 0x33, !PT ;  /* 0x00000000ff027212 */ /* 0x004fe200078e33ff */
[----:B----4-:R-:W-:-:S05]  /*07a0*/  IMAD R23, R23, R7, RZ ;  /* 0x0000000717177224 */ /* 0x010fca00078e02ff */
[----:B------:R2:W4:Y:S01]  /*07b0*/  F2I.FTZ.U32.TRUNC.NTZ R11, R10 ;  /* 0x0000000a000b7305 */ /* 0x000522000021f000 */
[----:B------:R-:W-:Y:S01]  /*07c0*/  IMAD.HI.U32 R6, R7, R23, R6 ;  /* 0x0000001707067227 */ /* 0x000fe200078e0006 */
[----:B------:R-:W-:-:S03]  /*07d0*/  LOP3.LUT R23, RZ, R20, RZ, 0x33, !PT ;  /* 0x00000014ff177212 */ /* 0x000fc600078e33ff */
[----:B-1----:R-:W-:Y:S01]  /*07e0*/  VIADD R9, R12, 0xffffffe ;  /* 0x0ffffffe0c097836 */ /* 0x002fe20000000000 */
[----:B--2---:R-:W-:-:S05]  /*07f0*/  HFMA2.MMA R10, -RZ, RZ, 0, 0 ;  /* 0x00000000ff0a7435 */ /* 0x004fca00000001ff */
[----:B------:R-:W1:Y:S01]  /*0800*/  F2I.FTZ.U32.TRUNC.NTZ R9, R9 ;  /* 0x0000000900097305 */ /* 0x000e62000021f000 */
[----:B----4-:R-:W-:-:S04]  /*0810*/  IMAD R19, R19, R11, RZ ;  /* 0x0000000b13137224 */ /* 0x010fc800078e02ff */
[----:B------:R-:W-:-:S04]  /*0820*/  IMAD.HI.U32 R7, R11, R19, R10 ;  /* 0x000000130b077227 */ /* 0x000fc800078e000a */
[----:B-1----:R-:W-:-:S04]  /*0830*/  IMAD R8, R0, R9, RZ ;  /* 0x0000000900087224 */ /* 0x002fc800078e02ff */
[----:B------:R-:W-:Y:S01]  /*0840*/  IMAD.MOV R11, RZ, RZ, -R8 ;  /* 0x000000ffff0b7224 */ /* 0x000fe200078e0a08 */
[----:B------:R-:W-:-:S05]  /*0850*/  MOV R8, RZ ;  /* 0x000000ff00087202 */ /* 0x000fca0000000f00 */
[----:B0--3--:R-:W-:-:S07]  /*0860*/  IMAD.HI.U32 R12, R9, R11, R8 ;  /* 0x0000000b090c7227 */ /* 0x009fce00078e0008 */
.L_x_28:
[----:B0-----:R-:W-:-:S04]  /*0870*/  IMAD.HI.U32 R8, R4, R21, RZ ;  /* 0x0000001504087227 */ /* 0x001fc800078e00ff */
[----:B------:R-:W-:-:S04]  /*0880*/  IMAD.MOV R9, RZ, RZ, -R8 ;  /* 0x000000ffff097224 */ /* 0x000fc800078e0a08 */
[----:B------:R-:W-:Y:S02]  /*0890*/  IMAD R11, R20, R9, R21 ;  /* 0x00000009140b7224 */ /* 0x000fe400078e0215 */
[----:B------:R-:W-:-:S03]  /*08a0*/  IMAD.HI.U32 R9, R7, R21, RZ ;  /* 0x0000001507097227 */ /* 0x000fc600078e00ff */
[----:B------:R-:W-:Y:S02]  /*08b0*/  ISETP.GE.U32.AND P5, PT, R11, R20, PT ;  /* 0x000000140b00720c */ /* 0x000fe40003fa6070 */
[----:B------:R-:W-:-:S05]  /*08c0*/  IADD3 R18, -R9, RZ, RZ ;  /* 0x000000ff09127210 */ /* 0x000fca0007ffe1ff */
[----:B------:R-:W-:-:S05]  /*08d0*/  IMAD R18, R3, R18, R21 ;  /* 0x0000001203127224 */ /* 0x000fca00078e0215 */
[----:B------:R-:W-:Y:S01]  /*08e0*/  ISETP.GE.U32.AND P4, PT, R18, R3, PT ;  /* 0x000000031200720c */ /* 0x000fe20003f86070 */
[----:B------:R-:W-:Y:S01]  /*08f0*/  @P5 VIADD R8, R8, 0x1 ;  /* 0x0000000108085836 */ /* 0x000fe20000000000 */
[----:B------:R-:W-:-:S04]  /*0900*/  @P5 IADD3 R11, -R20, R11, RZ ;  /* 0x0000000b140b5210 */ /* 0x000fc80007ffe1ff */
[----:B------:R-:W-:-:S07]  /*0910*/  ISETP.GE.U32.AND P6, PT, R11, R20, PT ;  /* 0x000000140b00720c */ /* 0x000fce0003fc6070 */
[----:B------:R-:W-:Y:S02]  /*0920*/  @P4 IADD3 R18, -R3, R18, RZ ;  /* 0x0000001203124210 */ /* 0x000fe40007ffe1ff */
[----:B------:R-:W-:Y:S02]  /*0930*/  @P4 IADD3 R9, R9, 0x1, RZ ;  /* 0x0000000109094810 */ /* 0x000fe40007ffe0ff */
[----:B------:R-:W-:Y:S02]  /*0940*/  ISETP.GE.U32.AND P5, PT, R18, R3, PT ;  /* 0x000000031200720c */ /* 0x000fe40003fa6070 */
[----:B------:R-:W-:-:S04]  /*0950*/  @P6 IADD3 R8, R8, 0x1, RZ ;  /* 0x0000000108086810 */ /* 0x000fc80007ffe0ff */
[----:B------:R-:W-:-:S05]  /*0960*/  SEL R8, R23, R8, !P0 ;  /* 0x0000000817087207 */ /* 0x000fca0004000000 */
[----:B------:R-:W-:Y:S02]  /*0970*/  IMAD.HI.U32 R10, R6, R8, RZ ;  /* 0x00000008060a7227 */ /* 0x000fe400078e00ff */
[----:B------:R-:W-:Y:S02]  /*0980*/  @P5 IADD3 R9, R9, 0x1, RZ ;  /* 0x0000000109095810 */ /* 0x000fe40007ffe0ff */
[----:B------:R-:W-:Y:S02]  /*0990*/  IMAD.MOV R11, RZ, RZ, -R10 ;  /* 0x000000ffff0b7224 */ /* 0x000fe400078e0a0a */
[----:B------:R-:W-:Y:S02]  /*09a0*/  SEL R9, R26, R9, !P2 ;  /* 0x000000091a097207 */ /* 0x000fe40005000000 */
[----:B------:R-:W-:-:S03]  /*09b0*/  IMAD R18, R13, R11, R8 ;  /* 0x0000000b0d127224 */ /* 0x000fc600078e0208 */
[----:B------:R-:W-:Y:S02]  /*09c0*/  IMAD.HI.U32 R11, R12, R9, RZ ;  /* 0x000000090c0b7227 */ /* 0x000fe400078e00ff */
[----:B------:R-:W-:-:S03]  /*09d0*/  ISETP.GE.U32.AND P5, PT, R18, R13, PT ;  /* 0x0000000d1200720c */ /* 0x000fc60003fa6070 */
[----:B------:R-:W-:-:S05]  /*09e0*/  IADD3 R27, -R11, RZ, RZ ;  /* 0x000000ff0b1b7210 */ /* 0x000fca0007ffe1ff */
[----:B------:R-:W-:-:S05]  /*09f0*/  IMAD R27, R0, R27, R9 ;  /* 0x0000001b001b7224 */ /* 0x000fca00078e0209 */
[----:B------:R-:W-:Y:S01]  /*0a00*/  @P5 IMAD.IADD R18, R18, 0x1, -R13 ;  /* 0x0000000112125824 */ /* 0x000fe200078e0a0d */
[----:B------:R-:W-:Y:S02]  /*0a10*/  ISETP.GE.U32.AND P4, PT, R27, R0, PT ;  /* 0x000000001b00720c */ /* 0x000fe40003f86070 */
[----:B------:R-:W-:Y:S02]  /*0a20*/  @P5 IADD3 R10, R10, 0x1, RZ ;  /* 0x000000010a0a5810 */ /* 0x000fe40007ffe0ff */
[----:B------:R-:W-:-:S09]  /*0a30*/  ISETP.GE.U32.AND P6, PT, R18, R13, PT ;  /* 0x0000000d1200720c */ /* 0x000fd20003fc6070 */
[----:B------:R-:W-:Y:S02]  /*0a40*/  @P4 IADD3 R27, -R0, R27, RZ ;  /* 0x0000001b001b4210 */ /* 0x000fe40007ffe1ff */
[----:B------:R-:W-:Y:S02]  /*0a50*/  @P4 IADD3 R11, R11, 0x1, RZ ;  /* 0x000000010b0b4810 */ /* 0x000fe40007ffe0ff */
[----:B------:R-:W-:Y:S01]  /*0a60*/  @P6 VIADD R10, R10, 0x1 ;  /* 0x000000010a0a6836 */ /* 0x000fe20000000000 */
[----:B------:R-:W-:-:S04]  /*0a70*/  ISETP.GE.U32.AND P5, PT, R27, R0, PT ;  /* 0x000000001b00720c */ /* 0x000fc80003fa6070 */
[----:B------:R-:W-:-:S04]  /*0a80*/  SEL R19, R25, R10, !P1 ;  /* 0x0000000a19137207 */ /* 0x000fc80004800000 */
[----:B------:R-:W-:-:S05]  /*0a90*/  IADD3 R10, -R19, RZ, RZ ;  /* 0x000000ff130a7210 */ /* 0x000fca0007ffe1ff */
[--C-:B------:R-:W-:Y:S01]  /*0aa0*/  IMAD R27, R13, R10, R8.reuse ;  /* 0x0000000a0d1b7224 */ /* 0x100fe200078e0208 */
[----:B------:R-:W-:Y:S01]  /*0ab0*/  @P5 IADD3 R11, R11, 0x1, RZ ;  /* 0x000000010b0b5810 */ /* 0x000fe20007ffe0ff */
[----:B------:R-:W-:-:S03]  /*0ac0*/  IMAD.MOV R8, RZ, RZ, -R8 ;  /* 0x000000ffff087224 */ /* 0x000fc600078e0a08 */
[----:B------:R-:W-:Y:S01]  /*0ad0*/  SEL R11, R2, R11, !P3 ;  /* 0x0000000b020b7207 */ /* 0x000fe20005800000 */
[----:B------:R-:W-:-:S03]  /*0ae0*/  IMAD R8, R20, R8, R21 ;  /* 0x0000000814087224 */ /* 0x000fc600078e0215 */
[----:B------:R-:W-:Y:S01]  /*0af0*/  IADD3 R10, -R11, RZ, RZ ;  /* 0x000000ff0b0a7210 */ /* 0x000fe20007ffe1ff */
[----:B------:R-:W-:-:S04]  /*0b00*/  IMAD R8, R8, UR5, RZ ;  /* 0x0000000508087c24 */ /* 0x000fc8000f8e02ff */
[----:B------:R-:W-:Y:S02]  /*0b10*/  IMAD R18, R27, UR9, R8 ;  /* 0x000000091b127c24 */ /* 0x000fe4000f8e0208 */
[--C-:B------:R-:W-:Y:S02]  /*0b20*/  IMAD.MOV R8, RZ, RZ, -R9.reuse ;  /* 0x000000ffff087224 */ /* 0x100fe400078e0a09 */
[----:B------:R-:W-:Y:S02]  /*0b30*/  IMAD R9, R0, R10, R9 ;  /* 0x0000000a00097224 */ /* 0x000fe400078e0209 */
[----:B------:R-:W-:-:S04]  /*0b40*/  IMAD R8, R3, R8, R21 ;  /* 0x0000000803087224 */ /* 0x000fc800078e0215 */
[----:B------:R-:W-:-:S04]  /*0b50*/  IMAD R8, R5, R8, RZ ;  /* 0x0000000805087224 */ /* 0x000fc800078e02ff */
[----:B------:R-:W-:-:S04]  /*0b60*/  IMAD R8, R17, R9, R8 ;  /* 0x0000000911087224 */ /* 0x000fc800078e0208 */
[----:B------:R-:W-:-:S04]  /*0b70*/  IMAD R9, R16, R11, R8 ;  /* 0x0000000b10097224 */ /* 0x000fc800078e0208 */
[----:B------:R-:W-:-:S06]  /*0b80*/  IMAD.WIDE.U32 R8, R9, 0x10, R14 ;  /* 0x0000001009087825 */ /* 0x000fcc00078e000e */
[----:B------:R-:W2:Y:S01]  /*0b90*/  LDG.E.128 R8, desc[UR6][R8.64] ;  /* 0x0000000608087981 */ /* 0x000ea2000c1e1d00 */
[----:B------:R-:W-:Y:S01]  /*0ba0*/  IMAD R27, R19, UR8, R18 ;  /* 0x00000008131b7c24 */ /* 0x000fe2000f8e0212 */
[----:B------:R-:W-:Y:S01]  /*0bb0*/  IADD3 R21, R21, UR4, RZ ;  /* 0x0000000415157c10 */ /* 0x000fe2000fffe0ff */
[----:B------:R-:W0:Y:S02]  /*0bc0*/  LDC.64 R18, c[0x0][0x210] ;  /* 0x00008400ff127b82 */ /* 0x000e240000000a00 */
[----:B------:R-:W-:Y:S01]  /*0bd0*/  IMAD R27, R22, UR10, R27 ;  /* 0x0000000a161b7c24 */ /* 0x000fe2000f8e021b */
[----:B------:R-:W-:-:S03]  /*0be0*/  ISETP.GE.U32.AND P4, PT, R21, R24, PT ;  /* 0x000000181500720c */ /* 0x000fc60003f86070 */
[----:B0-----:R-:W-:-:S05]  /*0bf0*/  IMAD.WIDE.U32 R18, R27, 0x10, R18 ;  /* 0x000000101b127825 */ /* 0x001fca00078e0012 */
[----:B--2---:R0:W-:Y:S05]  /*0c00*/  STG.E.128 desc[UR6][R18.64], R8 ;  /* 0x0000000812007986 */ /* 0x0041ea000c101d06 */
[----:B------:R-:W-:Y:S05]  /*0c10*/  @!P4 BRA `(.L_x_28) ;  /* 0xfffffffc0014c947 */ /* 0x000fea000383ffff */
[----:B------:R-:W-:Y:S05]  /*0c20*/  EXIT ;  /* 0x000000000000794d */ /* 0x000fea0003800000 */
.L_x_29:
        /* <DEDUP_REMOVED lines=13> */
.L_x_985:


//--------------------- .text._ZN2at6native40_GLOBAL__N__2351210d_8_Shape_cu_49f7391c26CatArrayBatchedCopy_contigINS1_10OpaqueTypeILj16EEEjLi3ELi64ELi64EEEvPT_NS1_25CatArrInputTensorMetadataIS5_T0_XT2_EXT3_EEENS1_16TensorSizeStrideIS8_Lj4EEEiS8_ --------------------------
	.section	.text._ZN2at6native40_GLOBAL__N__2351210d_8_Shape_cu_49f7391c26CatArrayBatchedCopy_contigINS1_10OpaqueTypeILj16EEEjLi3ELi64ELi64EEEvPT_NS1_25CatArrInputTensorMetadataIS5_T0_XT2_EXT3_EEENS1_16TensorSizeStrideIS8_Lj4EEEiS8_,"ax",@progbits
	.align	128
.text._ZN2at6native40_GLOBAL__N__2351210d_8_Shape_cu_49f7391c26CatArrayBatchedCopy_contigINS1_10OpaqueTypeILj16EEEjLi3ELi64ELi64EEEvPT_NS1_25CatArrInputTensorMetadataIS5_T0_XT2_EXT3_EEENS1_16TensorSizeStrideIS8_Lj4EEEiS8_:
        .type           _ZN2at6native40_GLOBAL__N__2351210d_8_Shape_cu_49f7391c26CatArrayBatchedCopy_contigINS1_10OpaqueTypeILj16EEEjLi3ELi64ELi64EEEvPT_NS1_25CatArrInputTensorMetadataIS5_T0_XT2_EXT3_EEENS1_16TensorSizeStrideIS8_Lj4EEEiS8_,@function
        .size           _ZN2at6native40_GLOBAL__N__2351210d_8_Shape_cu_49f7391c26CatArrayBatchedCopy_contigINS1_10OpaqueTypeILj16EEEjLi3ELi64ELi64EEEvPT_NS1_25CatArrInputTensorMetadataIS5_T0_XT2_EXT3_EEENS1_16TensorSizeStrideIS8_Lj4EEEiS8_,(.L_x_986 - _ZN2at6native40_GLOBAL__N__2351210d_8_Shape_cu_49f7391c26CatArrayBatchedCopy_contigINS1_10OpaqueTypeILj16EEEjLi3ELi64ELi64EEEvPT_NS1_25CatArrInputTensorMetadataIS5_T0_XT2_EXT3_EEENS1_16TensorSizeStrideIS8_Lj4EEEiS8_)
        .other          _ZN2at6native40_GLOBAL__N__2351210d_8_Shape_cu_49f7391c26CatArrayBatchedCopy_contigINS1_10OpaqueTypeILj16EEEjLi3ELi64ELi64EEEvPT_NS1_25CatArrInputTensorMetadataIS5_T0_XT2_EXT3_EEENS1_16TensorSizeStrideIS8_Lj4EEEiS8_,@"STO_CUDA_ENTRY STV_DEFAULT"
_ZN2at6native40_GLOBAL__N__2351210d_8_Shape_cu_49f7391c26CatArrayBatchedCopy_contigINS1_10OpaqueTypeILj16EEEjLi3ELi64ELi64EEEvPT_NS1_25CatArrInputTensorMetadataIS5_T0_XT2_EXT3_EEENS1_16TensorSizeStrideIS8_Lj4EEEiS8_:
        /* <DEDUP_REMOVED lines=16> */
[----:B------:R-:W-:Y:S02]  /*0100*/  ULDC UR8, c[0x0][0xf7c] ;  /* 0x0003df0000087ab9 */ /* 0x000fe40000000800 */
[----:B------:R-:W-:Y:S01]  /*0110*/  ULDC UR5, c[0x0][0xf70] ;  /* 0x0003dc0000057ab9 */ /* 0x000fe20000000800 */
[----:B------:R1:W2:Y:S01]  /*0120*/  LDC R10, c[0x0][R12+0x510] ;  /* 0x000144000c0a7b82 */ /* 0x0002a20000000800 */
[----:B------:R-:W-:-:S07]  /*0130*/  ULDC.64 UR10, c[0x0][0xf68] ;  /* 0x0003da00000a7ab9 */ /* 0x000fce0000000a00 */
[----:B------:R-:W2:Y:S01]  /*0140*/  LDC R11, c[0x0][0xf60] ;  /* 0x0003d800ff0b7b82 */ /* 0x000ea20000000800 */
[----:B0-----:R-:W-:-:S07]  /*0150*/  ISETP.NE.AND P1, PT, R2, 0x1, PT ;  /* 0x000000010200780c */ /* 0x001fce0003f25270 */
[----:B-1----:R-:W0:Y:S01]  /*0160*/  LDC R12, c[0x0][R12+0x410] ;  /* 0x000104000c0c7b82 */ /* 0x002e220000000800 */
[----:B------:R-:W-:-:S07]  /*0170*/  ISETP.NE.AND P0, PT, R2, 0x2, PT ;  /* 0x000000020200780c */ /* 0x000fce0003f05270 */
[----:B------:R-:W1:Y:S01]  /*0180*/  LDC.64 R8, c[0x0][R8+0x218] ;  /* 0x0000860008087b82 */ /* 0x000e620000000a00 */
[----:B--2---:R-:W-:-:S07]  /*0190*/  SEL R11, R10, R11, !P0 ;  /* 0x0000000b0a0b7207 */ /* 0x004fce0004000000 */
[----:B------:R-:W2:Y:S01]  /*01a0*/  @P1 LDC R10, c[0x0][0xf5c] ;  /* 0x0003d700ff0a1b82 */ /* 0x000ea20000000800 */
[----:B------:R-:W3:Y:S01]  /*01b0*/  I2F.U32.RP R6, R11 ;  /* 0x0000000b00067306 */ /* 0x000ee20000209000 */
[-C--:B------:R-:W-:Y:S02]  /*01c0*/  IADD3 R13, RZ, -R11.reuse, RZ ;  /* 0x8000000bff0d7210 */ /* 0x080fe40007ffe0ff */
[----:B------:R-:W-:Y:S02]  /*01d0*/  ISETP.NE.U32.AND P0, PT, R11, RZ, PT ;  /* 0x000000ff0b00720c */ /* 0x000fe40003f05070 */
[----:B------:R-:W-:-:S03]  /*01e0*/  LOP3.LUT R16, RZ, R11, RZ, 0x33, !PT ;  /* 0x0000000bff107212 */ /* 0x000fc600078e33ff */
[----:B---3--:R-:W3:Y:S01]  /*01f0*/  MUFU.RCP R6, R6 ;  /* 0x0000000600067308 */ /* 0x008ee20000001000 */
[----:B--2---:R-:W-:-:S07]  /*0200*/  ISETP.NE.U32.AND P1, PT, R10, RZ, PT ;  /* 0x000000ff0a00720c */ /* 0x004fce0003f25070 */
[----:B------:R-:W2:Y:S01]  /*0210*/  I2F.U32.RP R2, R10 ;  /* 0x0000000a00027306 */ /* 0x000ea20000209000 */
[----:B---3--:R-:W-:-:S07]  /*0220*/  VIADD R4, R6, 0xffffffe ;  /* 0x0ffffffe06047836 */ /* 0x008fce0000000000 */
[----:B------:R3:W4:Y:S08]  /*0230*/  F2I.FTZ.U32.TRUNC.NTZ R5, R4 ;  /* 0x0000000400057305 */ /* 0x000730000021f000 */
[----:B--2---:R-:W2:Y:S01]  /*0240*/  MUFU.RCP R2, R2 ;  /* 0x0000000200027308 */ /* 0x004ea20000001000 */
[----:B---3--:R-:W-:Y:S02]  /*0250*/  IMAD.MOV.U32 R4, RZ, RZ, RZ ;  /* 0x000000ffff047224 */ /* 0x008fe400078e00ff */
[----:B----4-:R-:W-:-:S04]  /*0260*/  IMAD R13, R13, R5, RZ ;  /* 0x000000050d0d7224 */ /* 0x010fc800078e02ff */
[----:B------:R-:W-:Y:S01]  /*0270*/  IMAD.HI.U32 R13, R5, R13, R4 ;  /* 0x0000000d050d7227 */ /* 0x000fe200078e0004 */
[----:B--2---:R-:W-:Y:S02]  /*0280*/  IADD3 R14, R2, 0xffffffe, RZ ;  /* 0x0ffffffe020e7810 */ /* 0x004fe40007ffe0ff */
[----:B------:R-:W2:Y:S02]  /*0290*/  LDC.64 R2, c[0x0][0x210] ;  /* 0x00008400ff027b82 */ /* 0x000ea40000000a00 */
[----:B------:R3:W4:Y:S02]  /*02a0*/  F2I.FTZ.U32.TRUNC.NTZ R15, R14 ;  /* 0x0000000e000f7305 */ /* 0x000724000021f000 */
[----:B---3--:R-:W-:Y:S01]  /*02b0*/  MOV R14, RZ ;  /* 0x000000ff000e7202 */ /* 0x008fe20000000f00 */
[----:B----4-:R-:W-:-:S05]  /*02c0*/  IMAD R7, R10, R15, RZ ;  /* 0x0000000f0a077224 */ /* 0x010fca00078e02ff */
[----:B------:R-:W-:-:S05]  /*02d0*/  IADD3 R7, -R7, RZ, RZ ;  /* 0x000000ff07077210 */ /* 0x000fca0007ffe1ff */
[----:B------:R-:W-:Y:S01]  /*02e0*/  IMAD.HI.U32 R14, R15, R7, R14 ;  /* 0x000000070f0e7227 */ /* 0x000fe200078e000e */
[----:B01----:R-:W-:-:S07]  /*02f0*/  LOP3.LUT R15, RZ, R10, RZ, 0x33, !PT ;  /* 0x0000000aff0f7212 */ /* 0x003fce00078e33ff */
.L_x_30:
[----:B0-----:R-:W-:-:S06]  /*0300*/  IMAD.WIDE.U32 R4, R18, 0x10, R8 ;  /* 0x0000001012047825 */ /* 0x001fcc00078e0008 */
[----:B------:R-:W3:Y:S01]  /*0310*/  LDG.E.128 R4, desc[UR6][R4.64] ;  /* 0x0000000604047981 */ /* 0x000ee2000c1e1d00 */
        /* <DEDUP_REMOVED lines=15> */
[----:B------:R-:W-:Y:S01]  /*0410*/  ISETP.GE.U32.AND P3, PT, R19, R10, PT ;  /* 0x0000000a1300720c */ /* 0x000fe20003f66070 */
[----:B------:R-:W-:-:S04]  /*0420*/  IMAD.MOV R19, RZ, RZ, -R17 ;  /* 0x000000ffff137224 */ /* 0x000fc800078e0a11 */
[----:B------:R-:W-:Y:S01]  /*0430*/  IMAD R19, R11, R19, R18 ;  /* 0x000000130b137224 */ /* 0x000fe200078e0212 */
[----:B------:R-:W-:-:S03]  /*0440*/  IADD3 R18, R18, UR4, RZ ;  /* 0x0000000412127c10 */ /* 0x000fc6000fffe0ff */
[----:B------:R-:W-:Y:S01]  /*0450*/  IMAD R19, R19, UR5, RZ ;  /* 0x0000000513137c24 */ /* 0x000fe2000f8e02ff */
[----:B------:R-:W-:-:S03]  /*0460*/  ISETP.GE.U32.AND P2, PT, R18, R0, PT ;  /* 0x000000001200720c */ /* 0x000fc60003f46070 */
[----:B------:R-:W-:-:S04]  /*0470*/  @P3 IADD3 R20, R20, 0x1, RZ ;  /* 0x0000000114143810 */ /* 0x000fc80007ffe0ff */
[----:B------:R-:W-:-:S04]  /*0480*/  SEL R20, R15, R20, !P1 ;  /* 0x000000140f147207 */ /* 0x000fc80004800000 */
[----:B------:R-:W-:-:S05]  /*0490*/  IADD3 R22, -R20, RZ, RZ ;  /* 0x000000ff14167210 */ /* 0x000fca0007ffe1ff */
[----:B------:R-:W-:-:S04]  /*04a0*/  IMAD R22, R10, R22, R17 ;  /* 0x000000160a167224 */ /* 0x000fc800078e0211 */
[----:B------:R-:W-:-:S04]  /*04b0*/  IMAD R19, R22, UR11, R19 ;  /* 0x0000000b16137c24 */ /* 0x000fc8000f8e0213 */
[----:B------:R-:W-:-:S04]  /*04c0*/  IMAD R19, R12, UR8, R19 ;  /* 0x000000080c137c24 */ /* 0x000fc8000f8e0213 */
[----:B------:R-:W-:-:S04]  /*04d0*/  IMAD R19, R20, UR10, R19 ;  /* 0x0000000a14137c24 */ /* 0x000fc8000f8e0213 */
[----:B--2---:R-:W-:-:S05]  /*04e0*/  IMAD.WIDE.U32 R20, R19, 0x10, R2 ;  /* 0x0000001013147825 */ /* 0x004fca00078e0002 */
[----:B---3--:R0:W-:Y:S01]  /*04f0*/  STG.E.128 desc[UR6][R20.64], R4 ;  /* 0x0000000414007986 */ /* 0x0081e2000c101d06 */
[----:B------:R-:W-:Y:S05]  /*0500*/  @!P2 BRA `(.L_x_30) ;  /* 0xfffffffc007ca947 */ /* 0x000fea000383ffff */
[----:B------:R-:W-:Y:S05]  /*0510*/  EXIT ;  /* 0x000000000000794d */ /* 0x000fea0003800000 */
.L_x_31:
        /* <DEDUP_REMOVED lines=14> */
.L_x_986:


//--------------------- .text._ZN2at6native40_GLOBAL__N__2351210d_8_Shape_cu_49f7391c35CatArrayBatchedCopy_alignedK_contigINS1_10OpaqueTypeILj16EEEjLi3ELi64ELi64ELi8EEEvPT_NS1_25CatArrInputTensorMetadataIS5_T0_XT2_EXT3_EEENS1_16TensorSizeStrideIS8_Lj4EEEiS8_ --------------------------
	.section	.text._ZN2at6native40_GLOBAL__N__2351210d_8_Shape_cu_49f7391c35CatArrayBatchedCopy_alignedK_contigINS1_10OpaqueTypeILj16EEEjLi3ELi64ELi64ELi8EEEvPT_NS1_25CatArrInputTensorMetadataIS5_T0_XT2_EXT3_EEENS1_16TensorSizeStrideIS8_Lj4EEEiS8_,"ax",@progbits
	.align	128
.text._ZN2at6native40_GLOBAL__N__2351210d_8_Shape_cu_49f7391c35CatArrayBatchedCopy_alignedK_contigINS1_10OpaqueTypeILj16EEEjLi3ELi64ELi64ELi8EEEvPT_NS1_25CatArrInputTensorMetadataIS5_T0_XT2_EXT3_EEENS1_16TensorSizeStrideIS8_Lj4EEEiS8_:
        .type           _ZN2at6native40_GLOBAL__N__2351210d_8_Shape_cu_49f7391c35CatArrayBatchedCopy_alignedK_contigINS1_10OpaqueTypeILj16EEEjLi3ELi64ELi64ELi8EEEvPT_NS1_25CatArrInputTensorMetadataIS5_T0_XT2_EXT3_EEENS1_16TensorSizeStrideIS8_Lj4EEEiS8_,@function
        .size           _ZN2at6native40_GLOBAL__N__2351210d_8_Shape_cu_49f7391c35CatArrayBatchedCopy_alignedK_contigINS1_10OpaqueTypeILj16EEEjLi3ELi64ELi64ELi8EEEvPT_NS1_25CatArrInputTensorMetadataIS5_T0_XT2_EXT3_EEENS1_16TensorSizeStrideIS8_Lj4EEEiS8_,(.L_x_987 - _ZN2at6native40_GLOBAL__N__2351210d_8_Shape_cu_49f7391c35CatArrayBatchedCopy_alignedK_contigINS1_10OpaqueTypeILj16EEEjLi3ELi64ELi64ELi8EEEvPT_NS1_25CatArrInputTensorMetadataIS5_T0_XT2_EXT3_EEENS1_16TensorSizeStrideIS8_Lj4EEEiS8_)
        .other          _ZN2at6native40_GLOBAL__N__2351210d_8_Shape_cu_49f7391c35CatArrayBatchedCopy_alignedK_contigINS1_10OpaqueTypeILj16EEEjLi3ELi64ELi64ELi8EEEvPT_NS1_25CatArrInputTensorMetadataIS5_T0_XT2_EXT3_EEENS1_16TensorSizeStrideIS8_Lj4EEEiS8_,@"STO_CUDA_ENTRY STV_DEFAULT"
_ZN2at6native40_GLOBAL__N__2351210d_8_Shape_cu_49f7391c35CatArrayBatchedCopy_alignedK_contigINS1_10OpaqueTypeILj16EEEjLi3ELi64ELi64ELi8EEEvPT_NS1_25CatArrInputTensorMetadataIS5_T0_XT2_EXT3_EEENS1_16TensorSizeStrideIS8_Lj4EEEiS8_:
        /* <DEDUP_REMOVED lines=11> */
[----:B------:R-:W-:Y:S01]  /*00b0*/  IADD3 R3, R5, 0x1, RZ ;  /* 0x0000000105037810 */ /* 0x000fe20007ffe0ff */
[----:B------:R-:W-:Y:S01]  /*00c0*/  IMAD.SHL.U32 R6, R6, 0x8, RZ ;  /* 0x0000000806067824 */ /* 0x000fe200078e00ff */
[----:B------:R0:W1:Y:S01]  /*00d0*/  LDC R2, c[0x0][R4+0x510] ;  /* 0x0001440004027b82 */ /* 0x0000620000000800 */
[----:B------:R-:W-:Y:S01]  /*00e0*/  ULDC.64 UR6, c[0x0][0x208] ;  /* 0x0000820000067ab9 */ /* 0x000fe20000000a00 */
[----:B------:R-:W-:Y:S01]  /*00f0*/  ISETP.GT.U32.AND P0, PT, R3, R0, PT ;  /* 0x000000000300720c */ /* 0x000fe20003f04070 */
[----:B------:R-:W-:Y:S01]  /*0100*/  ULDC UR8, c[0x0][0xf70] ;  /* 0x0003dc0000087ab9 */ /* 0x000fe20000000800 */
[----:B------:R-:W-:Y:S01]  /*0110*/  ULDC UR9, c[0x0][0xf7c] ;  /* 0x0003df0000097ab9 */ /* 0x000fe20000000800 */
[----:B------:R-:W-:Y:S01]  /*0120*/  ULDC.64 UR10, c[0x0][0xf68] ;  /* 0x0003da00000a7ab9 */ /* 0x000fe20000000a00 */
[----:B------:R-:W-:Y:S02]  /*0130*/  BSSY B0, `(.L_x_32) ;  /* 0x0000044000007945 */ /* 0x000fe40003800000 */
[----:B------:R0:W2:Y:S08]  /*0140*/  LDC R3, c[0x0][R4+0x410] ;  /* 0x0001040004037b82 */ /* 0x0000b00000000800 */
[----:B------:R-:W3:Y:S01]  /*0150*/  LDC.64 R6, c[0x0][R6+0x218] ;  /* 0x0000860006067b82 */ /* 0x000ee20000000a00 */
[----:B0-----:R-:W-:Y:S05]  /*0160*/  @P0 BRA `(.L_x_33) ;  /* 0x0000000400000947 */ /* 0x001fea0003800000 */
[----:B------:R-:W0:Y:S01]  /*0170*/  LDC R8, c[0x0][0xf78] ;  /* 0x0003de00ff087b82 */ /* 0x000e220000000800 */
[----:B------:R-:W-:-:S07]  /*0180*/  ULDC UR5, c[0x0][0xf60] ;  /* 0x0003d80000057ab9 */ /* 0x000fce0000000800 */
[----:B------:R-:W4:Y:S08]  /*0190*/  LDC R20, c[0x0][0xc] ;  /* 0x00000300ff147b82 */ /* 0x000f300000000800 */
[----:B------:R-:W2:Y:S01]  /*01a0*/  LDC.64 R12, c[0x0][0x210] ;  /* 0x00008400ff0c7b82 */ /* 0x000ea20000000a00 */
[----:B0-----:R-:W-:-:S04]  /*01b0*/  ISETP.NE.AND P0, PT, R8, 0x2, PT ;  /* 0x000000020800780c */ /* 0x001fc80003f05270 */
[----:B-1----:R-:W-:Y:S01]  /*01c0*/  SEL R4, R2, UR5, !P0 ;  /* 0x0000000502047c07 */ /* 0x002fe2000c000000 */
[----:B------:R-:W-:Y:S01]  /*01d0*/  ULDC UR5, c[0x0][0xf5c] ;  /* 0x0003d70000057ab9 */ /* 0x000fe20000000800 */
[----:B------:R-:W-:Y:S02]  /*01e0*/  ISETP.NE.AND P0, PT, R8, 0x1, PT ;  /* 0x000000010800780c */ /* 0x000fe40003f05270 */
[----:B------:R-:W0:Y:S01]  /*01f0*/  I2F.U32.RP R10, R4 ;  /* 0x00000004000a7306 */ /* 0x000e220000209000 */
[-C--:B------:R-:W-:Y:S01]  /*0200*/  IADD3 R15, RZ, -R4.reuse, RZ ;  /* 0x80000004ff0f7210 */ /* 0x080fe20007ffe0ff */
[----:B----4-:R-:W-:Y:S01]  /*0210*/  IMAD R20, R20, UR4, RZ ;  /* 0x0000000414147c24 */ /* 0x010fe2000f8e02ff */
[----:B------:R-:W-:Y:S02]  /*0220*/  SEL R16, R2, UR5, !P0 ;  /* 0x0000000502107c07 */ /* 0x000fe4000c000000 */
[----:B------:R-:W-:Y:S02]  /*0230*/  ISETP.NE.U32.AND P0, PT, R4, RZ, PT ;  /* 0x000000ff0400720c */ /* 0x000fe40003f05070 */
[----:B------:R-:W-:Y:S01]  /*0240*/  ISETP.NE.U32.AND P1, PT, R16, RZ, PT ;  /* 0x000000ff1000720c */ /* 0x000fe20003f25070 */
[----:B------:R-:W1:Y:S01]  /*0250*/  I2F.U32.RP R11, R16 ;  /* 0x00000010000b7306 */ /* 0x000e620000209000 */
[----:B------:R-:W-:Y:S01]  /*0260*/  IMAD.MOV R17, RZ, RZ, -R16 ;  /* 0x000000ffff117224 */ /* 0x000fe200078e0a10 */
[----:B------:R-:W-:-:S06]  /*0270*/  LOP3.LUT R21, RZ, R4, RZ, 0x33, !PT ;  /* 0x00000004ff157212 */ /* 0x000fcc00078e33ff */
[----:B0-----:R-:W0:Y:S08]  /*0280*/  MUFU.RCP R10, R10 ;  /* 0x0000000a000a7308 */ /* 0x001e300000001000 */
[----:B-1----:R-:W1:Y:S01]  /*0290*/  MUFU.RCP R11, R11 ;  /* 0x0000000b000b7308 */ /* 0x002e620000001000 */
[----:B0-----:R-:W-:-:S07]  /*02a0*/  IADD3 R18, R10, 0xffffffe, RZ ;  /* 0x0ffffffe0a127810 */ /* 0x001fce0007ffe0ff */
[----:B------:R0:W4:Y:S01]  /*02b0*/  F2I.FTZ.U32.TRUNC.NTZ R19, R18 ;  /* 0x0000001200137305 */ /* 0x000122000021f000 */
[----:B-1----:R-:W-:-:S07]  /*02c0*/  VIADD R8, R11, 0xffffffe ;  /* 0x0ffffffe0b087836 */ /* 0x002fce0000000000 */
[----:B------:R1:W5:Y:S01]  /*02d0*/  F2I.FTZ.U32.TRUNC.NTZ R9, R8 ;  /* 0x0000000800097305 */ /* 0x000362000021f000 */
[----:B0-----:R-:W-:Y:S01]  /*02e0*/  HFMA2.MMA R18, -RZ, RZ, 0, 0 ;  /* 0x00000000ff127435 */ /* 0x001fe200000001ff */
[----:B----4-:R-:W-:Y:S02]  /*02f0*/  IMAD R11, R15, R19, RZ ;  /* 0x000000130f0b7224 */ /* 0x010fe400078e02ff */
[----:B-1----:R-:W-:-:S07]  /*0300*/  IMAD.MOV.U32 R8, RZ, RZ, RZ ;  /* 0x000000ffff087224 */ /* 0x002fce00078e00ff */
[----:B------:R-:W-:-:S04]  /*0310*/  IMAD.HI.U32 R18, R19, R11, R18 ;  /* 0x0000000b13127227 */ /* 0x000fc800078e0012 */
[----:B-----5:R-:W-:Y:S01]  /*0320*/  IMAD R15, R17, R9, RZ ;  /* 0x00000009110f7224 */ /* 0x020fe200078e02ff */
[----:B------:R-:W-:-:S03]  /*0330*/  LOP3.LUT R17, RZ, R16, RZ, 0x33, !PT ;  /* 0x00000010ff117212 */ /* 0x000fc600078e33ff */
[----:B--2---:R-:W-:-:S07]  /*0340*/  IMAD.HI.U32 R19, R9, R15, R8 ;  /* 0x0000000f09137227 */ /* 0x004fce00078e0008 */
.L_x_34:
[----:B0--3--:R-:W-:-:S06]  /*0350*/  IMAD.WIDE.U32 R8, R5, 0x10, R6 ;  /* 0x0000001005087825 */ /* 0x009fcc00078e0006 */
        /* <DEDUP_REMOVED lines=17> */
[----:B------:R-:W-:-:S11]  /*0470*/  IADD3 R23, -R15, RZ, RZ ;  /* 0x000000ff0f177210 */ /* 0x000fd60007ffe1ff */
[----:B------:R-:W-:-:S05]  /*0480*/  @P3 VIADD R14, R14, 0x1 ;  /* 0x000000010e0e3836 */ /* 0x000fca0000000000 */
[----:B------:R-:W-:Y:S01]  /*0490*/  SEL R22, R17, R14, !P1 ;  /* 0x0000000e11167207 */ /* 0x000fe20004800000 */
[----:B------:R-:W-:Y:S01]  /*04a0*/  IMAD R14, R4, R23, R5 ;  /* 0x00000017040e7224 */ /* 0x000fe200078e0205 */
[----:B------:R-:W-:-:S03]  /*04b0*/  IADD3 R5, R20, R5, RZ ;  /* 0x0000000514057210 */ /* 0x000fc60007ffe0ff */
[----:B------:R-:W-:Y:S02]  /*04c0*/  IMAD.MOV R23, RZ, RZ, -R22 ;  /* 0x000000ffff177224 */ /* 0x000fe400078e0a16 */
[----:B------:R-:W-:Y:S02]  /*04d0*/  IMAD R14, R14, UR8, RZ ;  /* 0x000000080e0e7c24 */ /* 0x000fe4000f8e02ff */
[----:B------:R-:W-:Y:S02]  /*04e0*/  IMAD R15, R16, R23, R15 ;  /* 0x00000017100f7224 */ /* 0x000fe400078e020f */
[----:B------:R-:W-:Y:S02]  /*04f0*/  VIADD R23, R5, 0x1 ;  /* 0x0000000105177836 */ /* 0x000fe40000000000 */
[----:B------:R-:W-:-:S03]  /*0500*/  IMAD R15, R15, UR11, R14 ;  /* 0x0000000b0f0f7c24 */ /* 0x000fc6000f8e020e */
[----:B------:R-:W-:Y:S01]  /*0510*/  ISETP.GT.U32.AND P2, PT, R23, R0, PT ;  /* 0x000000001700720c */ /* 0x000fe20003f44070 */
[----:B------:R-:W-:-:S04]  /*0520*/  IMAD R22, R22, UR10, R15 ;  /* 0x0000000a16167c24 */ /* 0x000fc8000f8e020f */
[----:B------:R-:W-:-:S04]  /*0530*/  IMAD R15, R3, UR9, R22 ;  /* 0x00000009030f7c24 */ /* 0x000fc8000f8e0216 */
[----:B------:R-:W-:-:S05]  /*0540*/  IMAD.WIDE.U32 R14, R15, 0x10, R12 ;  /* 0x000000100f0e7825 */ /* 0x000fca00078e000c */
[----:B--2---:R0:W-:Y:S01]  /*0550*/  STG.E.128 desc[UR6][R14.64], R8 ;  /* 0x000000080e007986 */ /* 0x0041e2000c101d06 */
[----:B------:R-:W-:Y:S05]  /*0560*/  @!P2 BRA `(.L_x_34) ;  /* 0xfffffffc0078a947 */ /* 0x000fea000383ffff */
.L_x_33:
[----:B------:R-:W-:Y:S05]  /*0570*/  BSYNC B0 ;  /* 0x0000000000007941 */ /* 0x000fea0003800000 */
.L_x_32:
[----:B------:R-:W-:-:S13]  /*0580*/  ISETP.GT.U32.AND P0, PT, R0, R5, PT ;  /* 0x000000050000720c */ /* 0x000fda0003f04070 */
[----:B------:R-:W-:Y:S05]  /*0590*/  @!P0 EXIT ;  /* 0x000000000000894d */ /* 0x000fea0003800000 */
[----:B------:R-:W-:Y:S01]  /*05a0*/  IADD3 R22, R0, -R5, RZ ;  /* 0x8000000500167210 */ /* 0x000fe20007ffe0ff */
[----:B------:R-:W-:Y:S01]  /*05b0*/  ULDC UR5, c[0x0][0xf70] ;  /* 0x0003dc0000057ab9 */ /* 0x000fe20000000800 */
[----:B------:R-:W-:Y:S01]  /*05c0*/  ULDC UR8, c[0x0][0xf7c] ;  /* 0x0003df0000087ab9 */ /* 0x000fe20000000800 */
[----:B------:R-:W-:Y:S01]  /*05d0*/  ULDC.64 UR10, c[0x0][0xf68] ;  /* 0x0003da00000a7ab9 */ /* 0x000fe20000000a00 */
[----:B------:R-:W-:Y:S01]  /*05e0*/  LOP3.LUT P0, R22, R22, 0x3, RZ, 0xc0, !PT ;  /* 0x0000000316167812 */ /* 0x000fe2000780c0ff */
[----:B------:R-:W-:Y:S01]  /*05f0*/  BSSY B0, `(.L_x_35) ;  /* 0x0000042000007945 */ /* 0x000fe20003800000 */
[----:B------:R-:W-:-:S11]  /*0600*/  IMAD.MOV.U32 R21, RZ, RZ, R5 ;  /* 0x000000ffff157224 */ /* 0x000fd600078e0005 */
[----:B------:R-:W-:Y:S05]  /*0610*/  @!P0 BRA `(.L_x_36) ;  /* 0x0000000000fc8947 */ /* 0x000fea0003800000 */
[----:B------:R-:W4:Y:S01]  /*0620*/  LDC R4, c[0x0][0xf78] ;  /* 0x0003de00ff047b82 */ /* 0x000f220000000800 */
[----:B------:R-:W-:Y:S01]  /*0630*/  ULDC UR4, c[0x0][0xf60] ;  /* 0x0003d80000047ab9 */ /* 0x000fe20000000800 */
[----:B------:R-:W-:-:S06]  /*0640*/  MOV R21, R5 ;  /* 0x0000000500157202 */ /* 0x000fcc0000000f00 */
[----:B------:R-:W0:Y:S01]  /*0650*/  LDC.64 R12, c[0x0][0x210] ;  /* 0x00008400ff0c7b82 */ /* 0x000e220000000a00 */
[----:B----4-:R-:W-:-:S04]  /*0660*/  ISETP.NE.AND P0, PT, R4, 0x2, PT ;  /* 0x000000020400780c */ /* 0x010fc80003f05270 */
[----:B-1----:R-:W-:Y:S01]  /*0670*/  SEL R16, R2, UR4, !P0 ;  /* 0x0000000402107c07 */ /* 0x002fe2000c000000 */
[----:B------:R-:W-:Y:S01]  /*0680*/  ULDC UR4, c[0x0][0xf5c] ;  /* 0x0003d70000047ab9 */ /* 0x000fe20000000800 */
[----:B------:R-:W-:Y:S02]  /*0690*/  ISETP.NE.AND P0, PT, R4, 0x1, PT ;  /* 0x000000010400780c */ /* 0x000fe40003f05270 */
[----:B0-----:R-:W0:Y:S01]  /*06a0*/  I2F.U32.RP R10, R16 ;  /* 0x00000010000a7306 */ /* 0x001e220000209000 */
[-C--:B------:R-:W-:Y:S02]  /*06b0*/  IADD3 R11, RZ, -R16.reuse, RZ ;  /* 0x80000010ff0b7210 */ /* 0x080fe40007ffe0ff */
        /* <DEDUP_REMOVED lines=12> */
[----:B0-----:R-:W-:Y:S01]  /*0780*/  MOV R18, RZ ;  /* 0x000000ff00127202 */ /* 0x001fe20000000f00 */
[----:B----4-:R-:W-:Y:S02]  /*0790*/  IMAD R11, R11, R19, RZ ;  /* 0x000000130b0b7224 */ /* 0x010fe400078e02ff */
[----:B-1----:R-:W-:Y:S02]  /*07a0*/  IMAD.MOV.U32 R8, RZ, RZ, RZ ;  /* 0x000000ffff087224 */ /* 0x002fe400078e00ff */
[----:B------:R-:W-:Y:S01]  /*07b0*/  IMAD.HI.U32 R18, R19, R11, R18 ;  /* 0x0000000b13127227 */ /* 0x000fe200078e0012 */
[----:B------:R-:W-:-:S03]  /*07c0*/  LOP3.LUT R19, RZ, R4, RZ, 0x33, !PT ;  /* 0x00000004ff137212 */ /* 0x000fc600078e33ff */
[----:B-----5:R-:W-:-:S04]  /*07d0*/  IMAD R17, R17, R9, RZ ;  /* 0x0000000911117224 */ /* 0x020fc800078e02ff */
[----:B------:R-:W-:-:S07]  /*07e0*/  IMAD.HI.U32 R17, R9, R17, R8 ;  /* 0x0000001109117227 */ /* 0x000fce00078e0008 */
.L_x_37:
[----:B---34-:R-:W-:-:S06]  /*07f0*/  IMAD.WIDE.U32 R8, R21, 0x10, R6 ;  /* 0x0000001015087825 */ /* 0x018fcc00078e0006 */
[----:B------:R-:W3:Y:S01]  /*0800*/  LDG.E.128 R8, desc[UR6][R8.64] ;  /* 0x0000000608087981 */ /* 0x000ee2000c1e1d00 */
[----:B------:R-:W-:-:S04]  /*0810*/  IMAD.HI.U32 R15, R18, R21, RZ ;  /* 0x00000015120f7227 */ /* 0x000fc800078e00ff */
[----:B------:R-:W-:Y:S02]  /*0820*/  IMAD.MOV R23, RZ, RZ, -R15 ;  /* 0x000000ffff177224 */ /* 0x000fe400078e0a0f */
[----:B------:R-:W-:Y:S02]  /*0830*/  VIADD R22, R22, 0xffffffff ;  /* 0xffffffff16167836 */ /* 0x000fe40000000000 */
        /* <DEDUP_REMOVED lines=10> */
[----:B------:R-:W-:-:S05]  /*08e0*/  IMAD R23, R4, R23, R15 ;  /* 0x0000001704177224 */ /* 0x000fca00078e020f */
[----:B------:R-:W-:-:S13]  /*08f0*/  ISETP.GE.U32.AND P2, PT, R23, R4, PT ;  /* 0x000000041700720c */ /* 0x000fda0003f46070 */
[----:B------:R-:W-:Y:S01]  /*0900*/  @P2 IADD3 R23, -R4, R23, RZ ;  /* 0x0000001704172210 */ /* 0x000fe20007ffe1ff */
[----:B------:R-:W-:Y:S01]  /*0910*/  @P2 VIADD R14, R14, 0x1 ;  /* 0x000000010e0e2836 */ /* 0x000fe20000000000 */
[----:B------:R-:W-:Y:S02]  /*0920*/  ISETP.NE.AND P2, PT, R22, RZ, PT ;  /* 0x000000ff1600720c */ /* 0x000fe40003f45270 */
[----:B------:R-:W-:-:S13]  /*0930*/  ISETP.GE.U32.AND P3, PT, R23, R4, PT ;  /* 0x000000041700720c */ /* 0x000fda0003f66070 */
[----:B------:R-:W-:-:S04]  /*0940*/  @P3 IADD3 R14, R14, 0x1, RZ ;  /* 0x000000010e0e3810 */ /* 0x000fc80007ffe0ff */
[----:B------:R-:W-:Y:S01]  /*0950*/  SEL R23, R19, R14, !P1 ;  /* 0x0000000e13177207 */ /* 0x000fe20004800000 */
[----:B------:R-:W-:Y:S01]  /*0960*/  IMAD R14, R16, R24, R21 ;  /* 0x00000018100e7224 */ /* 0x000fe200078e0215 */
[----:B------:R-:W-:Y:S02]  /*0970*/  IADD3 R21, R21, 0x1, RZ ;  /* 0x0000000115157810 */ /* 0x000fe40007ffe0ff */
[----:B------:R-:W-:Y:S01]  /*0980*/  IADD3 R24, -R23, RZ, RZ ;  /* 0x000000ff17187210 */ /* 0x000fe20007ffe1ff */
[----:B------:R-:W-:-:S04]  /*0990*/  IMAD R14, R14, UR5, RZ ;  /* 0x000000050e0e7c24 */ /* 0x000fc8000f8e02ff */
[----:B------:R-:W-:-:S04]  /*09a0*/  IMAD R15, R4, R24, R15 ;  /* 0x00000018040f7224 */ /* 0x000fc800078e020f */
[----:B------:R-:W-:-:S04]  /*09b0*/  IMAD R14, R15, UR11, R14 ;  /* 0x0000000b0f0e7c24 */ /* 0x000fc8000f8e020e */
[----:B--2---:R-:W-:-:S04]  /*09c0*/  IMAD R14, R3, UR8, R14 ;  /* 0x00000008030e7c24 */ /* 0x004fc8000f8e020e */
[----:B------:R-:W-:-:S04]  /*09d0*/  IMAD R15, R23, UR10, R14 ;  /* 0x0000000a170f7c24 */ /* 0x000fc8000f8e020e */
[----:B------:R-:W-:-:S05]  /*09e0*/  IMAD.WIDE.U32 R14, R15, 0x10, R12 ;  /* 0x000000100f0e7825 */ /* 0x000fca00078e000c */
[----:B---3--:R4:W-:Y:S01]  /*09f0*/  STG.E.128 desc[UR6][R14.64], R8 ;  /* 0x000000080e007986 */ /* 0x0089e2000c101d06 */
[----:B------:R-:W-:Y:S05]  /*0a00*/  @P2 BRA `(.L_x_37) ;  /* 0xfffffffc00782947 */ /* 0x000fea000383ffff */
.L_x_36:
[----:B------:R-:W-:Y:S05]  /*0a10*/  BSYNC B0 ;  /* 0x0000000000007941 */ /* 0x000fea0003800000 */
.L_x_35:
[----:B------:R-:W-:-:S05]  /*0a20*/  LOP3.LUT R5, RZ, R5, RZ, 0x33, !PT ;  /* 0x00000005ff057212 */ /* 0x000fca00078e33ff */
[----:B------:R-:W-:-:S05]  /*0a30*/  IMAD.IADD R5, R0, 0x1, R5 ;  /* 0x0000000100057824 */ /* 0x000fca00078e0205 */
[----:B------:R-:W-:-:S13]  /*0a40*/  ISETP.GE.U32.AND P0, PT, R5, 0x3, PT ;  /* 0x000000030500780c */ /* 0x000fda0003f06070 */
[----:B------:R-:W-:Y:S05]  /*0a50*/  @!P0 EXIT ;  /* 0x000000000000894d */ /* 0x000fea0003800000 */
[----:B------:R-:W5:Y:S01]  /*0a60*/  LDC R4, c[0x0][0xf78] ;  /* 0x0003de00ff047b82 */ /* 0x000f620000000800 */
[----:B------:R-:W-:Y:S01]  /*0a70*/  HFMA2.MMA R18, -RZ, RZ, 0, 0 ;  /* 0x00000000ff127435 */ /* 0x000fe200000001ff */
[----:B------:R-:W-:Y:S01]  /*0a80*/  ULDC UR4, c[0x0][0xf70] ;  /* 0x0003dc0000047ab9 */ /* 0x000fe20000000800 */
[----:B------:R-:W-:Y:S01]  /*0a90*/  ULDC UR5, c[0x0][0xf7c] ;  /* 0x0003df0000057ab9 */ /* 0x000fe20000000800 */
[----:B------:R-:W-:-:S04]  /*0aa0*/  ULDC.64 UR8, c[0x0][0xf68] ;  /* 0x0003da0000087ab9 */ /* 0x000fc80000000a00 */
[----:B------:R-:W1:Y:S08]  /*0ab0*/  LDC R5, c[0x0][0xf60] ;  /* 0x0003d800ff057b82 */ /* 0x000e700000000800 */
[----:B------:R-:W2:Y:S01]  /*0ac0*/  LDC.64 R16, c[0x0][0x210] ;  /* 0x00008400ff107b82 */ /* 0x000ea20000000a00 */
[C---:B-----5:R-:W-:Y:S02]  /*0ad0*/  ISETP.NE.AND P1, PT, R4.reuse, 0x1, PT ;  /* 0x000000010400780c */ /* 0x060fe40003f25270 */
[----:B------:R-:W-:-:S04]  /*0ae0*/  ISETP.NE.AND P0, PT, R4, 0x2, PT ;  /* 0x000000020400780c */ /* 0x000fc80003f05270 */
[----:B-1----:R-:W-:-:S04]  /*0af0*/  SEL R5, R2, R5, !P0 ;  /* 0x0000000502057207 */ /* 0x002fc80004000000 */
[----:B------:R-:W1:Y:S03]  /*0b00*/  I2F.U32.RP R4, R5 ;  /* 0x0000000500047306 */ /* 0x000e660000209000 */
[----:B------:R-:W5:Y:S01]  /*0b10*/  @P1 LDC R2, c[0x0][0xf5c] ;  /* 0x0003d700ff021b82 */ /* 0x000f620000000800 */
[----:B0---4-:R-:W-:Y:S01]  /*0b20*/  IMAD.MOV R11, RZ, RZ, -R5 ;  /* 0x000000ffff0b7224 */ /* 0x011fe200078e0a05 */
[----:B------:R-:W-:Y:S02]  /*0b30*/  ISETP.NE.U32.AND P0, PT, R5, RZ, PT ;  /* 0x000000ff0500720c */ /* 0x000fe40003f05070 */
[----:B------:R-:W-:Y:S01]  /*0b40*/  LOP3.LUT R20, RZ, R5, RZ, 0x33, !PT ;  /* 0x00000005ff147212 */ /* 0x000fe200078e33ff */
[----:B-1----:R-:W0:Y:S08]  /*0b50*/  MUFU.RCP R4, R4 ;  /* 0x0000000400047308 */ /* 0x002e300000001000 */
[----:B-----5:R-:W1:Y:S01]  /*0b60*/  I2F.U32.RP R10, R2 ;  /* 0x00000002000a7306 */ /* 0x020e620000209000 */
[----:B------:R-:W-:-:S02]  /*0b70*/  ISETP.NE.U32.AND P1, PT, R2, RZ, PT ;  /* 0x000000ff0200720c */ /* 0x000fc40003f25070 */
[----:B0-----:R-:W-:Y:S02]  /*0b80*/  IADD3 R19, R4, 0xffffffe, RZ ;  /* 0x0ffffffe04137810 */ /* 0x001fe40007ffe0ff */
[----:B------:R-:W-:-:S04]  /*0b90*/  LOP3.LUT R4, RZ, R2, RZ, 0x33, !PT ;  /* 0x00000002ff047212 */ /* 0x000fc800078e33ff */
[----:B------:R-:W0:Y:S08]  /*0ba0*/  F2I.FTZ.U32.TRUNC.NTZ R19, R19 ;  /* 0x0000001300137305 */ /* 0x000e30000021f000 */
[----:B-1----:R-:W1:Y:S01]  /*0bb0*/  MUFU.RCP R10, R10 ;  /* 0x0000000a000a7308 */ /* 0x002e620000001000 */
[----:B0-----:R-:W-:-:S04]  /*0bc0*/  IMAD R11, R11, R19, RZ ;  /* 0x000000130b0b7224 */ /* 0x001fc800078e02ff */
[----:B------:R-:W-:Y:S01]  /*0bd0*/  IMAD.HI.U32 R18, R19, R11, R18 ;  /* 0x0000000b13127227 */ /* 0x000fe200078e0012 */
[----:B-1----:R-:W-:-:S04]  /*0be0*/  IADD3 R8, R10, 0xffffffe, RZ ;  /* 0x0ffffffe0a087810 */ /* 0x002fc80007ffe0ff */
[----:B------:R0:W1:Y:S02]  /*0bf0*/  F2I.FTZ.U32.TRUNC.NTZ R9, R8 ;  /* 0x0000000800097305 */ /* 0x000064000021f000 */
[----:B0-----:R-:W-:Y:S02]  /*0c00*/  IMAD.MOV.U32 R8, RZ, RZ, RZ ;  /* 0x000000ffff087224 */ /* 0x001fe400078e00ff */
[----:B-1----:R-:W-:-:S05]  /*0c10*/  IMAD R12, R2, R9, RZ ;  /* 0x00000009020c7224 */ /* 0x002fca00078e02ff */
[----:B------:R-:W-:-:S05]  /*0c20*/  IADD3 R13, -R12, RZ, RZ ;  /* 0x000000ff0c0d7210 */ /* 0x000fca0007ffe1ff */
[----:B--2---:R-:W-:-:S07]  /*0c30*/  IMAD.HI.U32 R19, R9, R13, R8 ;  /* 0x0000000d09137227 */ /* 0x004fce00078e0008 */
.L_x_38:
[----:B0--3--:R-:W-:-:S06]  /*0c40*/  IMAD.WIDE.U32 R8, R21, 0x10, R6 ;  /* 0x0000001015087825 */ /* 0x009fcc00078e0006 */
[----:B------:R-:W2:Y:S01]  /*0c50*/  LDG.E.128 R8, desc[UR6][R8.64] ;  /* 0x0000000608087981 */ /* 0x000ea2000c1e1d00 */
[----:B------:R-:W-:Y:S01]  /*0c60*/  IMAD.HI.U32 R13, R18, R21, RZ ;  /* 0x00000015120d7227 */ /* 0x000fe200078e00ff */
[----:B------:R-:W-:-:S04]  /*0c70*/  IADD3 R24, R21, 0x1, RZ ;  /* 0x0000000115187810 */ /* 0x000fc80007ffe0ff */
        /* <DEDUP_REMOVED lines=10> */
[--C-:B------:R-:W-:Y:S02]  /*0d20*/  IMAD R23, R2, R12, R13.reuse ;  /* 0x0000000c02177224 */ /* 0x100fe400078e020d */
[----:B------:R-:W-:-:S03]  /*0d30*/  IMAD.MOV R12, RZ, RZ, -R13 ;  /* 0x000000ffff0c7224 */ /* 0x000fc600078e0a0d */
[----:B------:R-:W-:Y:S01]  /*0d40*/  ISETP.GE.U32.AND P2, PT, R23, R2, PT ;  /* 0x000000021700720c */ /* 0x000fe20003f46070 */
[----:B------:R-:W-:-:S04]  /*0d50*/  IMAD R12, R5, R12, R21 ;  /* 0x0000000c050c7224 */ /* 0x000fc800078e0215 */
[----:B------:R-:W-:-:S08]  /*0d60*/  IMAD R12, R12, UR4, RZ ;  /* 0x000000040c0c7c24 */ /* 0x000fd0000f8e02ff */
[----:B------:R-:W-:Y:S01]  /*0d70*/  @P2 IMAD.IADD R23, R23, 0x1, -R2 ;  /* 0x0000000117172824 */ /* 0x000fe200078e0a02 */
[----:B------:R-:W-:-:S04]  /*0d80*/  @P2 IADD3 R15, R15, 0x1, RZ ;  /* 0x000000010f0f2810 */ /* 0x000fc80007ffe0ff */
[----:B------:R-:W-:-:S13]  /*0d90*/  ISETP.GE.U32.AND P3, PT, R23, R2, PT ;  /* 0x000000021700720c */ /* 0x000fda0003f66070 */
[----:B------:R-:W-:-:S04]  /*0da0*/  @P3 IADD3 R15, R15, 0x1, RZ ;  /* 0x000000010f0f3810 */ /* 0x000fc80007ffe0ff */
[----:B------:R-:W-:-:S04]  /*0db0*/  SEL R15, R4, R15, !P1 ;  /* 0x0000000f040f7207 */ /* 0x000fc80004800000 */
        /* <DEDUP_REMOVED lines=9> */
[----:B------:R-:W-:-:S04]  /*0e50*/  IMAD.HI.U32 R25, R18, R24, RZ ;  /* 0x0000001812197227 */ /* 0x000fc800078e00ff */
[----:B------:R-:W-:-:S04]  /*0e60*/  IMAD.MOV R26, RZ, RZ, -R25 ;  /* 0x000000ffff1a7224 */ /* 0x000fc800078e0a19 */
[----:B------:R-:W-:-:S05]  /*0e70*/  IMAD R26, R5, R26, R24 ;  /* 0x0000001a051a7224 */ /* 0x000fca00078e0218 */
[----:B------:R-:W-:-:S13]  /*0e80*/  ISETP.GE.U32.AND P2, PT, R26, R5, PT ;  /* 0x000000051a00720c */ /* 0x000fda0003f46070 */
[----:B------:R-:W-:Y:S02]  /*0e90*/  @P2 IADD3 R26, -R5, R26, RZ ;  /* 0x0000001a051a2210 */ /* 0x000fe40007ffe1ff */
[----:B------:R-:W-:Y:S02]  /*0ea0*/  @P2 IADD3 R25, R25, 0x1, RZ ;  /* 0x0000000119192810 */ /* 0x000fe40007ffe0ff */
[----:B------:R-:W-:-:S13]  /*0eb0*/  ISETP.GE.U32.AND P3, PT, R26, R5, PT ;  /* 0x000000051a00720c */ /* 0x000fda0003f66070 */
[----:B------:R-:W-:-:S05]  /*0ec0*/  @P3 VIADD R25, R25, 0x1 ;  /* 0x0000000119193836 */ /* 0x000fca0000000000 */
[----:B------:R-:W-:-:S04]  /*0ed0*/  SEL R25, R20, R25, !P0 ;  /* 0x0000001914197207 */ /* 0x000fc80004000000 */
[----:B0-----:R-:W-:Y:S01]  /*0ee0*/  IADD3 R8, -R25, RZ, RZ ;  /* 0x000000ff19087210 */ /* 0x001fe20007ffe1ff */
[----:B------:R-:W-:-:S04]  /*0ef0*/  IMAD.HI.U32 R9, R19, R25, RZ ;  /* 0x0000001913097227 */ /* 0x000fc800078e00ff */
[----:B------:R-:W-:Y:S01]  /*0f00*/  IMAD R24, R5, R8, R24 ;  /* 0x0000000805187224 */ /* 0x000fe200078e0218 */
[----:B------:R-:W-:-:S03]  /*0f10*/  IADD3 R11, -R9, RZ, RZ ;  /* 0x000000ff090b7210 */ /* 0x000fc60007ffe1ff */
[----:B------:R-:W-:Y:S02]  /*0f20*/  IMAD R24, R24, UR4, RZ ;  /* 0x0000000418187c24 */ /* 0x000fe4000f8e02ff */
[----:B------:R-:W-:-:S05]  /*0f30*/  IMAD R11, R2, R11, R25 ;  /* 0x0000000b020b7224 */ /* 0x000fca00078e0219 */
[----:B------:R-:W-:-:S13]  /*0f40*/  ISETP.GE.U32.AND P2, PT, R11, R2, PT ;  /* 0x000000020b00720c */ /* 0x000fda0003f46070 */
[----:B------:R-:W-:Y:S01]  /*0f50*/  @P2 IADD3 R11, -R2, R11, RZ ;  /* 0x0000000b020b2210 */ /* 0x000fe20007ffe1ff */
[----:B------:R-:W-:-:S03]  /*0f60*/  @P2 VIADD R9, R9, 0x1 ;  /* 0x0000000109092836 */ /* 0x000fc60000000000 */
[----:B------:R-:W-:-:S13]  /*0f70*/  ISETP.GE.U32.AND P3, PT, R11, R2, PT ;  /* 0x000000020b00720c */ /* 0x000fda0003f66070 */
[----:B------:R-:W-:-:S04]  /*0f80*/  @P3 IADD3 R9, R9, 0x1, RZ ;  /* 0x0000000109093810 */ /* 0x000fc80007ffe0ff */
[----:B------:R-:W-:-:S05]  /*0f90*/  SEL R9, R4, R9, !P1 ;  /* 0x0000000904097207 */ /* 0x000fca0004800000 */
[----:B------:R-:W-:-:S04]  /*0fa0*/  IMAD.MOV R8, RZ, RZ, -R9 ;  /* 0x000000ffff087224 */ /* 0x000fc800078e0a09 */
[----:B------:R-:W-:-:S04]  /*0fb0*/  IMAD R25, R2, R8, R25 ;  /* 0x0000000802197224 */ /* 0x000fc800078e0219 */
[----:B------:R-:W-:-:S04]  /*0fc0*/  IMAD R24, R25, UR9, R24 ;  /* 0x0000000919187c24 */ /* 0x000fc8000f8e0218 */
[----:B------:R-:W-:Y:S01]  /*0fd0*/  IMAD R8, R3, UR5, R24 ;  /* 0x0000000503087c24 */ /* 0x000fe2000f8e0218 */
[----:B------:R-:W-:-:S03]  /*0fe0*/  IADD3 R24, R21, 0x2, RZ ;  /* 0x0000000215187810 */ /* 0x000fc60007ffe0ff */
        /* <DEDUP_REMOVED lines=12> */
[----:B------:R-:W-:-:S04]  /*10b0*/  @P3 IADD3 R25, R25, 0x1, RZ ;  /* 0x0000000119193810 */ /* 0x000fc80007ffe0ff */
[----:B------:R-:W-:-:S04]  /*10c0*/  SEL R25, R20, R25, !P0 ;  /* 0x0000001914197207 */ /* 0x000fc80004000000 */
[----:B0-----:R-:W-:Y:S01]  /*10d0*/  IADD3 R12, -R25, RZ, RZ ;  /* 0x000000ff190c7210 */ /* 0x001fe20007ffe1ff */
[----:B------:R-:W-:-:S04]  /*10e0*/  IMAD.HI.U32 R13, R19, R25, RZ ;  /* 0x00000019130d7227 */ /* 0x000fc800078e00ff */
[----:B------:R-:W-:Y:S02]  /*10f0*/  IMAD.MOV R15, RZ, RZ, -R13 ;  /* 0x000000ffff0f7224 */ /* 0x000fe400078e0a0d */
[----:B------:R-:W-:Y:S02]  /*1100*/  IMAD R24, R5, R12, R24 ;  /* 0x0000000c05187224 */ /* 0x000fe400078e0218 */
[----:B------:R-:W-:Y:S02]  /*1110*/  IMAD R15, R2, R15, R25 ;  /* 0x0000000f020f7224 */ /* 0x000fe400078e0219 */
[----:B------:R-:W-:-:S03]  /*1120*/  IMAD R24, R24, UR4, RZ ;  /* 0x0000000418187c24 */ /* 0x000fc6000f8e02ff */
[----:B------:R-:W-:-:S13]  /*1130*/  ISETP.GE.U32.AND P2, PT, R15, R2, PT ;  /* 0x000000020f00720c */ /* 0x000fda0003f46070 */
[----:B------:R-:W-:Y:S02]  /*1140*/  @P2 IADD3 R15, -R2, R15, RZ ;  /* 0x0000000f020f2210 */ /* 0x000fe40007ffe1ff */
[----:B------:R-:W-:Y:S02]  /*1150*/  @P2 IADD3 R13, R13, 0x1, RZ ;  /* 0x000000010d0d2810 */ /* 0x000fe40007ffe0ff */
[----:B------:R-:W-:-:S13]  /*1160*/  ISETP.GE.U32.AND P3, PT, R15, R2, PT ;  /* 0x000000020f00720c */ /* 0x000fda0003f66070 */
[----:B------:R-:W-:-:S05]  /*1170*/  @P3 VIADD R13, R13, 0x1 ;  /* 0x000000010d0d3836 */ /* 0x000fca0000000000 */
[----:B------:R-:W-:-:S04]  /*1180*/  SEL R13, R4, R13, !P1 ;  /* 0x0000000d040d7207 */ /* 0x000fc80004800000 */
[----:B------:R-:W-:-:S05]  /*1190*/  IADD3 R12, -R13, RZ, RZ ;  /* 0x000000ff0d0c7210 */ /* 0x000fca0007ffe1ff */
[----:B------:R-:W-:-:S04]  /*11a0*/  IMAD R25, R2, R12, R25 ;  /* 0x0000000c02197224 */ /* 0x000fc800078e0219 */
[----:B------:R-:W-:-:S04]  /*11b0*/  IMAD R24, R25, UR9, R24 ;  /* 0x0000000919187c24 */ /* 0x000fc8000f8e0218 */
[----:B------:R-:W-:Y:S02]  /*11c0*/  IMAD R12, R3, UR5, R24 ;  /* 0x00000005030c7c24 */ /* 0x000fe4000f8e0218 */
[----:B------:R-:W-:Y:S02]  /*11d0*/  VIADD R24, R21, 0x3 ;  /* 0x0000000315187836 */ /* 0x000fe40000000000 */
        /* <DEDUP_REMOVED lines=15> */
[----:B0-----:R-:W-:-:S04]  /*12d0*/  IMAD.HI.U32 R9, R19, R25, RZ ;  /* 0x0000001913097227 */ /* 0x001fc800078e00ff */
[----:B------:R-:W-:Y:S01]  /*12e0*/  IMAD.MOV R8, RZ, RZ, -R25 ;  /* 0x000000ffff087224 */ /* 0x000fe200078e0a19 */
[----:B------:R-:W-:-:S03]  /*12f0*/  IADD3 R11, -R9, RZ, RZ ;  /* 0x000000ff090b7210 */ /* 0x000fc60007ffe1ff */
[----:B------:R-:W-:Y:S02]  /*1300*/  IMAD R24, R5, R8, R24 ;  /* 0x0000000805187224 */ /* 0x000fe400078e0218 */
[----:B------:R-:W-:Y:S02]  /*1310*/  IMAD R11, R2, R11, R25 ;  /* 0x0000000b020b7224 */ /* 0x000fe400078e0219 */
[----:B------:R-:W-:-:S03]  /*1320*/  IMAD R24, R24, UR4, RZ ;  /* 0x0000000418187c24 */ /* 0x000fc6000f8e02ff */
        /* <DEDUP_REMOVED lines=16> */
.L_x_39:
        /* <DEDUP_REMOVED lines=13> */
.L_x_987:


//--------------------- .text._ZN2at6native40_GLOBAL__N__2351210d_8_Shape_cu_49f7391c35CatArrayBatchedCopy_alignedK_contigINS1_10OpaqueTypeILj16EEEjLi3ELi64ELi64ELi16EEEvPT_NS1_25CatArrInputTensorMetadataIS5_T0_XT2_EXT3_EEENS1_16TensorSizeStrideIS8_Lj4EEEiS8_ --------------------------
	.section	.text._ZN2at6native40_GLOBAL__N__2351210d_8_Shape_cu_49f7391c35CatArrayBatchedCopy_alignedK_contigINS1_10OpaqueTypeILj16EEEjLi3ELi64ELi64ELi16EEEvPT_NS1_25CatArrInputTensorMetadataIS5_T0_XT2_EXT3_EEENS1_16TensorSizeStrideIS8_Lj4EEEiS8_,"ax",@progbits
	.align	128
.text._ZN2at6native40_GLOBAL__N__2351210d_8_Shape_cu_49f7391c35CatArrayBatchedCopy_alignedK_contigINS1_10OpaqueTypeILj16EEEjLi3ELi64ELi64ELi16EEEvPT_NS1_25CatArrInputTensorMetadataIS5_T0_XT2_EXT3_EEENS1_16TensorSizeStrideIS8_Lj4EEEiS8_:
        .type           _ZN2at6native40_GLOBAL__N__2351210d_8_Shape_cu_49f7391c35CatArrayBatchedCopy_alignedK_contigINS1_10OpaqueTypeILj16EEEjLi3ELi64ELi64ELi16EEEvPT_NS1_25CatArrInputTensorMetadataIS5_T0_XT2_EXT3_EEENS1_16TensorSizeStrideIS8_Lj4EEEiS8_,@function
        .size           _ZN2at6native40_GLOBAL__N__2351210d_8_Shape_cu_49f7391c35CatArrayBatchedCopy_alignedK_contigINS1_10OpaqueTypeILj16EEEjLi3ELi64ELi64ELi16EEEvPT_NS1_25CatArrInputTensorMetadataIS5_T0_XT2_EXT3_EEENS1_16TensorSizeStrideIS8_Lj4EEEiS8_,(.L_x_988 - _ZN2at6native40_GLOBAL__N__2351210d_8_Shape_cu_49f7391c35CatArrayBatchedCopy_alignedK_contigINS1_10OpaqueTypeILj16EEEjLi3ELi64ELi64ELi16EEEvPT_NS1_25CatArrInputTensorMetadataIS5_T0_XT2_EXT3_EEENS1_16TensorSizeStrideIS8_Lj4EEEiS8_)
        .other          _ZN2at6native40_GLOBAL__N__2351210d_8_Shape_cu_49f7391c35CatArrayBatchedCopy_alignedK_contigINS1_10OpaqueTypeILj16EEEjLi3ELi64ELi64ELi16EEEvPT_NS1_25CatArrInputTensorMetadataIS5_T0_XT2_EXT3_EEENS1_16TensorSizeStrideIS8_Lj4EEEiS8_,@"STO_CUDA_ENTRY STV_DEFAULT"
_ZN2at6native40_GLOBAL__N__2351210d_8_Shape_cu_49f7391c35CatArrayBatchedCopy_alignedK_contigINS1_10OpaqueTypeILj16EEEjLi3ELi64ELi64ELi16EEEvPT_NS1_25CatArrInputTensorMetadataIS5_T0_XT2_EXT3_EEENS1_16TensorSizeStrideIS8_Lj4EEEiS8_:
        /* <DEDUP_REMOVED lines=53> */
.L_x_42:
        /* <DEDUP_REMOVED lines=34> */
.L_x_41:
[----:B------:R-:W-:Y:S05]  /*0570*/  BSYNC B0 ;  /* 0x0000000000007941 */ /* 0x000fea0003800000 */
.L_x_40:
        /* <DEDUP_REMOVED lines=39> */
.L_x_45:
        /* <DEDUP_REMOVED lines=34> */
.L_x_44:
[----:B------:R-:W-:Y:S05]  /*0a10*/  BSYNC B0 ;  /* 0x0000000000007941 */ /* 0x000fea0003800000 */
.L_x_43:
        /* <DEDUP_REMOVED lines=34> */
.L_x_46:
        /* <DEDUP_REMOVED lines=127> */
.L_x_47:
        /* <DEDUP_REMOVED lines=13> */
.L_x_988:


//--------------------- .text._ZN2at6native40_GLOBAL__N__2351210d_8_Shape_cu_49f7391c30CatArrayBatchedCopy_vectorizedINS1_10OpaqueTypeILj16EEEjLi3ELi64ELi64ELi16ELi1EEEvPcNS1_25CatArrInputTensorMetadataIT_T0_XT2_EXT3_EEENS1_16TensorSizeStrideIS8_Lj4EEEiS8_ --------------------------
	.section	.text._ZN2at6native40_GLOBAL__N__2351210d_8_Shape_cu_49f7391c30CatArrayBatchedCopy_vectorizedINS1_10OpaqueTypeILj16EEEjLi3ELi64ELi64ELi16ELi1EEEvPcNS1_25CatArrInputTensorMetadataIT_T0_XT2_EXT3_EEENS1_16TensorSizeStrideIS8_Lj4EEEiS8_,"ax",@progbits
	.align	128
.text._ZN2at6native40_GLOBAL__N__2351210d_8_Shape_cu_49f7391c30CatArrayBatchedCopy_vectorizedINS1_10OpaqueTypeILj16EEEjLi3ELi64ELi64ELi16ELi1EEEvPcNS1_25CatArrInputTensorMetadataIT_T0_XT2_EXT3_EEENS1_16TensorSizeStrideIS8_Lj4EEEiS8_:
        .type           _ZN2at6native40_GLOBAL__N__2351210d_8_Shape_cu_49f7391c30CatArrayBatchedCopy_vectorizedINS1_10OpaqueTypeILj16EEEjLi3ELi64ELi64ELi16ELi1EEEvPcNS1_25CatArrInputTensorMetadataIT_T0_XT2_EXT3_EEENS1_16TensorSizeStrideIS8_Lj4EEEiS8_,@function
        .size           _ZN2at6native40_GLOBAL__N__2351210d_8_Shape_cu_49f7391c30CatArrayBatchedCopy_vectorizedINS1_10OpaqueTypeILj16EEEjLi3ELi64ELi64ELi16ELi1EEEvPcNS1_25CatArrInputTensorMetadataIT_T0_XT2_EXT3_EEENS1_16TensorSizeStrideIS8_Lj4EEEiS8_,(.L_x_989 - _ZN2at6native40_GLOBAL__N__2351210d_8_Shape_cu_49f7391c30CatArrayBatchedCopy_vectorizedINS1_10OpaqueTypeILj16EEEjLi3ELi64ELi64ELi16ELi1EEEvPcNS1_25CatArrInputTensorMetadataIT_T0_XT2_EXT3_EEENS1_16TensorSizeStrideIS8_Lj4EEEiS8_)
        .other          _ZN2at6native40_GLOBAL__N__2351210d_8_Shape_cu_49f7391c30CatArrayBatchedCopy_vectorizedINS1_10OpaqueTypeILj16EEEjLi3ELi64ELi64ELi16ELi1EEEvPcNS1_25CatArrInputTensorMetadataIT_T0_XT2_EXT3_EEENS1_16TensorSizeStrideIS8_Lj4EEEiS8_,@"STO_CUDA_ENTRY STV_DEFAULT"
_ZN2at6native40_GLOBAL__N__2351210d_8_Shape_cu_49f7391c30CatArrayBatchedCopy_vectorizedINS1_10OpaqueTypeILj16EEEjLi3ELi64ELi64ELi16ELi1EEEvPcNS1_25CatArrInputTensorMetadataIT_T0_XT2_EXT3_EEENS1_16TensorSizeStrideIS8_Lj4EEEiS8_:
        /* <DEDUP_REMOVED lines=16> */
[----:B------:R-:W-:Y:S02]  /*0100*/  ULDC.64 UR8, c[0x0][0xf68] ;  /* 0x0003da0000087ab9 */ /* 0x000fe40000000a00 */
[----:B------:R-:W-:Y:S01]  /*0110*/  ULDC UR5, c[0x0][0xf70] ;  /* 0x0003dc0000057ab9 */ /* 0x000fe20000000800 */
[----:B------:R-:W1:Y:S01]  /*0120*/  LDC R2, c[0x0][R4+0x510] ;  /* 0x0001440004027b82 */ /* 0x000e620000000800 */
[----:B------:R-:W-:-:S07]  /*0130*/  ULDC.64 UR10, c[0x0][0x210] ;  /* 0x00008400000a7ab9 */ /* 0x000fce0000000a00 */
[----:B------:R-:W2:Y:S01]  /*0140*/  LDC R8, c[0x0][0xf60] ;  /* 0x0003d800ff087b82 */ /* 0x000ea20000000800 */
[----:B0-----:R-:W-:-:S07]  /*0150*/  ISETP.NE.AND P1, PT, R12, 0x1, PT ;  /* 0x000000010c00780c */ /* 0x001fce0003f25270 */
[----:B------:R0:W3:Y:S01]  /*0160*/  LDC R10, c[0x0][R4+0x410] ;  /* 0x00010400040a7b82 */ /* 0x0000e20000000800 */
[----:B------:R-:W-:Y:S01]  /*0170*/  ISETP.NE.AND P0, PT, R12, 0x2, PT ;  /* 0x000000020c00780c */ /* 0x000fe20003f05270 */
[----:B-1----:R-:W-:Y:S02]  /*0180*/  IMAD R9, R2, R13, RZ ;  /* 0x0000000d02097224 */ /* 0x002fe400078e02ff */
[----:B0-----:R-:W-:-:S03]  /*0190*/  IMAD.MOV.U32 R4, RZ, RZ, RZ ;  /* 0x000000ffff047224 */ /* 0x001fc600078e00ff */
[----:B--2---:R-:W-:Y:S02]  /*01a0*/  SEL R8, R9, R8, !P0 ;  /* 0x0000000809087207 */ /* 0x004fe40004000000 */
[----:B------:R-:W0:Y:S02]  /*01b0*/  @P1 LDC R9, c[0x0][0xf5c] ;  /* 0x0003d700ff091b82 */ /* 0x000e240000000800 */
[----:B------:R-:W1:Y:S01]  /*01c0*/  I2F.U32.RP R11, R8 ;  /* 0x00000008000b7306 */ /* 0x000e620000209000 */
[----:B------:R-:W-:Y:S01]  /*01d0*/  IMAD.MOV R17, RZ, RZ, -R8 ;  /* 0x000000ffff117224 */ /* 0x000fe200078e0a08 */
[----:B------:R-:W-:Y:S02]  /*01e0*/  ISETP.NE.U32.AND P0, PT, R8, RZ, PT ;  /* 0x000000ff0800720c */ /* 0x000fe40003f05070 */
[----:B------:R-:W-:Y:S01]  /*01f0*/  LOP3.LUT R14, RZ, R8, RZ, 0x33, !PT ;  /* 0x00000008ff0e7212 */ /* 0x000fe200078e33ff */
[----:B---3--:R-:W-:-:S03]  /*0200*/  IMAD R10, R10, R13, RZ ;  /* 0x0000000d0a0a7224 */ /* 0x008fc600078e02ff */
[----:B-1----:R-:W1:Y:S01]  /*0210*/  MUFU.RCP R11, R11 ;  /* 0x0000000b000b7308 */ /* 0x002e620000001000 */
[----:B0-----:R-:W-:-:S07]  /*0220*/  ISETP.NE.U32.AND P1, PT, R9, RZ, PT ;  /* 0x000000ff0900720c */ /* 0x001fce0003f25070 */
[----:B------:R-:W0:Y:S01]  /*0230*/  I2F.U32.RP R2, R9 ;  /* 0x0000000900027306 */ /* 0x000e220000209000 */
[----:B------:R-:W-:Y:S02]  /*0240*/  LOP3.LUT R13, RZ, R9, RZ, 0x33, !PT ;  /* 0x00000009ff0d7212 */ /* 0x000fe400078e33ff */
[----:B-1----:R-:W-:-:S05]  /*0250*/  IADD3 R6, R11, 0xffffffe, RZ ;  /* 0x0ffffffe0b067810 */ /* 0x002fca0007ffe0ff */
[----:B------:R1:W2:Y:S08]  /*0260*/  F2I.FTZ.U32.TRUNC.NTZ R7, R6 ;  /* 0x0000000600077305 */ /* 0x0002b0000021f000 */
[----:B0-----:R-:W0:Y:S01]  /*0270*/  MUFU.RCP R2, R2 ;  /* 0x0000000200027308 */ /* 0x001e220000001000 */
[----:B-1----:R-:W-:Y:S01]  /*0280*/  HFMA2.MMA R6, -RZ, RZ, 0, 0 ;  /* 0x00000000ff067435 */ /* 0x002fe200000001ff */
[----:B--2---:R-:W-:-:S09]  /*0290*/  IMAD R11, R17, R7, RZ ;  /* 0x00000007110b7224 */ /* 0x004fd200078e02ff */
[----:B------:R-:W-:-:S04]  /*02a0*/  IMAD.HI.U32 R11, R7, R11, R6 ;  /* 0x0000000b070b7227 */ /* 0x000fc800078e0006 */
[----:B0-----:R-:W-:Y:S02]  /*02b0*/  VIADD R5, R2, 0xffffffe ;  /* 0x0ffffffe02057836 */ /* 0x001fe40000000000 */
[----:B------:R-:W0:Y:S04]  /*02c0*/  LDC.64 R2, c[0x0][R3+0x218] ;  /* 0x0000860003027b82 */ /* 0x000e280000000a00 */
[----:B------:R-:W1:Y:S02]  /*02d0*/  F2I.FTZ.U32.TRUNC.NTZ R5, R5 ;  /* 0x0000000500057305 */ /* 0x000e64000021f000 */
[----:B-1----:R-:W-:-:S04]  /*02e0*/  IMAD R12, R9, R5, RZ ;  /* 0x00000005090c7224 */ /* 0x002fc800078e02ff */
[----:B------:R-:W-:-:S04]  /*02f0*/  IMAD.MOV R17, RZ, RZ, -R12 ;  /* 0x000000ffff117224 */ /* 0x000fc800078e0a0c */
[----:B------:R-:W-:-:S07]  /*0300*/  IMAD.HI.U32 R12, R5, R17, R4 ;  /* 0x00000011050c7227 */ /* 0x000fce00078e0004 */
.L_x_48:
[----:B01----:R-:W-:-:S06]  /*0310*/  IMAD.WIDE.U32 R4, R15, 0x10, R2 ;  /* 0x000000100f047825 */ /* 0x003fcc00078e0002 */
        /* <DEDUP_REMOVED lines=11> */
[----:B------:R-:W-:-:S04]  /*03d0*/  IMAD.HI.U32 R18, R12, R16, RZ ;  /* 0x000000100c127227 */ /* 0x000fc800078e00ff */
[----:B------:R-:W-:Y:S01]  /*03e0*/  IMAD R17, R8, R17, R15 ;  /* 0x0000001108117224 */ /* 0x000fe200078e020f */
[----:B------:R-:W-:Y:S01]  /*03f0*/  IADD3 R20, -R18, RZ, RZ ;  /* 0x000000ff12147210 */ /* 0x000fe20007ffe1ff */
[----:B------:R-:W-:Y:S02]  /*0400*/  VIADD R15, R15, UR4 ;  /* 0x000000040f0f7c36 */ /* 0x000fe40008000000 */
[----:B------:R-:W-:Y:S02]  /*0410*/  IMAD R17, R17, UR5, RZ ;  /* 0x0000000511117c24 */ /* 0x000fe4000f8e02ff */
[----:B------:R-:W-:-:S05]  /*0420*/  IMAD R20, R9, R20, R16 ;  /* 0x0000001409147224 */ /* 0x000fca00078e0210 */
[----:B------:R-:W-:-:S13]  /*0430*/  ISETP.GE.U32.AND P2, PT, R20, R9, PT ;  /* 0x000000091400720c */ /* 0x000fda0003f46070 */
[----:B------:R-:W-:Y:S01]  /*0440*/  @P2 IMAD.IADD R20, R20, 0x1, -R9 ;  /* 0x0000000114142824 */ /* 0x000fe200078e0a09 */
[----:B------:R-:W-:-:S04]  /*0450*/  @P2 IADD3 R18, R18, 0x1, RZ ;  /* 0x0000000112122810 */ /* 0x000fc80007ffe0ff */
        /* <DEDUP_REMOVED lines=15> */
.L_x_49:
        /* <DEDUP_REMOVED lines=11> */
.L_x_989:


//--------------------- .text._ZN2at6native40_GLOBAL__N__2351210d_8_Shape_cu_49f7391c19CatArrayBatchedCopyINS1_10OpaqueTypeILj16EEEjLi2ELi64ELi64EEEvPT_NS1_25CatArrInputTensorMetadataIS5_T0_XT2_EXT3_EEENS1_16TensorSizeStrideIS8_Lj4EEEiS8_ --------------------------
	.section	.text._ZN2at6native40_GLOBAL__N__2351210d_8_Shape_cu_49f7391c19CatArrayBatchedCopyINS1_10OpaqueTypeILj16EEEjLi2ELi64ELi64EEEvPT_NS1_25CatArrInputTensorMetadataIS5_T0_XT2_EXT3_EEENS1_16TensorSizeStrideIS8_Lj4EEEiS8_,"ax",@progbits
	.align	128
.text._ZN2at6native40_GLOBAL__N__2351210d_8_Shape_cu_49f7391c19CatArrayBatchedCopyINS1_10OpaqueTypeILj16EEEjLi2ELi64ELi64EEEvPT_NS1_25CatArrInputTensorMetadataIS5_T0_XT2_EXT3_EEENS1_16TensorSizeStrideIS8_Lj4EEEiS8_:
        .type           _ZN2at6native40_GLOBAL__N__2351210d_8_Shape_cu_49f7391c19CatArrayBatchedCopyINS1_10OpaqueTypeILj16EEEjLi2ELi64ELi64EEEvPT_NS1_25CatArrInputTensorMetadataIS5_T0_XT2_EXT3_EEENS1_16TensorSizeStrideIS8_Lj4EEEiS8_,@function
        .size           _ZN2at6native40_GLOBAL__N__2351210d_8_Shape_cu_49f7391c19CatArrayBatchedCopyINS1_10OpaqueTypeILj16EEEjLi2ELi64ELi64EEEvPT_NS1_25CatArrInputTensorMetadataIS5_T0_XT2_EXT3_EEENS1_16TensorSizeStrideIS8_Lj4EEEiS8_,(.L_x_990 - _ZN2at6native40_GLOBAL__N__2351210d_8_Shape_cu_49f7391c19CatArrayBatchedCopyINS1_10OpaqueTypeILj16EEEjLi2ELi64ELi64EEEvPT_NS1_25CatArrInputTensorMetadataIS5_T0_XT2_EXT3_EEENS1_16TensorSizeStrideIS8_Lj4EEEiS8_)
        .other          _ZN2at6native40_GLOBAL__N__2351210d_8_Shape_cu_49f7391c19CatArrayBatchedCopyINS1_10OpaqueTypeILj16EEEjLi2ELi64ELi64EEEvPT_NS1_25CatArrInputTensorMetadataIS5_T0_XT2_EXT3_EEENS1_16TensorSizeStrideIS8_Lj4EEEiS8_,@"STO_CUDA_ENTRY STV_DEFAULT"
_ZN2at6native40_GLOBAL__N__2351210d_8_Shape_cu_49f7391c19CatArrayBatchedCopyINS1_10OpaqueTypeILj16EEEjLi2ELi64ELi64EEEvPT_NS1_25CatArrInputTensorMetadataIS5_T0_XT2_EXT3_EEENS1_16TensorSizeStrideIS8_Lj4EEEiS8_:
        /* <DEDUP_REMOVED lines=11> */
[----:B------:R-:W0:Y:S01]  /*00b0*/  LDC.U8 R8, c[0x0][R5+0x718] ;  /* 0x0001c60005087b82 */ /* 0x000e220000000000 */
[----:B------:R-:W-:Y:S01]  /*00c0*/  SHF.L.U32 R2, R5, 0x3, RZ ;  /* 0x0000000305027819 */ /* 0x000fe200000006ff */
[----:B------:R-:W-:Y:S01]  /*00d0*/  ULDC UR5, c[0x0][0xc] ;  /* 0x0000030000057ab9 */ /* 0x000fe20000000800 */
[----:B------:R-:W-:Y:S01]  /*00e0*/  ULDC.64 UR6, c[0x0][0x208] ;  /* 0x0000820000067ab9 */ /* 0x000fe20000000a00 */
[----:B------:R-:W-:-:S04]  /*00f0*/  UIMAD UR4, UR4, UR5, URZ ;  /* 0x00000005040472a4 */ /* 0x000fc8000f8e023f */
[----:B------:R-:W1:Y:S08]  /*0100*/  LDC R6, c[0x0][0xf78] ;  /* 0x0003de00ff067b82 */ /* 0x000e700000000800 */
[----:B------:R-:W2:Y:S08]  /*0110*/  LDC R18, c[0x0][R4+0x510] ;  /* 0x0001440004127b82 */ /* 0x000eb00000000800 */
[----:B------:R-:W2:Y:S01]  /*0120*/  LDC R7, c[0x0][0xf5c] ;  /* 0x0003d700ff077b82 */ /* 0x000ea20000000800 */
[----:B0-----:R-:W-:Y:S01]  /*0130*/  ISETP.NE.AND P1, PT, R8, RZ, PT ;  /* 0x000000ff0800720c */ /* 0x001fe20003f25270 */
[----:B------:R-:W-:-:S06]  /*0140*/  IMAD.SHL.U32 R8, R5, 0x20, RZ ;  /* 0x0000002005087824 */ /* 0x000fcc00078e00ff */
[----:B------:R0:W3:Y:S01]  /*0150*/  LDC R14, c[0x0][R4+0x410] ;  /* 0x00010400040e7b82 */ /* 0x0000e20000000800 */
[----:B-1----:R-:W-:-:S07]  /*0160*/  ISETP.NE.AND P0, PT, R6, 0x1, PT ;  /* 0x000000010600780c */ /* 0x002fce0003f05270 */
[----:B------:R-:W1:Y:S01]  /*0170*/  LDC.64 R2, c[0x0][R2+0x218] ;  /* 0x0000860002027b82 */ /* 0x000e620000000a00 */
[----:B--2---:R-:W-:Y:S01]  /*0180*/  SEL R16, R18, R7, !P0 ;  /* 0x0000000712107207 */ /* 0x004fe20004000000 */
[----:B0-----:R-:W-:Y:S06]  /*0190*/  @!P1 BRA `(.L_x_50) ;  /* 0x00000000008c9947 */ /* 0x001fec0003800000 */
[----:B------:R-:W0:Y:S01]  /*01a0*/  I2F.U32.RP R6, R16 ;  /* 0x0000001000067306 */ /* 0x000e220000209000 */
[----:B------:R-:W2:Y:S01]  /*01b0*/  LDC.64 R8, c[0x0][0x210] ;  /* 0x00008400ff087b82 */ /* 0x000ea20000000a00 */
[----:B------:R-:W-:Y:S01]  /*01c0*/  IMAD.MOV R7, RZ, RZ, -R16 ;  /* 0x000000ffff077224 */ /* 0x000fe200078e0a10 */
[----:B------:R-:W-:Y:S01]  /*01d0*/  ISETP.NE.U32.AND P2, PT, R16, RZ, PT ;  /* 0x000000ff1000720c */ /* 0x000fe20003f45070 */
[----:B------:R-:W-:Y:S01]  /*01e0*/  ULDC UR5, c[0x0][0xf7c] ;  /* 0x0003df0000057ab9 */ /* 0x000fe20000000800 */
[----:B------:R-:W-:Y:S01]  /*01f0*/  LOP3.LUT R13, RZ, R16, RZ, 0x33, !PT ;  /* 0x00000010ff0d7212 */ /* 0x000fe200078e33ff */
[----:B------:R-:W-:Y:S02]  /*0200*/  ULDC.64 UR8, c[0x0][0xf68] ;  /* 0x0003da0000087ab9 */ /* 0x000fe40000000a00 */
[----:B0-----:R-:W0:Y:S02]  /*0210*/  MUFU.RCP R6, R6 ;  /* 0x0000000600067308 */ /* 0x001e240000001000 */
[----:B0-----:R-:W-:-:S06]  /*0220*/  IADD3 R4, R6, 0xffffffe, RZ ;  /* 0x0ffffffe06047810 */ /* 0x001fcc0007ffe0ff */
[----:B------:R0:W4:Y:S02]  /*0230*/  F2I.FTZ.U32.TRUNC.NTZ R5, R4 ;  /* 0x0000000400057305 */ /* 0x000124000021f000 */
[----:B0-----:R-:W-:Y:S01]  /*0240*/  HFMA2.MMA R4, -RZ, RZ, 0, 0 ;  /* 0x00000000ff047435 */ /* 0x001fe200000001ff */
[----:B----4-:R-:W-:-:S09]  /*0250*/  IMAD R7, R7, R5, RZ ;  /* 0x0000000507077224 */ /* 0x010fd200078e02ff */
[----:B--2---:R-:W-:-:S07]  /*0260*/  IMAD.HI.U32 R12, R5, R7, R4 ;  /* 0x00000007050c7227 */ /* 0x004fce00078e0004 */
.L_x_51:
[----:B01----:R-:W-:-:S06]  /*0270*/  IMAD.WIDE.U32 R4, R15, 0x10, R2 ;  /* 0x000000100f047825 */ /* 0x003fcc00078e0002 */
        /* <DEDUP_REMOVED lines=9> */
[----:B------:R-:W-:-:S04]  /*0310*/  SEL R10, R13, R10, !P2 ;  /* 0x0000000a0d0a7207 */ /* 0x000fc80005000000 */
[----:B------:R-:W-:-:S05]  /*0320*/  IADD3 R11, -R10, RZ, RZ ;  /* 0x000000ff0a0b7210 */ /* 0x000fca0007ffe1ff */
[----:B------:R-:W-:Y:S02]  /*0330*/  IMAD R11, R16, R11, R15 ;  /* 0x0000000b100b7224 */ /* 0x000fe400078e020f */
[----:B------:R-:W-:Y:S02]  /*0340*/  VIADD R15, R15, UR4 ;  /* 0x000000040f0f7c36 */ /* 0x000fe40008000000 */
[----:B------:R-:W-:-:S03]  /*0350*/  IMAD R11, R11, UR9, RZ ;  /* 0x000000090b0b7c24 */ /* 0x000fc6000f8e02ff */
[----:B------:R-:W-:Y:S01]  /*0360*/  ISETP.GE.U32.AND P0, PT, R15, R0, PT ;  /* 0x000000000f00720c */ /* 0x000fe20003f06070 */
[----:B------:R-:W-:-:S04]  /*0370*/  IMAD R11, R10, UR8, R11 ;  /* 0x000000080a0b7c24 */ /* 0x000fc8000f8e020b */
[----:B---3--:R-:W-:-:S04]  /*0380*/  IMAD R11, R14, UR5, R11 ;  /* 0x000000050e0b7c24 */ /* 0x008fc8000f8e020b */
[----:B------:R-:W-:-:S05]  /*0390*/  IMAD.WIDE.U32 R10, R11, 0x10, R8 ;  /* 0x000000100b0a7825 */ /* 0x000fca00078e0008 */
[----:B--2---:R0:W-:Y:S01]  /*03a0*/  STG.E.128 desc[UR6][R10.64], R4 ;  /* 0x000000040a007986 */ /* 0x0041e2000c101d06 */
[----:B------:R-:W-:Y:S05]  /*03b0*/  @!P0 BRA `(.L_x_51) ;  /* 0xfffffffc00ac8947 */ /* 0x000fea000383ffff */
[----:B------:R-:W-:Y:S05]  /*03c0*/  EXIT ;  /* 0x000000000000794d */ /* 0x000fea0003800000 */
.L_x_50:
[----:B------:R0:W2:Y:S01]  /*03d0*/  @P0 LDC R18, c[0x0][R8+0x75c] ;  /* 0x0001d70008120b82 */ /* 0x0000a20000000800 */
[----:B------:R-:W4:Y:S01]  /*03e0*/  I2F.U32.RP R6, R16 ;  /* 0x0000001000067306 */ /* 0x000f220000209000 */
[----:B------:R-:W-:Y:S01]  /*03f0*/  IMAD.MOV R7, RZ, RZ, -R16 ;  /* 0x000000ffff077224 */ /* 0x000fe200078e0a10 */
[----:B------:R-:W-:Y:S01]  /*0400*/  ISETP.NE.U32.AND P0, PT, R16, RZ, PT ;  /* 0x000000ff1000720c */ /* 0x000fe20003f05070 */
[----:B------:R-:W-:Y:S01]  /*0410*/  ULDC UR5, c[0x0][0xf7c] ;  /* 0x0003df0000057ab9 */ /* 0x000fe20000000800 */
[----:B------:R-:W-:Y:S01]  /*0420*/  LOP3.LUT R19, RZ, R16, RZ, 0x33, !PT ;  /* 0x00000010ff137212 */ /* 0x000fe200078e33ff */
[----:B------:R-:W-:Y:S02]  /*0430*/  ULDC.64 UR8, c[0x0][0xf68] ;  /* 0x0003da0000087ab9 */ /* 0x000fe40000000a00 */
[----:B------:R-:W1:Y:S01]  /*0440*/  LDC.64 R10, c[0x0][0x210] ;  /* 0x00008400ff0a7b82 */ /* 0x000e620000000a00 */
[----:B----4-:R-:W4:Y:S07]  /*0450*/  MUFU.RCP R6, R6 ;  /* 0x0000000600067308 */ /* 0x010f2e0000001000 */
[----:B0-----:R-:W0:Y:S01]  /*0460*/  LDC.64 R8, c[0x0][R8+0x768] ;  /* 0x0001da0008087b82 */ /* 0x001e220000000a00 */
[----:B--2---:R-:W2:Y:S01]  /*0470*/  I2F.U32.RP R4, R18 ;  /* 0x0000001200047306 */ /* 0x004ea20000209000 */
[----:B------:R-:W-:-:S02]  /*0480*/  ISETP.NE.U32.AND P1, PT, R18, RZ, PT ;  /* 0x000000ff1200720c */ /* 0x000fc40003f25070 */
[----:B------:R-:W-:Y:S02]  /*0490*/  LOP3.LUT R17, RZ, R18, RZ, 0x33, !PT ;  /* 0x00000012ff117212 */ /* 0x000fe400078e33ff */
[----:B----4-:R-:W-:-:S04]  /*04a0*/  IADD3 R20, R6, 0xffffffe, RZ ;  /* 0x0ffffffe06147810 */ /* 0x010fc80007ffe0ff */
[----:B------:R4:W5:Y:S08]  /*04b0*/  F2I.FTZ.U32.TRUNC.NTZ R21, R20 ;  /* 0x0000001400157305 */ /* 0x000970000021f000 */
[----:B--2---:R-:W2:Y:S01]  /*04c0*/  MUFU.RCP R4, R4 ;  /* 0x0000000400047308 */ /* 0x004ea20000001000 */
[----:B----4-:R-:W-:Y:S01]  /*04d0*/  HFMA2.MMA R20, -RZ, RZ, 0, 0 ;  /* 0x00000000ff147435 */ /* 0x010fe200000001ff */
[----:B-----5:R-:W-:-:S09]  /*04e0*/  IMAD R7, R7, R21, RZ ;  /* 0x0000001507077224 */ /* 0x020fd200078e02ff */
[----:B------:R-:W-:Y:S01]  /*04f0*/  IMAD.HI.U32 R20, R21, R7, R20 ;  /* 0x0000000715147227 */ /* 0x000fe200078e0014 */
[----:B--2---:R-:W-:-:S04]  /*0500*/  IADD3 R22, R4, 0xffffffe, RZ ;  /* 0x0ffffffe04167810 */ /* 0x004fc80007ffe0ff */
[----:B------:R2:W4:Y:S02]  /*0510*/  F2I.FTZ.U32.TRUNC.NTZ R23, R22 ;  /* 0x0000001600177305 */ /* 0x000524000021f000 */
[----:B--2---:R-:W-:Y:S02]  /*0520*/  IMAD.MOV.U32 R22, RZ, RZ, RZ ;  /* 0x000000ffff167224 */ /* 0x004fe400078e00ff */
[----:B----4-:R-:W-:-:S05]  /*0530*/  IMAD R5, R18, R23, RZ ;  /* 0x0000001712057224 */ /* 0x010fca00078e02ff */
[----:B------:R-:W-:-:S05]  /*0540*/  IADD3 R5, -R5, RZ, RZ ;  /* 0x000000ff05057210 */ /* 0x000fca0007ffe1ff */
[----:B01----:R-:W-:-:S07]  /*0550*/  IMAD.HI.U32 R22, R23, R5, R22 ;  /* 0x0000000517167227 */ /* 0x003fce00078e0016 */
.L_x_52:
        /* <DEDUP_REMOVED lines=10> */
[----:B------:R-:W-:-:S04]  /*0600*/  IMAD R4, R18, R4, R15 ;  /* 0x0000000412047224 */ /* 0x000fc800078e020f */
[----:B------:R-:W-:-:S04]  /*0610*/  IMAD R4, R9, R4, RZ ;  /* 0x0000000409047224 */ /* 0x000fc800078e02ff */
[----:B------:R-:W-:-:S04]  /*0620*/  IMAD R5, R8, R5, R4 ;  /* 0x0000000508057224 */ /* 0x000fc800078e0204 */
[----:B------:R-:W-:-:S06]  /*0630*/  IMAD.WIDE.U32 R4, R5, 0x10, R2 ;  /* 0x0000001005047825 */ /* 0x000fcc00078e0002 */
        /* <DEDUP_REMOVED lines=10> */
[----:B------:R-:W-:-:S05]  /*06e0*/  IADD3 R13, -R12, RZ, RZ ;  /* 0x000000ff0c0d7210 */ /* 0x000fca0007ffe1ff */
[----:B------:R-:W-:Y:S01]  /*06f0*/  IMAD R13, R16, R13, R15 ;  /* 0x0000000d100d7224 */ /* 0x000fe200078e020f */
[----:B------:R-:W-:-:S03]  /*0700*/  IADD3 R15, R15, UR4, RZ ;  /* 0x000000040f0f7c10 */ /* 0x000fc6000fffe0ff */
[----:B------:R-:W-:Y:S01]  /*0710*/  IMAD R13, R13, UR9, RZ ;  /* 0x000000090d0d7c24 */ /* 0x000fe2000f8e02ff */
[----:B------:R-:W-:-:S03]  /*0720*/  ISETP.GE.U32.AND P2, PT, R15, R0, PT ;  /* 0x000000000f00720c */ /* 0x000fc60003f46070 */
[----:B------:R-:W-:-:S04]  /*0730*/  IMAD R13, R12, UR8, R13 ;  /* 0x000000080c0d7c24 */ /* 0x000fc8000f8e020d */
[----:B---3--:R-:W-:-:S04]  /*0740*/  IMAD R13, R14, UR5, R13 ;  /* 0x000000050e0d7c24 */ /* 0x008fc8000f8e020d */
[----:B------:R-:W-:-:S05]  /*0750*/  IMAD.WIDE.U32 R12, R13, 0x10, R10 ;  /* 0x000000100d0c7825 */ /* 0x000fca00078e000a */
[----:B--2---:R0:W-:Y:S01]  /*0760*/  STG.E.128 desc[UR6][R12.64], R4 ;  /* 0x000000040c007986 */ /* 0x0041e2000c101d06 */
[----:B------:R-:W-:Y:S05]  /*0770*/  @!P2 BRA `(.L_x_52) ;  /* 0xfffffffc0078a947 */ /* 0x000fea000383ffff */
[----:B------:R-:W-:Y:S05]  /*0780*/  EXIT ;  /* 0x000000000000794d */ /* 0x000fea0003800000 */
.L_x_53:
        /* <DEDUP_REMOVED lines=15> */
.L_x_990:


//--------------------- .text._ZN2at6native40_GLOBAL__N__2351210d_8_Shape_cu_49f7391c26CatArrayBatchedCopy_contigINS1_10OpaqueTypeILj16EEEjLi2ELi64ELi64EEEvPT_NS1_25CatArrInputTensorMetadataIS5_T0_XT2_EXT3_EEENS1_16TensorSizeStrideIS8_Lj4EEEiS8_ --------------------------
	.section	.text._ZN2at6native40_GLOBAL__N__2351210d_8_Shape_cu_49f7391c26CatArrayBatchedCopy_contigINS1_10OpaqueTypeILj16EEEjLi2ELi64ELi64EEEvPT_NS1_25CatArrInputTensorMetadataIS5_T0_XT2_EXT3_EEENS1_16TensorSizeStrideIS8_Lj4EEEiS8_,"ax",@progbits
	.align	128
.text._ZN2at6native40_GLOBAL__N__2351210d_8_Shape_cu_49f7391c26CatArrayBatchedCopy_contigINS1_10OpaqueTypeILj16EEEjLi2ELi64ELi64EEEvPT_NS1_25CatArrInputTensorMetadataIS5_T0_XT2_EXT3_EEENS1_16TensorSizeStrideIS8_Lj4EEEiS8_:
        .type           _ZN2at6native40_GLOBAL__N__2351210d_8_Shape_cu_49f7391c26CatArrayBatchedCopy_contigINS1_10OpaqueTypeILj16EEEjLi2ELi64ELi64EEEvPT_NS1_25CatArrInputTensorMetadataIS5_T0_XT2_EXT3_EEENS1_16TensorSizeStrideIS8_Lj4EEEiS8_,@function
        .size           _ZN2at6native40_GLOBAL__N__2351210d_8_Shape_cu_49f7391c26CatArrayBatchedCopy_contigINS1_10OpaqueTypeILj16EEEjLi2ELi64ELi64EEEvPT_NS1_25CatArrInputTensorMetadataIS5_T0_XT2_EXT3_EEENS1_16TensorSizeStrideIS8_Lj4EEEiS8_,(.L_x_991 - _ZN2at6native40_GLOBAL__N__2351210d_8_Shape_cu_49f7391c26CatArrayBatchedCopy_contigINS1_10OpaqueTypeILj16EEEjLi2ELi64ELi64EEEvPT_NS1_25CatArrInputTensorMetadataIS5_T0_XT2_EXT3_EEENS1_16TensorSizeStrideIS8_Lj4EEEiS8_)
        .other          _ZN2at6native40_GLOBAL__N__2351210d_8_Shape_cu_49f7391c26CatArrayBatchedCopy_contigINS1_10OpaqueTypeILj16EEEjLi2ELi64ELi64EEEvPT_NS1_25CatArrInputTensorMetadataIS5_T0_XT2_EXT3_EEENS1_16TensorSizeStrideIS8_Lj4EEEiS8_,@"STO_CUDA_ENTRY STV_DEFAULT"
_ZN2at6native40_GLOBAL__N__2351210d_8_Shape_cu_49f7391c26CatArrayBatchedCopy_contigINS1_10OpaqueTypeILj16EEEjLi2ELi64ELi64EEEvPT_NS1_25CatArrInputTensorMetadataIS5_T0_XT2_EXT3_EEENS1_16TensorSizeStrideIS8_Lj4EEEiS8_:
        /* <DEDUP_REMOVED lines=11> */
[----:B------:R-:W0:Y:S01]  /*00b0*/  LDC.64 R12, c[0x0][0xf78] ;  /* 0x0003de00ff0c7b82 */ /* 0x000e220000000a00 */
[----:B------:R-:W-:Y:S01]  /*00c0*/  IMAD.SHL.U32 R3, R3, 0x8, RZ ;  /* 0x0000000803037824 */ /* 0x000fe200078e00ff */
[----:B------:R-:W-:Y:S01]  /*00d0*/  ULDC UR5, c[0x0][0xc] ;  /* 0x0000030000057ab9 */ /* 0x000fe20000000800 */
[----:B------:R-:W-:Y:S01]  /*00e0*/  ULDC.64 UR6, c[0x0][0x208] ;  /* 0x0000820000067ab9 */ /* 0x000fe20000000a00 */
[----:B------:R-:W-:Y:S01]  /*00f0*/  UIMAD UR4, UR4, UR5, URZ ;  /* 0x00000005040472a4 */ /* 0x000fe2000f8e023f */
[----:B------:R-:W-:-:S03]  /*0100*/  ULDC.64 UR8, c[0x0][0xf68] ;  /* 0x0003da0000087ab9 */ /* 0x000fc60000000a00 */
[----:B------:R1:W2:Y:S08]  /*0110*/  LDC R10, c[0x0][R6+0x510] ;  /* 0x00014400060a7b82 */ /* 0x0002b00000000800 */
[----:B------:R-:W3:Y:S01]  /*0120*/  LDC R4, c[0x0][R6+0x410] ;  /* 0x0001040006047b82 */ /* 0x000ee20000000800 */
[----:B0-----:R-:W-:-:S07]  /*0130*/  ISETP.NE.AND P0, PT, R12, 0x1, PT ;  /* 0x000000010c00780c */ /* 0x001fce0003f05270 */
[----:B------:R-:W0:Y:S08]  /*0140*/  LDC.64 R8, c[0x0][0x210] ;  /* 0x00008400ff087b82 */ /* 0x000e300000000a00 */
[----:B------:R-:W4:Y:S08]  /*0150*/  LDC.64 R2, c[0x0][R3+0x218] ;  /* 0x0000860003027b82 */ /* 0x000f300000000a00 */
[----:B--2---:R-:W2:Y:S02]  /*0160*/  @P0 LDC R10, c[0x0][0xf5c] ;  /* 0x0003d700ff0a0b82 */ /* 0x004ea40000000800 */
[----:B--2---:R-:W2:Y:S01]  /*0170*/  I2F.U32.RP R11, R10 ;  /* 0x0000000a000b7306 */ /* 0x004ea20000209000 */
[----:B------:R-:W-:-:S02]  /*0180*/  ISETP.NE.U32.AND P0, PT, R10, RZ, PT ;  /* 0x000000ff0a00720c */ /* 0x000fc40003f05070 */
[----:B------:R-:W-:-:S05]  /*0190*/  LOP3.LUT R17, RZ, R10, RZ, 0x33, !PT ;  /* 0x0000000aff117212 */ /* 0x000fca00078e33ff */
[----:B--2---:R-:W2:Y:S02]  /*01a0*/  MUFU.RCP R11, R11 ;  /* 0x0000000b000b7308 */ /* 0x004ea40000001000 */
[----:B--2---:R-:W-:Y:S01]  /*01b0*/  IADD3 R5, R11, 0xffffffe, RZ ;  /* 0x0ffffffe0b057810 */ /* 0x004fe20007ffe0ff */
[----:B---3--:R-:W-:Y:S02]  /*01c0*/  IMAD R11, R4, R13, RZ ;  /* 0x0000000d040b7224 */ /* 0x008fe400078e02ff */
[----:B------:R-:W-:-:S03]  /*01d0*/  IMAD.MOV.U32 R4, RZ, RZ, RZ ;  /* 0x000000ffff047224 */ /* 0x000fc600078e00ff */
[----:B------:R-:W2:Y:S02]  /*01e0*/  F2I.FTZ.U32.TRUNC.NTZ R5, R5 ;  /* 0x0000000500057305 */ /* 0x000ea4000021f000 */
[----:B--2---:R-:W-:-:S05]  /*01f0*/  IMAD R12, R10, R5, RZ ;  /* 0x000000050a0c7224 */ /* 0x004fca00078e02ff */
[----:B------:R-:W-:-:S05]  /*0200*/  IADD3 R15, -R12, RZ, RZ ;  /* 0x000000ff0c0f7210 */ /* 0x000fca0007ffe1ff */
[----:B------:R-:W-:Y:S01]  /*0210*/  IMAD.HI.U32 R14, R5, R15, R4 ;  /* 0x0000000f050e7227 */ /* 0x000fe200078e0004 */
[----:B01--4-:R-:W-:-:S07]  /*0220*/  MOV R15, R7 ;  /* 0x00000007000f7202 */ /* 0x013fce0000000f00 */
.L_x_54:
[----:B0-----:R-:W-:-:S06]  /*0230*/  IMAD.WIDE.U32 R4, R15, 0x10, R2 ;  /* 0x000000100f047825 */ /* 0x001fcc00078e0002 */
        /* <DEDUP_REMOVED lines=13> */
[----:B------:R-:W-:Y:S01]  /*0310*/  IMAD R13, R16, UR9, R11 ;  /* 0x00000009100d7c24 */ /* 0x000fe2000f8e020b */
[----:B------:R-:W-:-:S03]  /*0320*/  ISETP.GE.U32.AND P1, PT, R15, R0, PT ;  /* 0x000000000f00720c */ /* 0x000fc60003f26070 */
[----:B------:R-:W-:-:S04]  /*0330*/  IMAD R13, R12, UR8, R13 ;  /* 0x000000080c0d7c24 */ /* 0x000fc8000f8e020d */
[----:B------:R-:W-:-:S05]  /*0340*/  IMAD.WIDE.U32 R12, R13, 0x10, R8 ;  /* 0x000000100d0c7825 */ /* 0x000fca00078e0008 */
[----:B--2---:R0:W-:Y:S01]  /*0350*/  STG.E.128 desc[UR6][R12.64], R4 ;  /* 0x000000040c007986 */ /* 0x0041e2000c101d06 */
[----:B------:R-:W-:Y:S05]  /*0360*/  @!P1 BRA `(.L_x_54) ;  /* 0xfffffffc00b09947 */ /* 0x000fea000383ffff */
[----:B------:R-:W-:Y:S05]  /*0370*/  EXIT ;  /* 0x000000000000794d */ /* 0x000fea0003800000 */
.L_x_55:
        /* <DEDUP_REMOVED lines=16> */
.L_x_991:


//--------------------- .text._ZN2at6native40_GLOBAL__N__2351210d_8_Shape_cu_49f7391c35CatArrayBatchedCopy_alignedK_contigINS1_10OpaqueTypeILj16EEEjLi2ELi64ELi64ELi8EEEvPT_NS1_25CatArrInputTensorMetadataIS5_T0_XT2_EXT3_EEENS1_16TensorSizeStrideIS8_Lj4EEEiS8_ --------------------------
	.section	.text._ZN2at6native40_GLOBAL__N__2351210d_8_Shape_cu_49f7391c35CatArrayBatchedCopy_alignedK_contigINS1_10OpaqueTypeILj16EEEjLi2ELi64ELi64ELi8EEEvPT_NS1_25CatArrInputTensorMetadataIS5_T0_XT2_EXT3_EEENS1_16TensorSizeStrideIS8_Lj4EEEiS8_,"ax",@progbits
	.align	128
.text._ZN2at6native40_GLOBAL__N__2351210d_8_Shape_cu_49f7391c35CatArrayBatchedCopy_alignedK_contigINS1_10OpaqueTypeILj16EEEjLi2ELi64ELi64ELi8EEEvPT_NS1_25CatArrInputTensorMetadataIS5_T0_XT2_EXT3_EEENS1_16TensorSizeStrideIS8_Lj4EEEiS8_:
        .type           _ZN2at6native40_GLOBAL__N__2351210d_8_Shape_cu_49f7391c35CatArrayBatchedCopy_alignedK_contigINS1_10OpaqueTypeILj16EEEjLi2ELi64ELi64ELi8EEEvPT_NS1_25CatArrInputTensorMetadataIS5_T0_XT2_EXT3_EEENS1_16TensorSizeStrideIS8_Lj4EEEiS8_,@function
        .size           _ZN2at6native40_GLOBAL__N__2351210d_8_Shape_cu_49f7391c35CatArrayBatchedCopy_alignedK_contigINS1_10OpaqueTypeILj16EEEjLi2ELi64ELi64ELi8EEEvPT_NS1_25CatArrInputTensorMetadataIS5_T0_XT2_EXT3_EEENS1_16TensorSizeStrideIS8_Lj4EEEiS8_,(.L_x_992 - _ZN2at6native40_GLOBAL__N__2351210d_8_Shape_cu_49f7391c35CatArrayBatchedCopy_alignedK_contigINS1_10OpaqueTypeILj16EEEjLi2ELi64ELi64ELi8EEEvPT_NS1_25CatArrInputTensorMetadataIS5_T0_XT2_EXT3_EEENS1_16TensorSizeStrideIS8_Lj4EEEiS8_)
        .other          _ZN2at6native40_GLOBAL__N__2351210d_8_Shape_cu_49f7391c35CatArrayBatchedCopy_alignedK_contigINS1_10OpaqueTypeILj16EEEjLi2ELi64ELi64ELi8EEEvPT_NS1_25CatArrInputTensorMetadataIS5_T0_XT2_EXT3_EEENS1_16TensorSizeStrideIS8_Lj4EEEiS8_,@"STO_CUDA_ENTRY STV_DEFAULT"
_ZN2at6native40_GLOBAL__N__2351210d_8_Shape_cu_49f7391c35CatArrayBatchedCopy_alignedK_contigINS1_10OpaqueTypeILj16EEEjLi2ELi64ELi64ELi8EEEvPT_NS1_25CatArrInputTensorMetadataIS5_T0_XT2_EXT3_EEENS1_16TensorSizeStrideIS8_Lj4EEEiS8_:
        /* <DEDUP_REMOVED lines=12> */
[----:B------:R-:W-:Y:S01]  /*00c0*/  IADD3 R3, R9, 0x1, RZ ;  /* 0x0000000109037810 */ /* 0x000fe20007ffe0ff */
[----:B------:R-:W-:Y:S01]  /*00d0*/  IMAD.SHL.U32 R2, R5, 0x8, RZ ;  /* 0x0000000805027824 */ /* 0x000fe200078e00ff */
[----:B------:R-:W-:Y:S01]  /*00e0*/  ULDC UR5, c[0x0][0xf7c] ;  /* 0x0003df0000057ab9 */ /* 0x000fe20000000800 */
[----:B------:R-:W-:Y:S01]  /*00f0*/  ULDC.64 UR6, c[0x0][0x208] ;  /* 0x0000820000067ab9 */ /* 0x000fe20000000a00 */
[----:B------:R-:W-:Y:S01]  /*0100*/  ISETP.GT.U32.AND P0, PT, R3, R0, PT ;  /* 0x000000000300720c */ /* 0x000fe20003f04070 */
[----:B------:R-:W-:Y:S01]  /*0110*/  ULDC.64 UR8, c[0x0][0xf68] ;  /* 0x0003da0000087ab9 */ /* 0x000fe20000000a00 */
[----:B------:R-:W-:Y:S01]  /*0120*/  BSSY B0, `(.L_x_56) ;  /* 0x000002c000007945 */ /* 0x000fe20003800000 */
[----:B------:R1:W2:Y:S08]  /*0130*/  LDC R12, c[0x0][R4+0x510] ;  /* 0x00014400040c7b82 */ /* 0x0002b00000000800 */
[----:B------:R-:W3:Y:S01]  /*0140*/  LDC.64 R2, c[0x0][R2+0x218] ;  /* 0x0000860002027b82 */ /* 0x000ee20000000a00 */
[----:B0-----:R-:W-:Y:S01]  /*0150*/  IMAD R13, R13, UR5, RZ ;  /* 0x000000050d0d7c24 */ /* 0x001fe2000f8e02ff */
[----:B-1----:R-:W-:Y:S06]  /*0160*/  @P0 BRA `(.L_x_57) ;  /* 0x00000000009c0947 */ /* 0x002fec0003800000 */
[----:B------:R-:W0:Y:S01]  /*0170*/  LDC R4, c[0x0][0xf78] ;  /* 0x0003de00ff047b82 */ /* 0x000e220000000800 */
[----:B------:R-:W-:Y:S01]  /*0180*/  ULDC UR5, c[0x0][0xf5c] ;  /* 0x0003d70000057ab9 */ /* 0x000fe20000000800 */
[----:B------:R-:W-:-:S06]  /*0190*/  HFMA2.MMA R14, -RZ, RZ, 0, 0 ;  /* 0x00000000ff0e7435 */ /* 0x000fcc00000001ff */
[----:B------:R-:W1:Y:S08]  /*01a0*/  LDC R16, c[0x0][0xc] ;  /* 0x00000300ff107b82 */ /* 0x000e700000000800 */
[----:B------:R-:W4:Y:S01]  /*01b0*/  LDC.64 R10, c[0x0][0x210] ;  /* 0x00008400ff0a7b82 */ /* 0x000f220000000a00 */
[----:B0-----:R-:W-:-:S04]  /*01c0*/  ISETP.NE.AND P0, PT, R4, 0x1, PT ;  /* 0x000000010400780c */ /* 0x001fc80003f05270 */
[----:B--2---:R-:W-:-:S04]  /*01d0*/  SEL R8, R12, UR5, !P0 ;  /* 0x000000050c087c07 */ /* 0x004fc8000c000000 */
[----:B------:R-:W0:Y:S01]  /*01e0*/  I2F.U32.RP R4, R8 ;  /* 0x0000000800047306 */ /* 0x000e220000209000 */
[----:B------:R-:W-:Y:S01]  /*01f0*/  IMAD.MOV R7, RZ, RZ, -R8 ;  /* 0x000000ffff077224 */ /* 0x000fe200078e0a08 */
[----:B------:R-:W-:Y:S01]  /*0200*/  ISETP.NE.U32.AND P0, PT, R8, RZ, PT ;  /* 0x000000ff0800720c */ /* 0x000fe20003f05070 */
[----:B-1----:R-:W-:-:S05]  /*0210*/  IMAD R16, R16, UR4, RZ ;  /* 0x0000000410107c24 */ /* 0x002fca000f8e02ff */
[----:B0-----:R-:W0:Y:S02]  /*0220*/  MUFU.RCP R4, R4 ;  /* 0x0000000400047308 */ /* 0x001e240000001000 */
[----:B0-----:R-:W-:-:S06]  /*0230*/  IADD3 R5, R4, 0xffffffe, RZ ;  /* 0x0ffffffe04057810 */ /* 0x001fcc0007ffe0ff */
[----:B------:R-:W0:Y:S02]  /*0240*/  F2I.FTZ.U32.TRUNC.NTZ R15, R5 ;  /* 0x00000005000f7305 */ /* 0x000e24000021f000 */
[----:B0-----:R-:W-:-:S04]  /*0250*/  IMAD R7, R7, R15, RZ ;  /* 0x0000000f07077224 */ /* 0x001fc800078e02ff */
[----:B------:R-:W-:Y:S01]  /*0260*/  IMAD.HI.U32 R14, R15, R7, R14 ;  /* 0x000000070f0e7227 */ /* 0x000fe200078e000e */
[----:B----4-:R-:W-:-:S07]  /*0270*/  LOP3.LUT R15, RZ, R8, RZ, 0x33, !PT ;  /* 0x00000008ff0f7212 */ /* 0x010fce00078e33ff */
.L_x_58:
        /* <DEDUP_REMOVED lines=12> */
[--C-:B------:R-:W-:Y:S02]  /*0340*/  IMAD R17, R8, R17, R9.reuse ;  /* 0x0000001108117224 */ /* 0x100fe400078e0209 */
[----:B------:R-:W-:Y:S02]  /*0350*/  IMAD.IADD R9, R16, 0x1, R9 ;  /* 0x0000000110097824 */ /* 0x000fe400078e0209 */
[----:B------:R-:W-:-:S04]  /*0360*/  IMAD R17, R17, UR9, RZ ;  /* 0x0000000911117c24 */ /* 0x000fc8000f8e02ff */
[----:B------:R-:W-:Y:S01]  /*0370*/  IMAD R18, R18, UR8, R17 ;  /* 0x0000000812127c24 */ /* 0x000fe2000f8e0211 */
[----:B------:R-:W-:-:S04]  /*0380*/  IADD3 R17, R9, 0x1, RZ ;  /* 0x0000000109117810 */ /* 0x000fc80007ffe0ff */
[----:B------:R-:W-:Y:S02]  /*0390*/  IADD3 R19, R13, R18, RZ ;  /* 0x000000120d137210 */ /* 0x000fe40007ffe0ff */
[----:B------:R-:W-:-:S03]  /*03a0*/  ISETP.GT.U32.AND P1, PT, R17, R0, PT ;  /* 0x000000001100720c */ /* 0x000fc60003f24070 */
[----:B------:R-:W-:-:S05]  /*03b0*/  IMAD.WIDE.U32 R18, R19, 0x10, R10 ;  /* 0x0000001013127825 */ /* 0x000fca00078e000a */
[----:B--2---:R0:W-:Y:S05]  /*03c0*/  STG.E.128 desc[UR6][R18.64], R4 ;  /* 0x0000000412007986 */ /* 0x0041ea000c101d06 */
[----:B------:R-:W-:Y:S05]  /*03d0*/  @!P1 BRA `(.L_x_58) ;  /* 0xfffffffc00a89947 */ /* 0x000fea000383ffff */
.L_x_57:
[----:B------:R-:W-:Y:S05]  /*03e0*/  BSYNC B0 ;  /* 0x0000000000007941 */ /* 0x000fea0003800000 */
.L_x_56:
[----:B------:R-:W-:-:S13]  /*03f0*/  ISETP.GT.U32.AND P0, PT, R0, R9, PT ;  /* 0x000000090000720c */ /* 0x000fda0003f04070 */
[----:B------:R-:W-:Y:S05]  /*0400*/  @!P0 EXIT ;  /* 0x000000000000894d */ /* 0x000fea0003800000 */
[----:B0-----:R-:W-:Y:S01]  /*0410*/  IMAD.IADD R4, R0, 0x1, -R9 ;  /* 0x0000000100047824 */ /* 0x001fe200078e0a09 */
[----:B------:R-:W-:Y:S01]  /*0420*/  ULDC.64 UR8, c[0x0][0xf68] ;  /* 0x0003da0000087ab9 */ /* 0x000fe20000000a00 */
[----:B------:R-:W-:Y:S01]  /*0430*/  BSSY B0, `(.L_x_59) ;  /* 0x000002a000007945 */ /* 0x000fe20003800000 */
[----:B------:R-:W-:Y:S02]  /*0440*/  MOV R17, R9 ;  /* 0x0000000900117202 */ /* 0x000fe40000000f00 */
[----:B------:R-:W-:-:S13]  /*0450*/  LOP3.LUT P0, R4, R4, 0x3, RZ, 0xc0, !PT ;  /* 0x0000000304047812 */ /* 0x000fda000780c0ff */
[----:B------:R-:W-:Y:S05]  /*0460*/  @!P0 BRA `(.L_x_60) ;  /* 0x0000000000988947 */ /* 0x000fea0003800000 */
[----:B------:R-:W0:Y:S01]  /*0470*/  LDC R5, c[0x0][0xf78] ;  /* 0x0003de00ff057b82 */ /* 0x000e220000000800 */
[----:B------:R-:W-:Y:S01]  /*0480*/  ULDC UR4, c[0x0][0xf5c] ;  /* 0x0003d70000047ab9 */ /* 0x000fe20000000800 */
[----:B------:R-:W-:Y:S02]  /*0490*/  IMAD.MOV.U32 R14, RZ, RZ, RZ ;  /* 0x000000ffff0e7224 */ /* 0x000fe400078e00ff */
[----:B------:R-:W-:-:S04]  /*04a0*/  IMAD.MOV.U32 R17, RZ, RZ, R9 ;  /* 0x000000ffff117224 */ /* 0x000fc800078e0009 */
[----:B------:R-:W1:Y:S01]  /*04b0*/  LDC.64 R10, c[0x0][0x210] ;  /* 0x00008400ff0a7b82 */ /* 0x000e620000000a00 */
[----:B0-----:R-:W-:-:S04]  /*04c0*/  ISETP.NE.AND P0, PT, R5, 0x1, PT ;  /* 0x000000010500780c */ /* 0x001fc80003f05270 */
[----:B--2---:R-:W-:-:S04]  /*04d0*/  SEL R8, R12, UR4, !P0 ;  /* 0x000000040c087c07 */ /* 0x004fc8000c000000 */
[----:B------:R-:W0:Y:S01]  /*04e0*/  I2F.U32.RP R5, R8 ;  /* 0x0000000800057306 */ /* 0x000e220000209000 */
[-C--:B------:R-:W-:Y:S02]  /*04f0*/  IADD3 R7, RZ, -R8.reuse, RZ ;  /* 0x80000008ff077210 */ /* 0x080fe40007ffe0ff */
[----:B------:R-:W-:Y:S02]  /*0500*/  ISETP.NE.U32.AND P0, PT, R8, RZ, PT ;  /* 0x000000ff0800720c */ /* 0x000fe40003f05070 */
[----:B------:R-:W-:-:S03]  /*0510*/  LOP3.LUT R21, RZ, R8, RZ, 0x33, !PT ;  /* 0x00000008ff157212 */ /* 0x000fc600078e33ff */
[----:B0-----:R-:W0:Y:S02]  /*0520*/  MUFU.RCP R5, R5 ;  /* 0x0000000500057308 */ /* 0x001e240000001000 */
[----:B0-----:R-:W-:-:S06]  /*0530*/  VIADD R6, R5, 0xffffffe ;  /* 0x0ffffffe05067836 */ /* 0x001fcc0000000000 */
[----:B------:R-:W0:Y:S02]  /*0540*/  F2I.FTZ.U32.TRUNC.NTZ R15, R6 ;  /* 0x00000006000f7305 */ /* 0x000e24000021f000 */
[----:B0-----:R-:W-:-:S04]  /*0550*/  IMAD R7, R7, R15, RZ ;  /* 0x0000000f07077224 */ /* 0x001fc800078e02ff */
[----:B------:R-:W-:Y:S01]  /*0560*/  IMAD.HI.U32 R14, R15, R7, R14 ;  /* 0x000000070f0e7227 */ /* 0x000fe200078e000e */
[----:B-1----:R-:W-:-:S07]  /*0570*/  MOV R15, R4 ;  /* 0x00000004000f7202 */ /* 0x002fce0000000f00 */
.L_x_61:
[----:B0--3--:R-:W-:-:S06]  /*0580*/  IMAD.WIDE.U32 R4, R17, 0x10, R2 ;  /* 0x0000001011047825 */ /* 0x009fcc00078e0002 */
[----:B------:R-:W2:Y:S01]  /*0590*/  LDG.E.128 R4, desc[UR6][R4.64] ;  /* 0x0000000604047981 */ /* 0x000ea2000c1e1d00 */
[----:B------:R-:W-:-:S04]  /*05a0*/  IMAD.HI.U32 R16, R14, R17, RZ ;  /* 0x000000110e107227 */ /* 0x000fc800078e00ff */
[----:B------:R-:W-:Y:S01]  /*05b0*/  VIADD R15, R15, 0xffffffff ;  /* 0xffffffff0f0f7836 */ /* 0x000fe20000000000 */
[----:B------:R-:W-:-:S05]  /*05c0*/  IADD3 R19, -R16, RZ, RZ ;  /* 0x000000ff10137210 */ /* 0x000fca0007ffe1ff */
[----:B------:R-:W-:-:S05]  /*05d0*/  IMAD R19, R8, R19, R17 ;  /* 0x0000001308137224 */ /* 0x000fca00078e0211 */
[----:B------:R-:W-:-:S13]  /*05e0*/  ISETP.GE.U32.AND P1, PT, R19, R8, PT ;  /* 0x000000081300720c */ /* 0x000fda0003f26070 */
[----:B------:R-:W-:Y:S01]  /*05f0*/  @P1 IADD3 R19, -R8, R19, RZ ;  /* 0x0000001308131210 */ /* 0x000fe20007ffe1ff */
[----:B------:R-:W-:Y:S01]  /*0600*/  @P1 VIADD R16, R16, 0x1 ;  /* 0x0000000110101836 */ /* 0x000fe20000000000 */
[----:B------:R-:W-:Y:S02]  /*0610*/  ISETP.NE.AND P1, PT, R15, RZ, PT ;  /* 0x000000ff0f00720c */ /* 0x000fe40003f25270 */
[----:B------:R-:W-:-:S13]  /*0620*/  ISETP.GE.U32.AND P2, PT, R19, R8, PT ;  /* 0x000000081300720c */ /* 0x000fda0003f46070 */
[----:B------:R-:W-:-:S04]  /*0630*/  @P2 IADD3 R16, R16, 0x1, RZ ;  /* 0x0000000110102810 */ /* 0x000fc80007ffe0ff */
[----:B------:R-:W-:-:S04]  /*0640*/  SEL R16, R21, R16, !P0 ;  /* 0x0000001015107207 */ /* 0x000fc80004000000 */
[----:B------:R-:W-:-:S05]  /*0650*/  IADD3 R18, -R16, RZ, RZ ;  /* 0x000000ff10127210 */ /* 0x000fca0007ffe1ff */
[----:B------:R-:W-:Y:S01]  /*0660*/  IMAD R18, R8, R18, R17 ;  /* 0x0000001208127224 */ /* 0x000fe200078e0211 */
[----:B------:R-:W-:-:S03]  /*0670*/  IADD3 R17, R17, 0x1, RZ ;  /* 0x0000000111117810 */ /* 0x000fc60007ffe0ff */
[----:B------:R-:W-:-:S04]  /*0680*/  IMAD R19, R18, UR9, R13 ;  /* 0x0000000912137c24 */ /* 0x000fc8000f8e020d */
[----:B------:R-:W-:-:S04]  /*0690*/  IMAD R19, R16, UR8, R19 ;  /* 0x0000000810137c24 */ /* 0x000fc8000f8e0213 */
[----:B------:R-:W-:-:S05]  /*06a0*/  IMAD.WIDE.U32 R18, R19, 0x10, R10 ;  /* 0x0000001013127825 */ /* 0x000fca00078e000a */
[----:B--2---:R0:W-:Y:S01]  /*06b0*/  STG.E.128 desc[UR6][R18.64], R4 ;  /* 0x0000000412007986 */ /* 0x0041e2000c101d06 */
[----:B------:R-:W-:Y:S05]  /*06c0*/  @P1 BRA `(.L_x_61) ;  /* 0xfffffffc00ac1947 */ /* 0x000fea000383ffff */
.L_x_60:
[----:B------:R-:W-:Y:S05]  /*06d0*/  BSYNC B0 ;  /* 0x0000000000007941 */ /* 0x000fea0003800000 */
.L_x_59:
[----:B0-----:R-:W-:-:S04]  /*06e0*/  LOP3.LUT R5, RZ, R9, RZ, 0x33, !PT ;  /* 0x00000009ff057212 */ /* 0x001fc800078e33ff */
[----:B------:R-:W-:-:S04]  /*06f0*/  IADD3 R5, R0, R5, RZ ;  /* 0x0000000500057210 */ /* 0x000fc80007ffe0ff */
[----:B------:R-:W-:-:S13]  /*0700*/  ISETP.GE.U32.AND P0, PT, R5, 0x3, PT ;  /* 0x000000030500780c */ /* 0x000fda0003f06070 */
[----:B------:R-:W-:Y:S05]  /*0710*/  @!P0 EXIT ;  /* 0x000000000000894d */ /* 0x000fea0003800000 */
[----:B------:R-:W0:Y:S01]  /*0720*/  LDC R4, c[0x0][0xf78] ;  /* 0x0003de00ff047b82 */ /* 0x000e220000000800 */
[----:B------:R-:W-:Y:S01]  /*0730*/  HFMA2.MMA R18, -RZ, RZ, 0, 0 ;  /* 0x00000000ff127435 */ /* 0x000fe200000001ff */
[----:B------:R-:W-:-:S06]  /*0740*/  ULDC.64 UR4, c[0x0][0xf68] ;  /* 0x0003da0000047ab9 */ /* 0x000fcc0000000a00 */
[----:B------:R-:W1:Y:S01]  /*0750*/  LDC.64 R14, c[0x0][0x210] ;  /* 0x00008400ff0e7b82 */ /* 0x000e620000000a00 */
[----:B0-----:R-:W-:-:S13]  /*0760*/  ISETP.NE.AND P0, PT, R4, 0x1, PT ;  /* 0x000000010400780c */ /* 0x001fda0003f05270 */
[----:B--2---:R-:W0:Y:S02]  /*0770*/  @P0 LDC R12, c[0x0][0xf5c] ;  /* 0x0003d700ff0c0b82 */ /* 0x004e240000000800 */
[----:B0-----:R-:W0:Y:S01]  /*0780*/  I2F.U32.RP R4, R12 ;  /* 0x0000000c00047306 */ /* 0x001e220000209000 */
[----:B------:R-:W-:Y:S02]  /*0790*/  ISETP.NE.U32.AND P0, PT, R12, RZ, PT ;  /* 0x000000ff0c00720c */ /* 0x000fe40003f05070 */
[----:B------:R-:W-:-:S05]  /*07a0*/  LOP3.LUT R16, RZ, R12, RZ, 0x33, !PT ;  /* 0x0000000cff107212 */ /* 0x000fca00078e33ff */
[----:B0-----:R-:W0:Y:S02]  /*07b0*/  MUFU.RCP R4, R4 ;  /* 0x0000000400047308 */ /* 0x001e240000001000 */
[----:B0-----:R-:W-:-:S06]  /*07c0*/  VIADD R19, R4, 0xffffffe ;  /* 0x0ffffffe04137836 */ /* 0x001fcc0000000000 */
[----:B------:R-:W0:Y:S02]  /*07d0*/  F2I.FTZ.U32.TRUNC.NTZ R19, R19 ;  /* 0x0000001300137305 */ /* 0x000e24000021f000 */
[----:B0-----:R-:W-:-:S05]  /*07e0*/  IMAD R5, R12, R19, RZ ;  /* 0x000000130c057224 */ /* 0x001fca00078e02ff */
[----:B------:R-:W-:-:S05]  /*07f0*/  IADD3 R5, -R5, RZ, RZ ;  /* 0x000000ff05057210 */ /* 0x000fca0007ffe1ff */
[----:B-1----:R-:W-:-:S07]  /*0800*/  IMAD.HI.U32 R18, R19, R5, R18 ;  /* 0x0000000513127227 */ /* 0x002fce00078e0012 */
.L_x_62:
[----:B0--3--:R-:W-:-:S06]  /*0810*/  IMAD.WIDE.U32 R4, R17, 0x10, R2 ;  /* 0x0000001011047825 */ /* 0x009fcc00078e0002 */
[----:B------:R-:W2:Y:S01]  /*0820*/  LDG.E.128 R4, desc[UR6][R4.64] ;  /* 0x0000000604047981 */ /* 0x000ea2000c1e1d00 */
[----:B------:R-:W-:Y:S01]  /*0830*/  IMAD.HI.U32 R9, R18, R17, RZ ;  /* 0x0000001112097227 */ /* 0x000fe200078e00ff */
[----:B------:R-:W-:-:S03]  /*0840*/  IADD3 R19, R17, 0x1, RZ ;  /* 0x0000000111137810 */ /* 0x000fc60007ffe0ff */
        /* <DEDUP_REMOVED lines=25> */
[----:B0-----:R-:W-:-:S05]  /*09e0*/  IADD3 R4, -R23, RZ, RZ ;  /* 0x000000ff17047210 */ /* 0x001fca0007ffe1ff */
[----:B------:R-:W-:Y:S01]  /*09f0*/  IMAD R4, R12, R4, R19 ;  /* 0x000000040c047224 */ /* 0x000fe200078e0213 */
[----:B------:R-:W-:-:S03]  /*0a00*/  IADD3 R19, R17, 0x2, RZ ;  /* 0x0000000211137810 */ /* 0x000fc60007ffe0ff */
        /* <DEDUP_REMOVED lines=31> */
[----:B------:R-:W-:Y:S02]  /*0c00*/  ISETP.GE.U32.AND P2, PT, R25, R12, PT ;  /* 0x0000000c1900720c */ /* 0x000fe40003f46070 */
[----:B------:R-:W-:-:S11]  /*0c10*/  ISETP.GE.U32.AND P1, PT, R17, R0, PT ;  /* 0x000000001100720c */ /* 0x000fd60003f26070 */
[----:B------:R-:W-:-:S05]  /*0c20*/  @P2 VIADD R23, R23, 0x1 ;  /* 0x0000000117172836 */ /* 0x000fca0000000000 */
[----:B------:R-:W-:-:S04]  /*0c30*/  SEL R23, R16, R23, !P0 ;  /* 0x0000001710177207 */ /* 0x000fc80004000000 */
[----:B0-----:R-:W-:-:S05]  /*0c40*/  IADD3 R4, -R23, RZ, RZ ;  /* 0x000000ff17047210 */ /* 0x001fca0007ffe1ff */
[----:B------:R-:W-:-:S04]  /*0c50*/  IMAD R4, R12, R4, R19 ;  /* 0x000000040c047224 */ /* 0x000fc800078e0213 */
[----:B------:R-:W-:-:S04]  /*0c60*/  IMAD R4, R4, UR5, R13 ;  /* 0x0000000504047c24 */ /* 0x000fc8000f8e020d */
[----:B------:R-:W-:-:S04]  /*0c70*/  IMAD R5, R23, UR4, R4 ;  /* 0x0000000417057c24 */ /* 0x000fc8000f8e0204 */
[----:B------:R-:W-:-:S05]  /*0c80*/  IMAD.WIDE.U32 R4, R5, 0x10, R14 ;  /* 0x0000001005047825 */ /* 0x000fca00078e000e */
[----:B--2---:R0:W-:Y:S01]  /*0c90*/  STG.E.128 desc[UR6][R4.64], R8 ;  /* 0x0000000804007986 */ /* 0x0041e2000c101d06 */
[----:B------:R-:W-:Y:S05]  /*0ca0*/  @!P1 BRA `(.L_x_62) ;  /* 0xfffffff800d89947 */ /* 0x000fea000383ffff */
[----:B------:R-:W-:Y:S05]  /*0cb0*/  EXIT ;  /* 0x000000000000794d */ /* 0x000fea0003800000 */
.L_x_63:
        /* <DEDUP_REMOVED lines=12> */
.L_x_992:


//--------------------- .text._ZN2at6native40_GLOBAL__N__2351210d_8_Shape_cu_49f7391c35CatArrayBatchedCopy_alignedK_contigINS1_10OpaqueTypeILj16EEEjLi2ELi64ELi64ELi16EEEvPT_NS1_25CatArrInputTensorMetadataIS5_T0_XT2_EXT3_EEENS1_16TensorSizeStrideIS8_Lj4EEEiS8_ --------------------------
	.section	.text._ZN2at6native40_GLOBAL__N__2351210d_8_Shape_cu_49f7391c35CatArrayBatchedCopy_alignedK_contigINS1_10OpaqueTypeILj16EEEjLi2ELi64ELi64ELi16EEEvPT_NS1_25CatArrInputTensorMetadataIS5_T0_XT2_EXT3_EEENS1_16TensorSizeStrideIS8_Lj4EEEiS8_,"ax",@progbits
	.align	128
.text._ZN2at6native40_GLOBAL__N__2351210d_8_Shape_cu_49f7391c35CatArrayBatchedCopy_alignedK_contigINS1_10OpaqueTypeILj16EEEjLi2ELi64ELi64ELi16EEEvPT_NS1_25CatArrInputTensorMetadataIS5_T0_XT2_EXT3_EEENS1_16TensorSizeStrideIS8_Lj4EEEiS8_:
        .type           _ZN2at6native40_GLOBAL__N__2351210d_8_Shape_cu_49f7391c35CatArrayBatchedCopy_alignedK_contigINS1_10OpaqueTypeILj16EEEjLi2ELi64ELi64ELi16EEEvPT_NS1_25CatArrInputTensorMetadataIS5_T0_XT2_EXT3_EEENS1_16TensorSizeStrideIS8_Lj4EEEiS8_,@function
        .size           _ZN2at6native40_GLOBAL__N__2351210d_8_Shape_cu_49f7391c35CatArrayBatchedCopy_alignedK_contigINS1_10OpaqueTypeILj16EEEjLi2ELi64ELi64ELi16EEEvPT_NS1_25CatArrInputTensorMetadataIS5_T0_XT2_EXT3_EEENS1_16TensorSizeStrideIS8_Lj4EEEiS8_,(.L_x_993 - _ZN2at6native40_GLOBAL__N__2351210d_8_Shape_cu_49f7391c35CatArrayBatchedCopy_alignedK_contigINS1_10OpaqueTypeILj16EEEjLi2ELi64ELi64ELi16EEEvPT_NS1_25CatArrInputTensorMetadataIS5_T0_XT2_EXT3_EEENS1_16TensorSizeStrideIS8_Lj4EEEiS8_)
        .other          _ZN2at6native40_GLOBAL__N__2351210d_8_Shape_cu_49f7391c35CatArrayBatchedCopy_alignedK_contigINS1_10OpaqueTypeILj16EEEjLi2ELi64ELi64ELi16EEEvPT_NS1_25CatArrInputTensorMetadataIS5_T0_XT2_EXT3_EEENS1_16TensorSizeStrideIS8_Lj4EEEiS8_,@"STO_CUDA_ENTRY STV_DEFAULT"
_ZN2at6native40_GLOBAL__N__2351210d_8_Shape_cu_49f7391c35CatArrayBatchedCopy_alignedK_contigINS1_10OpaqueTypeILj16EEEjLi2ELi64ELi64ELi16EEEvPT_NS1_25CatArrInputTensorMetadataIS5_T0_XT2_EXT3_EEENS1_16TensorSizeStrideIS8_Lj4EEEiS8_:
        /* <DEDUP_REMOVED lines=40> */
.L_x_66:
        /* <DEDUP_REMOVED lines=22> */
.L_x_65:
[----:B------:R-:W-:Y:S05]  /*03e0*/  BSYNC B0 ;  /* 0x0000000000007941 */ /* 0x000fea0003800000 */
.L_x_64:
        /* <DEDUP_REMOVED lines=25> */
.L_x_69:
        /* <DEDUP_REMOVED lines=21> */
.L_x_68:
[----:B------:R-:W-:Y:S05]  /*06d0*/  BSYNC B0 ;  /* 0x0000000000007941 */ /* 0x000fea0003800000 */
.L_x_67:
        /* <DEDUP_REMOVED lines=19> */
.L_x_70:
        /* <DEDUP_REMOVED lines=75> */
.L_x_71:
        /* <DEDUP_REMOVED lines=12> */
.L_x_993:


//--------------------- .text._ZN2at6native40_GLOBAL__N__2351210d_8_Shape_cu_49f7391c30CatArrayBatchedCopy_vectorizedINS1_10OpaqueTypeILj16EEEjLi2ELi64ELi64ELi16ELi1EEEvPcNS1_25CatArrInputTensorMetadataIT_T0_XT2_EXT3_EEENS1_16TensorSizeStrideIS8_Lj4EEEiS8_ --------------------------
	.section	.text._ZN2at6native40_GLOBAL__N__2351210d_8_Shape_cu_49f7391c30CatArrayBatchedCopy_vectorizedINS1_10OpaqueTypeILj16EEEjLi2ELi64ELi64ELi16ELi1EEEvPcNS1_25CatArrInputTensorMetadataIT_T0_XT2_EXT3_EEENS1_16TensorSizeStrideIS8_Lj4EEEiS8_,"ax",@progbits
	.align	128
.text._ZN2at6native40_GLOBAL__N__2351210d_8_Shape_cu_49f7391c30CatArrayBatchedCopy_vectorizedINS1_10OpaqueTypeILj16EEEjLi2ELi64ELi64ELi16ELi1EEEvPcNS1_25CatArrInputTensorMetadataIT_T0_XT2_EXT3_EEENS1_16TensorSizeStrideIS8_Lj4EEEiS8_:
        .type           _ZN2at6native40_GLOBAL__N__2351210d_8_Shape_cu_49f7391c30CatArrayBatchedCopy_vectorizedINS1_10OpaqueTypeILj16EEEjLi2ELi64ELi64ELi16ELi1EEEvPcNS1_25CatArrInputTensorMetadataIT_T0_XT2_EXT3_EEENS1_16TensorSizeStrideIS8_Lj4EEEiS8_,@function
        .size           _ZN2at6native40_GLOBAL__N__2351210d_8_Shape_cu_49f7391c30CatArrayBatchedCopy_vectorizedINS1_10OpaqueTypeILj16EEEjLi2ELi64ELi64ELi16ELi1EEEvPcNS1_25CatArrInputTensorMetadataIT_T0_XT2_EXT3_EEENS1_16TensorSizeStrideIS8_Lj4EEEiS8_,(.L_x_994 - _ZN2at6native40_GLOBAL__N__2351210d_8_Shape_cu_49f7391c30CatArrayBatchedCopy_vectorizedINS1_10OpaqueTypeILj16EEEjLi2ELi64ELi64ELi16ELi1EEEvPcNS1_25CatArrInputTensorMetadataIT_T0_XT2_EXT3_EEENS1_16TensorSizeStrideIS8_Lj4EEEiS8_)
        .other          _ZN2at6native40_GLOBAL__N__2351210d_8_Shape_cu_49f7391c30CatArrayBatchedCopy_vectorizedINS1_10OpaqueTypeILj16EEEjLi2ELi64ELi64ELi16ELi1EEEvPcNS1_25CatArrInputTensorMetadataIT_T0_XT2_EXT3_EEENS1_16TensorSizeStrideIS8_Lj4EEEiS8_,@"STO_CUDA_ENTRY STV_DEFAULT"
_ZN2at6native40_GLOBAL__N__2351210d_8_Shape_cu_49f7391c30CatArrayBatchedCopy_vectorizedINS1_10OpaqueTypeILj16EEEjLi2ELi64ELi64ELi16ELi1EEEvPcNS1_25CatArrInputTensorMetadataIT_T0_XT2_EXT3_EEENS1_16TensorSizeStrideIS8_Lj4EEEiS8_:
[----:B------:R-:W-:Y:S01]  /*0000*/  LDC R1, c[0x0][0x28] ;  /* 0x00000a00ff017b82 */ /* 0x000fe20000000800 */
[----:B------:R-:W0:Y:S01]  /*0010*/  S2R R3, SR_CTAID.Y ;  /* 0x0000000000037919 */ /* 0x000e220000002600 */
[----:B------:R-:W-:Y:S01]  /*0020*/  IMAD.MOV.U32 R6, RZ, RZ, 0x8 ;  /* 0x00000008ff067424 */ /* 0x000fe200078e00ff */
[----:B------:R-:W-:Y:S01]  /*0030*/  ULDC UR4, c[0x0][0x0] ;  /* 0x0000000000047ab9 */ /* 0x000fe20000000800 */
[----:B------:R-:W1:Y:S01]  /*0040*/  S2R R7, SR_CTAID.X ;  /* 0x0000000000077919 */ /* 0x000e620000002500 */
[----:B------:R-:W1:Y:S01]  /*0050*/  S2R R2, SR_TID.X ;  /* 0x0000000000027919 */ /* 0x000e620000002100 */
        /* <DEDUP_REMOVED lines=10> */
[----:B------:R-:W-:Y:S01]  /*0100*/  ULDC.64 UR8, c[0x0][0xf68] ;  /* 0x0003da0000087ab9 */ /* 0x000fe20000000a00 */
[----:B------:R-:W-:Y:S02]  /*0110*/  ULDC.64 UR10, c[0x0][0x210] ;  /* 0x00008400000a7ab9 */ /* 0x000fe40000000a00 */
[----:B------:R-:W1:Y:S08]  /*0120*/  LDC R8, c[0x0][R6+0x510] ;  /* 0x0001440006087b82 */ /* 0x000e700000000800 */
[----:B------:R-:W2:Y:S01]  /*0130*/  LDC R4, c[0x0][R6+0x410] ;  /* 0x0001040006047b82 */ /* 0x000ea20000000800 */
[----:B0-----:R-:W-:-:S07]  /*0140*/  ISETP.NE.AND P0, PT, R12, 0x1, PT ;  /* 0x000000010c00780c */ /* 0x001fce0003f05270 */
[----:B------:R-:W0:Y:S01]  /*0150*/  LDC.64 R2, c[0x0][R3+0x218] ;  /* 0x0000860003027b82 */ /* 0x000e220000000a00 */
[----:B-1----:R-:W-:-:S07]  /*0160*/  IMAD R8, R8, R13, RZ ;  /* 0x0000000d08087224 */ /* 0x002fce00078e02ff */
[----:B------:R-:W1:Y:S01]  /*0170*/  @P0 LDC R8, c[0x0][0xf5c] ;  /* 0x0003d700ff080b82 */ /* 0x000e620000000800 */
[----:B--2---:R-:W-:Y:S01]  /*0180*/  IMAD R9, R4, R13, RZ ;  /* 0x0000000d04097224 */ /* 0x004fe200078e02ff */
[----:B------:R-:W-:Y:S01]  /*0190*/  MOV R13, R7 ;  /* 0x00000007000d7202 */ /* 0x000fe20000000f00 */
[----:B------:R-:W-:Y:S01]  /*01a0*/  IMAD.MOV.U32 R4, RZ, RZ, RZ ;  /* 0x000000ffff047224 */ /* 0x000fe200078e00ff */
[----:B-1----:R-:W1:Y:S01]  /*01b0*/  I2F.U32.RP R10, R8 ;  /* 0x00000008000a7306 */ /* 0x002e620000209000 */
[----:B------:R-:W-:Y:S02]  /*01c0*/  ISETP.NE.U32.AND P0, PT, R8, RZ, PT ;  /* 0x000000ff0800720c */ /* 0x000fe40003f05070 */
[----:B------:R-:W-:-:S05]  /*01d0*/  LOP3.LUT R15, RZ, R8, RZ, 0x33, !PT ;  /* 0x00000008ff0f7212 */ /* 0x000fca00078e33ff */
[----:B-1----:R-:W1:Y:S02]  /*01e0*/  MUFU.RCP R10, R10 ;  /* 0x0000000a000a7308 */ /* 0x002e640000001000 */
[----:B-1----:R-:W-:-:S06]  /*01f0*/  IADD3 R5, R10, 0xffffffe, RZ ;  /* 0x0ffffffe0a057810 */ /* 0x002fcc0007ffe0ff */
[----:B------:R-:W1:Y:S02]  /*0200*/  F2I.FTZ.U32.TRUNC.NTZ R5, R5 ;  /* 0x0000000500057305 */ /* 0x000e64000021f000 */
[----:B-1----:R-:W-:-:S05]  /*0210*/  IMAD R11, R8, R5, RZ ;  /* 0x00000005080b7224 */ /* 0x002fca00078e02ff */
[----:B------:R-:W-:-:S05]  /*0220*/  IADD3 R11, -R11, RZ, RZ ;  /* 0x000000ff0b0b7210 */ /* 0x000fca0007ffe1ff */
[----:B0-----:R-:W-:-:S07]  /*0230*/  IMAD.HI.U32 R12, R5, R11, R4 ;  /* 0x0000000b050c7227 */ /* 0x001fce00078e0004 */
.L_x_72:
        /* <DEDUP_REMOVED lines=12> */
[----:B------:R-:W-:Y:S01]  /*0300*/  IMAD R11, R8, R11, R13 ;  /* 0x0000000b080b7224 */ /* 0x000fe200078e020d */
[----:B------:R-:W-:-:S03]  /*0310*/  IADD3 R13, R13, UR4, RZ ;  /* 0x000000040d0d7c10 */ /* 0x000fc6000fffe0ff */
[----:B------:R-:W-:-:S04]  /*0320*/  IMAD R11, R11, UR9, RZ ;  /* 0x000000090b0b7c24 */ /* 0x000fc8000f8e02ff */
        /* <DEDUP_REMOVED lines=9> */
.L_x_73:
        /* <DEDUP_REMOVED lines=12> */
.L_x_994:


//--------------------- .text._ZN2at6native40_GLOBAL__N__2351210d_8_Shape_cu_49f7391c19CatArrayBatchedCopyINS1_10OpaqueTypeILj16EEEjLi1ELi64ELi64EEEvPT_NS1_25CatArrInputTensorMetadataIS5_T0_XT2_EXT3_EEENS1_16TensorSizeStrideIS8_Lj4EEEiS8_ --------------------------
	.section	.text._ZN2at6native40_GLOBAL__N__2351210d_8_Shape_cu_49f7391c19CatArrayBatchedCopyINS1_10OpaqueTypeILj16EEEjLi1ELi64ELi64EEEvPT_NS1_25CatArrInputTensorMetadataIS5_T0_XT2_EXT3_EEENS1_16TensorSizeStrideIS8_Lj4EEEiS8_,"ax",@progbits
	.align	128
.text._ZN2at6native40_GLOBAL__N__2351210d_8_Shape_cu_49f7391c19CatArrayBatchedCopyINS1_10OpaqueTypeILj16EEEjLi1ELi64ELi64EEEvPT_NS1_25CatArrInputTensorMetadataIS5_T0_XT2_EXT3_EEENS1_16TensorSizeStrideIS8_Lj4EEEiS8_:
        .type           _ZN2at6native40_GLOBAL__N__2351210d_8_Shape_cu_49f7391c19CatArrayBatchedCopyINS1_10OpaqueTypeILj16EEEjLi1ELi64ELi64EEEvPT_NS1_25CatArrInputTensorMetadataIS5_T0_XT2_EXT3_EEENS1_16TensorSizeStrideIS8_Lj4EEEiS8_,@function
        .size           _ZN2at6native40_GLOBAL__N__2351210d_8_Shape_cu_49f7391c19CatArrayBatchedCopyINS1_10OpaqueTypeILj16EEEjLi1ELi64ELi64EEEvPT_NS1_25CatArrInputTensorMetadataIS5_T0_XT2_EXT3_EEENS1_16TensorSizeStrideIS8_Lj4EEEiS8_,(.L_x_995 - _ZN2at6native40_GLOBAL__N__2351210d_8_Shape_cu_49f7391c19CatArrayBatchedCopyINS1_10OpaqueTypeILj16EEEjLi1ELi64ELi64EEEvPT_NS1_25CatArrInputTensorMetadataIS5_T0_XT2_EXT3_EEENS1_16TensorSizeStrideIS8_Lj4EEEiS8_)
        .other          _ZN2at6native40_GLOBAL__N__2351210d_8_Shape_cu_49f7391c19CatArrayBatchedCopyINS1_10OpaqueTypeILj16EEEjLi1ELi64ELi64EEEvPT_NS1_25CatArrInputTensorMetadataIS5_T0_XT2_EXT3_EEENS1_16TensorSizeStrideIS8_Lj4EEEiS8_,@"STO_CUDA_ENTRY STV_DEFAULT"
_ZN2at6native40_GLOBAL__N__2351210d_8_Shape_cu_49f7391c19CatArrayBatchedCopyINS1_10OpaqueTypeILj16EEEjLi1ELi64ELi64EEEvPT_NS1_25CatArrInputTensorMetadataIS5_T0_XT2_EXT3_EEENS1_16TensorSizeStrideIS8_Lj4EEEiS8_:
[----:B------:R-:W-:Y:S01]  /*0000*/  LDC R1, c[0x0][0x28] ;  /* 0x00000a00ff017b82 */ /* 0x000fe20000000800 */
[----:B------:R-:W0:Y:S01]  /*0010*/  S2R R5, SR_CTAID.Y ;  /* 0x0000000000057919 */ /* 0x000e220000002600 */
[----:B------:R-:W-:Y:S01]  /*0020*/  HFMA2.MMA R4, -RZ, RZ, 0, 4.76837158203125e-07 ;  /* 0x00000008ff047435 */ /* 0x000fe200000001ff */
[----:B------:R-:W-:Y:S01]  /*0030*/  ULDC UR4, c[0x0][0x0] ;  /* 0x0000000000047ab9 */ /* 0x000fe20000000800 */
[----:B------:R-:W1:Y:S01]  /*0040*/  S2R R13, SR_CTAID.X ;  /* 0x00000000000d7919 */ /* 0x000e620000002500 */
[----:B------:R-:W1:Y:S07]  /*0050*/  S2R R2, SR_TID.X ;  /* 0x0000000000027919 */ /* 0x000e6e0000002100 */
[----:B0-----:R-:W-:-:S04]  /*0060*/  LEA R4, R5, R4, 0x2 ;  /* 0x0000000405047211 */ /* 0x001fc800078e10ff */
[----:B------:R-:W0:Y:S01]  /*0070*/  LDC R0, c[0x0][R4+0x610] ;  /* 0x0001840004007b82 */ /* 0x000e220000000800 */
[----:B-1----:R-:W-:-:S05]  /*0080*/  IMAD R13, R13, UR4, R2 ;  /* 0x000000040d0d7c24 */ /* 0x002fca000f8e0202 */
[----:B0-----:R-:W-:-:S13]  /*0090*/  ISETP.GE.U32.AND P0, PT, R13, R0, PT ;  /* 0x000000000d00720c */ /* 0x001fda0003f06070 */
[----:B------:R-:W-:Y:S05]  /*00a0*/  @P0 EXIT ;  /* 0x000000000000094d */ /* 0x000fea0003800000 */
[----:B------:R-:W0:Y:S01]  /*00b0*/  LDC.U8 R6, c[0x0][R5+0x718] ;  /* 0x0001c60005067b82 */ /* 0x000e220000000000 */
[C---:B------:R-:W-:Y:S01]  /*00c0*/  SHF.L.U32 R12, R5.reuse, 0x5, RZ ;  /* 0x00000005050c7819 */ /* 0x040fe200000006ff */
[----:B------:R-:W-:Y:S01]  /*00d0*/  ULDC UR5, c[0x0][0xc] ;  /* 0x0000030000057ab9 */ /* 0x000fe20000000800 */
[----:B------:R-:W-:Y:S01]  /*00e0*/  SHF.L.U32 R2, R5, 0x3, RZ ;  /* 0x0000000305027819 */ /* 0x000fe200000006ff */
[----:B------:R-:W-:Y:S01]  /*00f0*/  UIMAD UR4, UR4, UR5, URZ ;  /* 0x00000005040472a4 */ /* 0x000fe2000f8e023f */
[----:B------:R-:W-:Y:S02]  /*0100*/  ULDC.64 UR6, c[0x0][0x208] ;  /* 0x0000820000067ab9 */ /* 0x000fe40000000a00 */
[----:B------:R-:W-:Y:S01]  /*0110*/  ULDC UR5, c[0x0][0xf7c] ;  /* 0x0003df0000057ab9 */ /* 0x000fe20000000800 */
[----:B------:R-:W1:Y:S01]  /*0120*/  LDC R4, c[0x0][R4+0x410] ;  /* 0x0001040004047b82 */ /* 0x000e620000000800 */
[----:B------:R-:W-:-:S07]  /*0130*/  ULDC UR8, c[0x0][0xf68] ;  /* 0x0003da0000087ab9 */ /* 0x000fce0000000800 */
[----:B------:R-:W2:Y:S08]  /*0140*/  LDC.64 R10, c[0x0][0x210] ;  /* 0x00008400ff0a7b82 */ /* 0x000eb00000000a00 */
[----:B------:R-:W3:Y:S01]  /*0150*/  LDC.64 R8, c[0x0][0x210] ;  /* 0x00008400ff087b82 */ /* 0x000ee20000000a00 */
[----:B0-----:R-:W-:-:S07]  /*0160*/  ISETP.NE.AND P0, PT, R6, RZ, PT ;  /* 0x000000ff0600720c */ /* 0x001fce0003f05270 */
[----:B------:R-:W0:Y:S01]  /*0170*/  LDC R12, c[0x0][R12+0x768] ;  /* 0x0001da000c0c7b82 */ /* 0x000e220000000800 */
[----:B-1----:R-:W-:Y:S01]  /*0180*/  IMAD R14, R4, UR5, RZ ;  /* 0x00000005040e7c24 */ /* 0x002fe2000f8e02ff */
[----:B------:R-:W-:-:S06]  /*0190*/  ULDC UR5, c[0x0][0xf68] ;  /* 0x0003da0000057ab9 */ /* 0x000fcc0000000800 */
[----:B------:R-:W1:Y:S01]  /*01a0*/  LDC.64 R2, c[0x0][R2+0x218] ;  /* 0x0000860002027b82 */ /* 0x000e620000000a00 */
[----:B--2---:R-:W-:Y:S05]  /*01b0*/  @!P0 BRA `(.L_x_74) ;  /* 0x0000000000248947 */ /* 0x004fea0003800000 */
.L_x_75:
[----:B-12---:R-:W-:-:S06]  /*01c0*/  IMAD.WIDE.U32 R4, R13, 0x10, R2 ;  /* 0x000000100d047825 */ /* 0x006fcc00078e0002 */
[----:B------:R-:W2:Y:S01]  /*01d0*/  LDG.E.128 R4, desc[UR6][R4.64] ;  /* 0x0000000604047981 */ /* 0x000ea2000c1e1d00 */
[C---:B---3--:R-:W-:Y:S01]  /*01e0*/  IMAD R9, R13.reuse, UR5, R14 ;  /* 0x000000050d097c24 */ /* 0x048fe2000f8e020e */
[----:B------:R-:W-:-:S03]  /*01f0*/  IADD3 R13, R13, UR4, RZ ;  /* 0x000000040d0d7c10 */ /* 0x000fc6000fffe0ff */
[----:B------:R-:W-:Y:S01]  /*0200*/  IMAD.WIDE.U32 R8, R9, 0x10, R10 ;  /* 0x0000001009087825 */ /* 0x000fe200078e000a */
[----:B------:R-:W-:-:S04]  /*0210*/  ISETP.GE.U32.AND P0, PT, R13, R0, PT ;  /* 0x000000000d00720c */ /* 0x000fc80003f06070 */
[----:B--2---:R2:W-:Y:S09]  /*0220*/  STG.E.128 desc[UR6][R8.64], R4 ;  /* 0x0000000408007986 */ /* 0x0045f2000c101d06 */
[----:B------:R-:W-:Y:S05]  /*0230*/  @!P0 BRA `(.L_x_75) ;  /* 0xfffffffc00e08947 */ /* 0x000fea000383ffff */
[----:B------:R-:W-:Y:S05]  /*0240*/  EXIT ;  /* 0x000000000000794d */ /* 0x000fea0003800000 */
.L_x_74:
[----:B0-2---:R-:W-:-:S04]  /*0250*/  IMAD R5, R12, R13, RZ ;  /* 0x0000000d0c057224 */ /* 0x005fc800078e02ff */
[----:B-1----:R-:W-:-:S06]  /*0260*/  IMAD.WIDE.U32 R4, R5, 0x10, R2 ;  /* 0x0000001005047825 */ /* 0x002fcc00078e0002 */
[----:B------:R-:W2:Y:S01]  /*0270*/  LDG.E.128 R4, desc[UR6][R4.64] ;  /* 0x0000000604047981 */ /* 0x000ea2000c1e1d00 */
[C---:B------:R-:W-:Y:S01]  /*0280*/  IMAD R11, R13.reuse, UR8, R14 ;  /* 0x000000080d0b7c24 */ /* 0x040fe2000f8e020e */
[----:B------:R-:W-:-:S03]  /*0290*/  IADD3 R13, R13, UR4, RZ ;  /* 0x000000040d0d7c10 */ /* 0x000fc6000fffe0ff */
[----:B---3--:R-:W-:Y:S01]  /*02a0*/  IMAD.WIDE.U32 R10, R11, 0x10, R8 ;  /* 0x000000100b0a7825 */ /* 0x008fe200078e0008 */
[----:B------:R-:W-:-:S04]  /*02b0*/  ISETP.GE.U32.AND P0, PT, R13, R0, PT ;  /* 0x000000000d00720c */ /* 0x000fc80003f06070 */
[----:B--2---:R2:W-:Y:S09]  /*02c0*/  STG.E.128 desc[UR6][R10.64], R4 ;  /* 0x000000040a007986 */ /* 0x0045f2000c101d06 */
[----:B------:R-:W-:Y:S05]  /*02d0*/  @!P0 BRA `(.L_x_74) ;  /* 0xfffffffc00dc8947 */ /* 0x000fea000383ffff */
[----:B------:R-:W-:Y:S05]  /*02e0*/  EXIT ;  /* 0x000000000000794d */ /* 0x000fea0003800000 */
.L_x_76:
        /* <DEDUP_REMOVED lines=9> */
.L_x_995:


//--------------------- .text._ZN2at6native40_GLOBAL__N__2351210d_8_Shape_cu_49f7391c26CatArrayBatchedCopy_contigINS1_10OpaqueTypeILj16EEEjLi1ELi64ELi64EEEvPT_NS1_25CatArrInputTensorMetadataIS5_T0_XT2_EXT3_EEENS1_16TensorSizeStrideIS8_Lj4EEEiS8_ --------------------------
	.section	.text._ZN2at6native40_GLOBAL__N__2351210d_8_Shape_cu_49f7391c26CatArrayBatchedCopy_contigINS1_10OpaqueTypeILj16EEEjLi1ELi64ELi64EEEvPT_NS1_25CatArrInputTensorMetadataIS5_T0_XT2_EXT3_EEENS1_16TensorSizeStrideIS8_Lj4EEEiS8_,"ax",@progbits
	.align	128
.text._ZN2at6native40_GLOBAL__N__2351210d_8_Shape_cu_49f7391c26CatArrayBatchedCopy_contigINS1_10OpaqueTypeILj16EEEjLi1ELi64ELi64EEEvPT_NS1_25CatArrInputTensorMetadataIS5_T0_XT2_EXT3_EEENS1_16TensorSizeStrideIS8_Lj4EEEiS8_:
        .type           _ZN2at6native40_GLOBAL__N__2351210d_8_Shape_cu_49f7391c26CatArrayBatchedCopy_contigINS1_10OpaqueTypeILj16EEEjLi1ELi64ELi64EEEvPT_NS1_25CatArrInputTensorMetadataIS5_T0_XT2_EXT3_EEENS1_16TensorSizeStrideIS8_Lj4EEEiS8_,@function
        .size           _ZN2at6native40_GLOBAL__N__2351210d_8_Shape_cu_49f7391c26CatArrayBatchedCopy_contigINS1_10OpaqueTypeILj16EEEjLi1ELi64ELi64EEEvPT_NS1_25CatArrInputTensorMetadataIS5_T0_XT2_EXT3_EEENS1_16TensorSizeStrideIS8_Lj4EEEiS8_,(.L_x_996 - _ZN2at6native40_GLOBAL__N__2351210d_8_Shape_cu_49f7391c26CatArrayBatchedCopy_contigINS1_10OpaqueTypeILj16EEEjLi1ELi64ELi64EEEvPT_NS1_25CatArrInputTensorMetadataIS5_T0_XT2_EXT3_EEENS1_16TensorSizeStrideIS8_Lj4EEEiS8_)
        .other          _ZN2at6native40_GLOBAL__N__2351210d_8_Shape_cu_49f7391c26CatArrayBatchedCopy_contigINS1_10OpaqueTypeILj16EEEjLi1ELi64ELi64EEEvPT_NS1_25CatArrInputTensorMetadataIS5_T0_XT2_EXT3_EEENS1_16TensorSizeStrideIS8_Lj4EEEiS8_,@"STO_CUDA_ENTRY STV_DEFAULT"
_ZN2at6native40_GLOBAL__N__2351210d_8_Shape_cu_49f7391c26CatArrayBatchedCopy_contigINS1_10OpaqueTypeILj16EEEjLi1ELi64ELi64EEEvPT_NS1_25CatArrInputTensorMetadataIS5_T0_XT2_EXT3_EEENS1_16TensorSizeStrideIS8_Lj4EEEiS8_:
        /* <DEDUP_REMOVED lines=11> */
[----:B------:R-:W-:Y:S01]  /*00b0*/  SHF.L.U32 R2, R2, 0x3, RZ ;  /* 0x0000000302027819 */ /* 0x000fe200000006ff */
[----:B------:R-:W0:Y:S01]  /*00c0*/  LDC R4, c[0x0][R4+0x410] ;  /* 0x0001040004047b82 */ /* 0x000e220000000800 */
[----:B------:R-:W-:Y:S01]  /*00d0*/  ULDC UR5, c[0x0][0xc] ;  /* 0x0000030000057ab9 */ /* 0x000fe20000000800 */
[----:B------:R-:W-:Y:S01]  /*00e0*/  ULDC.64 UR6, c[0x0][0x208] ;  /* 0x0000820000067ab9 */ /* 0x000fe20000000a00 */
[----:B------:R-:W-:-:S03]  /*00f0*/  UIMAD UR4, UR4, UR5, URZ ;  /* 0x00000005040472a4 */ /* 0x000fc6000f8e023f */
[----:B------:R-:W-:Y:S02]  /*0100*/  ULDC UR5, c[0x0][0xf7c] ;  /* 0x0003df0000057ab9 */ /* 0x000fe40000000800 */
[----:B------:R-:W1:Y:S08]  /*0110*/  LDC.64 R10, c[0x0][0x210] ;  /* 0x00008400ff0a7b82 */ /* 0x000e700000000a00 */
[----:B------:R-:W2:Y:S01]  /*0120*/  LDC.64 R2, c[0x0][R2+0x218] ;  /* 0x0000860002027b82 */ /* 0x000ea20000000a00 */
[----:B0-----:R-:W-:Y:S01]  /*0130*/  IMAD R15, R4, UR5, RZ ;  /* 0x00000005040f7c24 */ /* 0x001fe2000f8e02ff */
[----:B------:R-:W-:-:S06]  /*0140*/  ULDC UR5, c[0x0][0xf68] ;  /* 0x0003da0000057ab9 */ /* 0x000fcc0000000800 */
.L_x_77:
[----:B0-2---:R-:W-:-:S06]  /*0150*/  IMAD.WIDE.U32 R4, R0, 0x10, R2 ;  /* 0x0000001000047825 */ /* 0x005fcc00078e0002 */
[----:B------:R-:W2:Y:S01]  /*0160*/  LDG.E.128 R4, desc[UR6][R4.64] ;  /* 0x0000000604047981 */ /* 0x000ea2000c1e1d00 */
[C---:B------:R-:W-:Y:S01]  /*0170*/  IMAD R9, R0.reuse, UR5, R15 ;  /* 0x0000000500097c24 */ /* 0x040fe2000f8e020f */
[----:B------:R-:W-:-:S03]  /*0180*/  IADD3 R0, R0, UR4, RZ ;  /* 0x0000000400007c10 */ /* 0x000fc6000fffe0ff */
[----:B-1----:R-:W-:Y:S01]  /*0190*/  IMAD.WIDE.U32 R8, R9, 0x10, R10 ;  /* 0x0000001009087825 */ /* 0x002fe200078e000a */
[----:B------:R-:W-:-:S04]  /*01a0*/  ISETP.GE.U32.AND P0, PT, R0, R13, PT ;  /* 0x0000000d0000720c */ /* 0x000fc80003f06070 */
[----:B--2---:R0:W-:Y:S09]  /*01b0*/  STG.E.128 desc[UR6][R8.64], R4 ;  /* 0x0000000408007986 */ /* 0x0041f2000c101d06 */
[----:B------:R-:W-:Y:S05]  /*01c0*/  @!P0 BRA `(.L_x_77) ;  /* 0xfffffffc00e08947 */ /* 0x000fea000383ffff */
[----:B------:R-:W-:Y:S05]  /*01d0*/  EXIT ;  /* 0x000000000000794d */ /* 0x000fea0003800000 */
.L_x_78:
        /* <DEDUP_REMOVED lines=10> */
.L_x_996:


//--------------------- .text._ZN2at6native40_GLOBAL__N__2351210d_8_Shape_cu_49f7391c35CatArrayBatchedCopy_alignedK_contigINS1_10OpaqueTypeILj16EEEjLi1ELi64ELi64ELi8EEEvPT_NS1_25CatArrInputTensorMetadataIS5_T0_XT2_EXT3_EEENS1_16TensorSizeStrideIS8_Lj4EEEiS8_ --------------------------
	.section	.text._ZN2at6native40_GLOBAL__N__2351210d_8_Shape_cu_49f7391c35CatArrayBatchedCopy_alignedK_contigINS1_10OpaqueTypeILj16EEEjLi1ELi64ELi64ELi8EEEvPT_NS1_25CatArrInputTensorMetadataIS5_T0_XT2_EXT3_EEENS1_16TensorSizeStrideIS8_Lj4EEEiS8_,"ax",@progbits
	.align	128
.text._ZN2at6native40_GLOBAL__N__2351210d_8_Shape_cu_49f7391c35CatArrayBatchedCopy_alignedK_contigINS1_10OpaqueTypeILj16EEEjLi1ELi64ELi64ELi8EEEvPT_NS1_25CatArrInputTensorMetadataIS5_T0_XT2_EXT3_EEENS1_16TensorSizeStrideIS8_Lj4EEEiS8_:
        .type           _ZN2at6native40_GLOBAL__N__2351210d_8_Shape_cu_49f7391c35CatArrayBatchedCopy_alignedK_contigINS1_10OpaqueTypeILj16EEEjLi1ELi64ELi64ELi8EEEvPT_NS1_25CatArrInputTensorMetadataIS5_T0_XT2_EXT3_EEENS1_16TensorSizeStrideIS8_Lj4EEEiS8_,@function
        .size           _ZN2at6native40_GLOBAL__N__2351210d_8_Shape_cu_49f7391c35CatArrayBatchedCopy_alignedK_contigINS1_10OpaqueTypeILj16EEEjLi1ELi64ELi64ELi8EEEvPT_NS1_25CatArrInputTensorMetadataIS5_T0_XT2_EXT3_EEENS1_16TensorSizeStrideIS8_Lj4EEEiS8_,(.L_x_997 - _ZN2at6native40_GLOBAL__N__2351210d_8_Shape_cu_49f7391c35CatArrayBatchedCopy_alignedK_contigINS1_10OpaqueTypeILj16EEEjLi1ELi64ELi64ELi8EEEvPT_NS1_25CatArrInputTensorMetadataIS5_T0_XT2_EXT3_EEENS1_16TensorSizeStrideIS8_Lj4EEEiS8_)
        .other          _ZN2at6native40_GLOBAL__N__2351210d_8_Shape_cu_49f7391c35CatArrayBatchedCopy_alignedK_contigINS1_10OpaqueTypeILj16EEEjLi1ELi64ELi64ELi8EEEvPT_NS1_25CatArrInputTensorMetadataIS5_T0_XT2_EXT3_EEENS1_16TensorSizeStrideIS8_Lj4EEEiS8_,@"STO_CUDA_ENTRY STV_DEFAULT"
_ZN2at6native40_GLOBAL__N__2351210d_8_Shape_cu_49f7391c35CatArrayBatchedCopy_alignedK_contigINS1_10OpaqueTypeILj16EEEjLi1ELi64ELi64ELi8EEEvPT_NS1_25CatArrInputTensorMetadataIS5_T0_XT2_EXT3_EEENS1_16TensorSizeStrideIS8_Lj4EEEiS8_:
        /* <DEDUP_REMOVED lines=17> */
[----:B------:R-:W-:Y:S01]  /*0110*/  ULDC UR8, c[0x0][0xf68] ;  /* 0x0003da0000087ab9 */ /* 0x000fe20000000800 */
[----:B------:R-:W-:Y:S01]  /*0120*/  BSSY B0, `(.L_x_79) ;  /* 0x0000010000007945 */ /* 0x000fe20003800000 */
[----:B------:R-:W1:Y:S01]  /*0130*/  LDC.64 R2, c[0x0][R2+0x218] ;  /* 0x0000860002027b82 */ /* 0x000e620000000a00 */
[----:B0-----:R-:W-:-:S09]  /*0140*/  IMAD R27, R27, UR7, RZ ;  /* 0x000000071b1b7c24 */ /* 0x001fd2000f8e02ff */
[----:B------:R-:W-:Y:S05]  /*0150*/  @P0 BRA `(.L_x_80) ;  /* 0x0000000000300947 */ /* 0x000fea0003800000 */
[----:B------:R-:W0:Y:S08]  /*0160*/  LDC R8, c[0x0][0xc] ;  /* 0x00000300ff087b82 */ /* 0x000e300000000800 */
[----:B------:R-:W2:Y:S01]  /*0170*/  LDC.64 R12, c[0x0][0x210] ;  /* 0x00008400ff0c7b82 */ /* 0x000ea20000000a00 */
[----:B0-----:R-:W-:-:S07]  /*0180*/  IMAD R8, R8, UR6, RZ ;  /* 0x0000000608087c24 */ /* 0x001fce000f8e02ff */
.L_x_81:
[----:B01----:R-:W-:-:S06]  /*0190*/  IMAD.WIDE.U32 R4, R9, 0x10, R2 ;  /* 0x0000001009047825 */ /* 0x003fcc00078e0002 */
[----:B------:R-:W3:Y:S01]  /*01a0*/  LDG.E.128 R4, desc[UR4][R4.64] ;  /* 0x0000000404047981 */ /* 0x000ee2000c1e1d00 */
[----:B------:R-:W-:Y:S01]  /*01b0*/  IMAD R11, R9, UR8, R27 ;  /* 0x00000008090b7c24 */ /* 0x000fe2000f8e021b */
[----:B------:R-:W-:-:S03]  /*01c0*/  IADD3 R9, R8, R9, RZ ;  /* 0x0000000908097210 */ /* 0x000fc60007ffe0ff */
[----:B--2---:R-:W-:Y:S01]  /*01d0*/  IMAD.WIDE.U32 R10, R11, 0x10, R12 ;  /* 0x000000100b0a7825 */ /* 0x004fe200078e000c */
[----:B------:R-:W-:-:S04]  /*01e0*/  IADD3 R15, R9, 0x1, RZ ;  /* 0x00000001090f7810 */ /* 0x000fc80007ffe0ff */
[----:B------:R-:W-:Y:S01]  /*01f0*/  ISETP.GT.U32.AND P0, PT, R15, R0, PT ;  /* 0x000000000f00720c */ /* 0x000fe20003f04070 */
[----:B---3--:R0:W-:-:S12]  /*0200*/  STG.E.128 desc[UR4][R10.64], R4 ;  /* 0x000000040a007986 */ /* 0x0081d8000c101d04 */
[----:B------:R-:W-:Y:S05]  /*0210*/  @!P0 BRA `(.L_x_81) ;  /* 0xfffffffc00dc8947 */ /* 0x000fea000383ffff */
.L_x_80:
[----:B------:R-:W-:Y:S05]  /*0220*/  BSYNC B0 ;  /* 0x0000000000007941 */ /* 0x000fea0003800000 */
.L_x_79:
[----:B------:R-:W-:-:S13]  /*0230*/  ISETP.GT.U32.AND P0, PT, R0, R9, PT ;  /* 0x000000090000720c */ /* 0x000fda0003f04070 */
[----:B------:R-:W-:Y:S05]  /*0240*/  @!P0 EXIT ;  /* 0x000000000000894d */ /* 0x000fea0003800000 */
[----:B0-----:R-:W-:Y:S01]  /*0250*/  IMAD.IADD R4, R0, 0x1, -R9 ;  /* 0x0000000100047824 */ /* 0x001fe200078e0a09 */
[----:B------:R-:W-:Y:S01]  /*0260*/  BSSY B0, `(.L_x_82) ;  /* 0x0000012000007945 */ /* 0x000fe20003800000 */
[----:B------:R-:W-:-:S03]  /*0270*/  MOV R19, R9 ;  /* 0x0000000900137202 */ /* 0x000fc60000000f00 */
[----:B------:R-:W-:-:S13]  /*0280*/  LOP3.LUT P0, R4, R4, 0x3, RZ, 0xc0, !PT ;  /* 0x0000000304047812 */ /* 0x000fda000780c0ff */
[----:B------:R-:W-:Y:S05]  /*0290*/  @!P0 BRA `(.L_x_83) ;  /* 0x0000000000388947 */ /* 0x000fea0003800000 */
[----:B------:R-:W0:Y:S01]  /*02a0*/  LDC R14, c[0x0][0xf68] ;  /* 0x0003da00ff0e7b82 */ /* 0x000e220000000800 */
[----:B------:R-:W-:Y:S01]  /*02b0*/  MOV R8, R4 ;  /* 0x0000000400087202 */ /* 0x000fe20000000f00 */
[----:B------:R-:W-:-:S06]  /*02c0*/  IMAD.MOV.U32 R19, RZ, RZ, R9 ;  /* 0x000000ffff137224 */ /* 0x000fcc00078e0009 */
[----:B------:R-:W2:Y:S01]  /*02d0*/  LDC.64 R12, c[0x0][0x210] ;  /* 0x00008400ff0c7b82 */ /* 0x000ea20000000a00 */
[----:B0-----:R-:W-:-:S07]  /*02e0*/  IMAD R15, R9, R14, R27 ;  /* 0x0000000e090f7224 */ /* 0x001fce00078e021b */
.L_x_84:
[----:B01----:R-:W-:-:S06]  /*02f0*/  IMAD.WIDE.U32 R4, R19, 0x10, R2 ;  /* 0x0000001013047825 */ /* 0x003fcc00078e0002 */
[----:B------:R-:W3:Y:S01]  /*0300*/  LDG.E.128 R4, desc[UR4][R4.64] ;  /* 0x0000000404047981 */ /* 0x000ee2000c1e1d00 */
[----:B--2---:R-:W-:Y:S01]  /*0310*/  IMAD.WIDE.U32 R10, R15, 0x10, R12 ;  /* 0x000000100f0a7825 */ /* 0x004fe200078e000c */
[----:B------:R-:W-:Y:S02]  /*0320*/  IADD3 R8, R8, -0x1, RZ ;  /* 0xffffffff08087810 */ /* 0x000fe40007ffe0ff */
[----:B------:R-:W-:Y:S02]  /*0330*/  IADD3 R19, R19, 0x1, RZ ;  /* 0x0000000113137810 */ /* 0x000fe40007ffe0ff */
[----:B------:R-:W-:Y:S02]  /*0340*/  ISETP.NE.AND P0, PT, R8, RZ, PT ;  /* 0x000000ff0800720c */ /* 0x000fe40003f05270 */
[----:B------:R-:W-:Y:S01]  /*0350*/  IADD3 R15, R15, R14, RZ ;  /* 0x0000000e0f0f7210 */ /* 0x000fe20007ffe0ff */
[----:B---3--:R0:W-:Y:S10]  /*0360*/  STG.E.128 desc[UR4][R10.64], R4 ;  /* 0x000000040a007986 */ /* 0x0081f4000c101d04 */
[----:B------:R-:W-:Y:S05]  /*0370*/  @P0 BRA `(.L_x_84) ;  /* 0xfffffffc00dc0947 */ /* 0x000fea000383ffff */
.L_x_83:
[----:B------:R-:W-:Y:S05]  /*0380*/  BSYNC B0 ;  /* 0x0000000000007941 */ /* 0x000fea0003800000 */
.L_x_82:
[----:B0-----:R-:W-:-:S05]  /*0390*/  LOP3.LUT R5, RZ, R9, RZ, 0x33, !PT ;  /* 0x00000009ff057212 */ /* 0x001fca00078e33ff */
[----:B------:R-:W-:-:S05]  /*03a0*/  IMAD.IADD R5, R0, 0x1, R5 ;  /* 0x0000000100057824 */ /* 0x000fca00078e0205 */
[----:B------:R-:W-:-:S13]  /*03b0*/  ISETP.GE.U32.AND P0, PT, R5, 0x3, PT ;  /* 0x000000030500780c */ /* 0x000fda0003f06070 */
[----:B------:R-:W-:Y:S05]  /*03c0*/  @!P0 EXIT ;  /* 0x000000000000894d */ /* 0x000fea0003800000 */
[----:B------:R-:W0:Y:S01]  /*03d0*/  LDC R18, c[0x0][0xf68] ;  /* 0x0003da00ff127b82 */ /* 0x000e220000000800 */
[C---:B------:R-:W-:Y:S02]  /*03e0*/  IADD3 R21, R19.reuse, 0x1, RZ ;  /* 0x0000000113157810 */ /* 0x040fe40007ffe0ff */
[C---:B------:R-:W-:Y:S02]  /*03f0*/  IADD3 R23, R19.reuse, 0x2, RZ ;  /* 0x0000000213177810 */ /* 0x040fe40007ffe0ff */
[----:B------:R-:W-:-:S03]  /*0400*/  IADD3 R25, R19, 0x3, RZ ;  /* 0x0000000313197810 */ /* 0x000fc60007ffe0ff */
[----:B------:R-:W2:Y:S01]  /*0410*/  LDC.64 R16, c[0x0][0x210] ;  /* 0x00008400ff107b82 */ /* 0x000ea20000000a00 */
[-CC-:B0-----:R-:W-:Y:S02]  /*0420*/  IMAD R21, R21, R18.reuse, R27.reuse ;  /* 0x0000001215157224 */ /* 0x181fe400078e021b */
[-CC-:B------:R-:W-:Y:S02]  /*0430*/  IMAD R23, R23, R18.reuse, R27.reuse ;  /* 0x0000001217177224 */ /* 0x180fe400078e021b */
[-CC-:B------:R-:W-:Y:S02]  /*0440*/  IMAD R25, R25, R18.reuse, R27.reuse ;  /* 0x0000001219197224 */ /* 0x180fe400078e021b */
[----:B------:R-:W-:-:S07]  /*0450*/  IMAD R27, R19, R18, R27 ;  /* 0x00000012131b7224 */ /* 0x000fce00078e021b */
.L_x_85:
[----:B01----:R-:W-:-:S06]  /*0460*/  IMAD.WIDE.U32 R4, R19, 0x10, R2 ;  /* 0x0000001013047825 */ /* 0x003fcc00078e0002 */
[----:B------:R-:W3:Y:S01]  /*0470*/  LDG.E.128 R4, desc[UR4][R4.64] ;  /* 0x0000000404047981 */ /* 0x000ee2000c1e1d00 */
[----:B------:R-:W-:Y:S02]  /*0480*/  VIADD R9, R19, 0x1 ;  /* 0x0000000113097836 */ /* 0x000fe40000000000 */
[----:B--2---:R-:W-:-:S04]  /*0490*/  IMAD.WIDE.U32 R28, R27, 0x10, R16 ;  /* 0x000000101b1c7825 */ /* 0x004fc800078e0010 */
[--C-:B------:R-:W-:Y:S01]  /*04a0*/  IMAD.WIDE.U32 R8, R9, 0x10, R2.reuse ;  /* 0x0000001009087825 */ /* 0x100fe200078e0002 */
[----:B------:R-:W-:Y:S01]  /*04b0*/  IADD3 R13, R19, 0x2, RZ ;  /* 0x00000002130d7810 */ /* 0x000fe20007ffe0ff */
[----:B---3--:R0:W-:Y:S04]  /*04c0*/  STG.E.128 desc[UR4][R28.64], R4 ;  /* 0x000000041c007986 */ /* 0x0081e8000c101d04 */
[----:B------:R-:W2:Y:S01]  /*04d0*/  LDG.E.128 R8, desc[UR4][R8.64] ;  /* 0x0000000408087981 */ /* 0x000ea2000c1e1d00 */
[----:B------:R-:W-:-:S04]  /*04e0*/  IMAD.WIDE.U32 R12, R13, 0x10, R2 ;  /* 0x000000100d0c7825 */ /* 0x000fc800078e0002 */
[----:B0-----:R-:W-:-:S05]  /*04f0*/  IMAD.WIDE.U32 R28, R21, 0x10, R16 ;  /* 0x00000010151c7825 */ /* 0x001fca00078e0010 */
[----:B--2---:R0:W-:Y:S04]  /*0500*/  STG.E.128 desc[UR4][R28.64], R8 ;  /* 0x000000081c007986 */ /* 0x0041e8000c101d04 */
[----:B------:R-:W2:Y:S01]  /*0510*/  LDG.E.128 R12, desc[UR4][R12.64] ;  /* 0x000000040c0c7981 */ /* 0x000ea2000c1e1d00 */
[----:B------:R-:W-:-:S05]  /*0520*/  IADD3 R20, R19, 0x3, RZ ;  /* 0x0000000313147810 */ /* 0x000fca0007ffe0ff */
[----:B------:R-:W-:-:S04]  /*0530*/  IMAD.WIDE.U32 R4, R20, 0x10, R2 ;  /* 0x0000001014047825 */ /* 0x000fc800078e0002 */
[----:B0-----:R-:W-:-:S05]  /*0540*/  IMAD.WIDE.U32 R10, R23, 0x10, R16 ;  /* 0x00000010170a7825 */ /* 0x001fca00078e0010 */
[----:B--2---:R0:W-:Y:S04]  /*0550*/  STG.E.128 desc[UR4][R10.64], R12 ;  /* 0x0000000c0a007986 */ /* 0x0041e8000c101d04 */
[----:B------:R-:W2:Y:S01]  /*0560*/  LDG.E.128 R4, desc[UR4][R4.64] ;  /* 0x0000000404047981 */ /* 0x000ea2000c1e1d00 */
[----:B------:R-:W-:Y:S01]  /*0570*/  IMAD.WIDE.U32 R28, R25, 0x10, R16 ;  /* 0x00000010191c7825 */ /* 0x000fe200078e0010 */
[----:B------:R-:W-:Y:S02]  /*0580*/  IADD3 R19, R19, 0x4, RZ ;  /* 0x0000000413137810 */ /* 0x000fe40007ffe0ff */
[C---:B------:R-:W-:Y:S01]  /*0590*/  LEA R23, R18.reuse, R23, 0x2 ;  /* 0x0000001712177211 */ /* 0x040fe200078e10ff */
[----:B------:R-:W-:Y:S01]  /*05a0*/  IMAD R21, R18, 0x4, R21 ;  /* 0x0000000412157824 */ /* 0x000fe200078e0215 */
[----:B------:R-:W-:-:S02]  /*05b0*/  ISETP.GE.U32.AND P0, PT, R19, R0, PT ;  /* 0x000000001300720c */ /* 0x000fc40003f06070 */
[C---:B------:R-:W-:Y:S02]  /*05c0*/  LEA R25, R18.reuse, R25, 0x2 ;  /* 0x0000001912197211 */ /* 0x040fe400078e10ff */
[----:B------:R-:W-:Y:S01]  /*05d0*/  LEA R27, R18, R27, 0x2 ;  /* 0x0000001b121b7211 */ /* 0x000fe200078e10ff */
[----:B--2---:R0:W-:Y:S08]  /*05e0*/  STG.E.128 desc[UR4][R28.64], R4 ;  /* 0x000000041c007986 */ /* 0x0041f0000c101d04 */
[----:B------:R-:W-:Y:S05]  /*05f0*/  @!P0 BRA `(.L_x_85) ;  /* 0xfffffffc00988947 */ /* 0x000fea000383ffff */
[----:B------:R-:W-:Y:S05]  /*0600*/  EXIT ;  /* 0x000000000000794d */ /* 0x000fea0003800000 */
.L_x_86:
        /* <DEDUP_REMOVED lines=15> */
.L_x_997:


//--------------------- .text._ZN2at6native40_GLOBAL__N__2351210d_8_Shape_cu_49f7391c35CatArrayBatchedCopy_alignedK_contigINS1_10OpaqueTypeILj16EEEjLi1ELi64ELi64ELi16EEEvPT_NS1_25CatArrInputTensorMetadataIS5_T0_XT2_EXT3_EEENS1_16TensorSizeStrideIS8_Lj4EEEiS8_ --------------------------
	.section	.text._ZN2at6native40_GLOBAL__N__2351210d_8_Shape_cu_49f7391c35CatArrayBatchedCopy_alignedK_contigINS1_10OpaqueTypeILj16EEEjLi1ELi64ELi64ELi16EEEvPT_NS1_25CatArrInputTensorMetadataIS5_T0_XT2_EXT3_EEENS1_16TensorSizeStrideIS8_Lj4EEEiS8_,"ax",@progbits
	.align	128
.text._ZN2at6native40_GLOBAL__N__2351210d_8_Shape_cu_49f7391c35CatArrayBatchedCopy_alignedK_contigINS1_10OpaqueTypeILj16EEEjLi1ELi64ELi64ELi16EEEvPT_NS1_25CatArrInputTensorMetadataIS5_T0_XT2_EXT3_EEENS1_16TensorSizeStrideIS8_Lj4EEEiS8_:
        .type           _ZN2at6native40_GLOBAL__N__2351210d_8_Shape_cu_49f7391c35CatArrayBatchedCopy_alignedK_contigINS1_10OpaqueTypeILj16EEEjLi1ELi64ELi64ELi16EEEvPT_NS1_25CatArrInputTensorMetadataIS5_T0_XT2_EXT3_EEENS1_16TensorSizeStrideIS8_Lj4EEEiS8_,@function
        .size           _ZN2at6native40_GLOBAL__N__2351210d_8_Shape_cu_49f7391c35CatArrayBatchedCopy_alignedK_contigINS1_10OpaqueTypeILj16EEEjLi1ELi64ELi64ELi16EEEvPT_NS1_25CatArrInputTensorMetadataIS5_T0_XT2_EXT3_EEENS1_16TensorSizeStrideIS8_Lj4EEEiS8_,(.L_x_998 - _ZN2at6native40_GLOBAL__N__2351210d_8_Shape_cu_49f7391c35CatArrayBatchedCopy_alignedK_contigINS1_10OpaqueTypeILj16EEEjLi1ELi64ELi64ELi16EEEvPT_NS1_25CatArrInputTensorMetadataIS5_T0_XT2_EXT3_EEENS1_16TensorSizeStrideIS8_Lj4EEEiS8_)
        .other          _ZN2at6native40_GLOBAL__N__2351210d_8_Shape_cu_49f7391c35CatArrayBatchedCopy_alignedK_contigINS1_10OpaqueTypeILj16EEEjLi1ELi64ELi64ELi16EEEvPT_NS1_25CatArrInputTensorMetadataIS5_T0_XT2_EXT3_EEENS1_16TensorSizeStrideIS8_Lj4EEEiS8_,@"STO_CUDA_ENTRY STV_DEFAULT"
_ZN2at6native40_GLOBAL__N__2351210d_8_Shape_cu_49f7391c35CatArrayBatchedCopy_alignedK_contigINS1_10OpaqueTypeILj16EEEjLi1ELi64ELi64ELi16EEEvPT_NS1_25CatArrInputTensorMetadataIS5_T0_XT2_EXT3_EEENS1_16TensorSizeStrideIS8_Lj4EEEiS8_:
        /* <DEDUP_REMOVED lines=25> */
.L_x_89:
        /* <DEDUP_REMOVED lines=9> */
.L_x_88:
[----:B------:R-:W-:Y:S05]  /*0220*/  BSYNC B0 ;  /* 0x0000000000007941 */ /* 0x000fea0003800000 */
.L_x_87:
        /* <DEDUP_REMOVED lines=12> */
.L_x_92:
        /* <DEDUP_REMOVED lines=9> */
.L_x_91:
[----:B------:R-:W-:Y:S05]  /*0380*/  BSYNC B0 ;  /* 0x0000000000007941 */ /* 0x000fea0003800000 */
.L_x_90:
        /* <DEDUP_REMOVED lines=13> */
.L_x_93:
        /* <DEDUP_REMOVED lines=27> */
.L_x_94:
        /* <DEDUP_REMOVED lines=15> */
.L_x_998:


//--------------------- .text._ZN2at6native40_GLOBAL__N__2351210d_8_Shape_cu_49f7391c30CatArrayBatchedCopy_vectorizedINS1_10OpaqueTypeILj16EEEjLi1ELi64ELi64ELi16ELi1EEEvPcNS1_25CatArrInputTensorMetadataIT_T0_XT2_EXT3_EEENS1_16TensorSizeStrideIS8_Lj4EEEiS8_ --------------------------
	.section	.text._ZN2at6native40_GLOBAL__N__2351210d_8_Shape_cu_49f7391c30CatArrayBatchedCopy_vectorizedINS1_10OpaqueTypeILj16EEEjLi1ELi64ELi64ELi16ELi1EEEvPcNS1_25CatArrInputTensorMetadataIT_T0_XT2_EXT3_EEENS1_16TensorSizeStrideIS8_Lj4EEEiS8_,"ax",@progbits
	.align	128
.text._ZN2at6native40_GLOBAL__N__2351210d_8_Shape_cu_49f7391c30CatArrayBatchedCopy_vectorizedINS1_10OpaqueTypeILj16EEEjLi1ELi64ELi64ELi16ELi1EEEvPcNS1_25CatArrInputTensorMetadataIT_T0_XT2_EXT3_EEENS1_16TensorSizeStrideIS8_Lj4EEEiS8_:
        .type           _ZN2at6native40_GLOBAL__N__2351210d_8_Shape_cu_49f7391c30CatArrayBatchedCopy_vectorizedINS1_10OpaqueTypeILj16EEEjLi1ELi64ELi64ELi16ELi1EEEvPcNS1_25CatArrInputTensorMetadataIT_T0_XT2_EXT3_EEENS1_16TensorSizeStrideIS8_Lj4EEEiS8_,@function
        .size           _ZN2at6native40_GLOBAL__N__2351210d_8_Shape_cu_49f7391c30CatArrayBatchedCopy_vectorizedINS1_10OpaqueTypeILj16EEEjLi1ELi64ELi64ELi16ELi1EEEvPcNS1_25CatArrInputTensorMetadataIT_T0_XT2_EXT3_EEENS1_16TensorSizeStrideIS8_Lj4EEEiS8_,(.L_x_999 - _ZN2at6native40_GLOBAL__N__2351210d_8_Shape_cu_49f7391c30CatArrayBatchedCopy_vectorizedINS1_10OpaqueTypeILj16EEEjLi1ELi64ELi64ELi16ELi1EEEvPcNS1_25CatArrInputTensorMetadataIT_T0_XT2_EXT3_EEENS1_16TensorSizeStrideIS8_Lj4EEEiS8_)
        .other          _ZN2at6native40_GLOBAL__N__2351210d_8_Shape_cu_49f7391c30CatArrayBatchedCopy_vectorizedINS1_10OpaqueTypeILj16EEEjLi1ELi64ELi64ELi16ELi1EEEvPcNS1_25CatArrInputTensorMetadataIT_T0_XT2_EXT3_EEENS1_16TensorSizeStrideIS8_Lj4EEEiS8_,@"STO_CUDA_ENTRY STV_DEFAULT"
_ZN2at6native40_GLOBAL__N__2351210d_8_Shape_cu_49f7391c30CatArrayBatchedCopy_vectorizedINS1_10OpaqueTypeILj16EEEjLi1ELi64ELi64ELi16ELi1EEEvPcNS1_25CatArrInputTensorMetadataIT_T0_XT2_EXT3_EEENS1_16TensorSizeStrideIS8_Lj4EEEiS8_:
        /* <DEDUP_REMOVED lines=11> */
[----:B------:R-:W-:Y:S01]  /*00b0*/  IMAD.SHL.U32 R2, R2, 0x8, RZ ;  /* 0x0000000802027824 */ /* 0x000fe200078e00ff */
[----:B------:R-:W0:Y:S01]  /*00c0*/  LDC R4, c[0x0][R4+0x410] ;  /* 0x0001040004047b82 */ /* 0x000e220000000800 */
[----:B------:R-:W-:Y:S01]  /*00d0*/  ULDC UR5, c[0x0][0xc] ;  /* 0x0000030000057ab9 */ /* 0x000fe20000000800 */
[----:B------:R-:W-:Y:S01]  /*00e0*/  ULDC.64 UR6, c[0x0][0x208] ;  /* 0x0000820000067ab9 */ /* 0x000fe20000000a00 */
[----:B------:R-:W-:Y:S01]  /*00f0*/  UIMAD UR4, UR4, UR5, URZ ;  /* 0x00000005040472a4 */ /* 0x000fe2000f8e023f */
[----:B------:R-:W-:Y:S02]  /*0100*/  ULDC.64 UR8, c[0x0][0x210] ;  /* 0x0000840000087ab9 */ /* 0x000fe40000000a00 */
[----:B------:R-:W-:Y:S02]  /*0110*/  ULDC UR5, c[0x0][0xf7c] ;  /* 0x0003df0000057ab9 */ /* 0x000fe40000000800 */
[----:B------:R-:W1:Y:S01]  /*0120*/  LDC.64 R2, c[0x0][R2+0x218] ;  /* 0x0000860002027b82 */ /* 0x000e620000000a00 */
[----:B0-----:R-:W-:Y:S01]  /*0130*/  IMAD R10, R4, UR5, RZ ;  /* 0x00000005040a7c24 */ /* 0x001fe2000f8e02ff */
[----:B------:R-:W-:-:S06]  /*0140*/  ULDC UR5, c[0x0][0xf68] ;  /* 0x0003da0000057ab9 */ /* 0x000fcc0000000800 */
.L_x_95:
[----:B01----:R-:W-:-:S06]  /*0150*/  IMAD.WIDE.U32 R4, R0, 0x10, R2 ;  /* 0x0000001000047825 */ /* 0x003fcc00078e0002 */
[----:B------:R-:W2:Y:S01]  /*0160*/  LDG.E.128 R4, desc[UR6][R4.64] ;  /* 0x0000000604047981 */ /* 0x000ea2000c1e1d00 */
[C---:B------:R-:W-:Y:S02]  /*0170*/  IMAD R9, R0.reuse, UR5, RZ ;  /* 0x0000000500097c24 */ /* 0x040fe4000f8e02ff */
[----:B------:R-:W-:-:S03]  /*0180*/  VIADD R0, R0, UR4 ;  /* 0x0000000400007c36 */ /* 0x000fc60008000000 */
        /* <DEDUP_REMOVED lines=8> */
.L_x_96:
        /* <DEDUP_REMOVED lines=15> */
.L_x_999:


//--------------------- .text._ZN2at6native40_GLOBAL__N__2351210d_8_Shape_cu_49f7391c19CatArrayBatchedCopyINS1_10OpaqueTypeILj8EEEjLi4ELi64ELi64EEEvPT_NS1_25CatArrInputTensorMetadataIS5_T0_XT2_EXT3_EEENS1_16TensorSizeStrideIS8_Lj4EEEiS8_ --------------------------
	.section	.text._ZN2at6native40_GLOBAL__N__2351210d_8_Shape_cu_49f7391c19CatArrayBatchedCopyINS1_10OpaqueTypeILj8EEEjLi4ELi64ELi64EEEvPT_NS1_25CatArrInputTensorMetadataIS5_T0_XT2_EXT3_EEENS1_16TensorSizeStrideIS8_Lj4EEEiS8_,"ax",@progbits
	.align	128
.text._ZN2at6native40_GLOBAL__N__2351210d_8_Shape_cu_49f7391c19CatArrayBatchedCopyINS1_10OpaqueTypeILj8EEEjLi4ELi64ELi64EEEvPT_NS1_25CatArrInputTensorMetadataIS5_T0_XT2_EXT3_EEENS1_16TensorSizeStrideIS8_Lj4EEEiS8_:
        .type           _ZN2at6native40_GLOBAL__N__2351210d_8_Shape_cu_49f7391c19CatArrayBatchedCopyINS1_10OpaqueTypeILj8EEEjLi4ELi64ELi64EEEvPT_NS1_25CatArrInputTensorMetadataIS5_T0_XT2_EXT3_EEENS1_16TensorSizeStrideIS8_Lj4EEEiS8_,@function
        .size           _ZN2at6native40_GLOBAL__N__2351210d_8_Shape_cu_49f7391c19CatArrayBatchedCopyINS1_10OpaqueTypeILj8EEEjLi4ELi64ELi64EEEvPT_NS1_25CatArrInputTensorMetadataIS5_T0_XT2_EXT3_EEENS1_16TensorSizeStrideIS8_Lj4EEEiS8_,(.L_x_1000 - _ZN2at6native40_GLOBAL__N__2351210d_8_Shape_cu_49f7391c19CatArrayBatchedCopyINS1_10OpaqueTypeILj8EEEjLi4ELi64ELi64EEEvPT_NS1_25CatArrInputTensorMetadataIS5_T0_XT2_EXT3_EEENS1_16TensorSizeStrideIS8_Lj4EEEiS8_)
        .other          _ZN2at6native40_GLOBAL__N__2351210d_8_Shape_cu_49f7391c19CatArrayBatchedCopyINS1_10OpaqueTypeILj8EEEjLi4ELi64ELi64EEEvPT_NS1_25CatArrInputTensorMetadataIS5_T0_XT2_EXT3_EEENS1_16TensorSizeStrideIS8_Lj4EEEiS8_,@"STO_CUDA_ENTRY STV_DEFAULT"
_ZN2at6native40_GLOBAL__N__2351210d_8_Shape_cu_49f7391c19CatArrayBatchedCopyINS1_10OpaqueTypeILj8EEEjLi4ELi64ELi64EEEvPT_NS1_25CatArrInputTensorMetadataIS5_T0_XT2_EXT3_EEENS1_16TensorSizeStrideIS8_Lj4EEEiS8_:
        /* <DEDUP_REMOVED lines=32> */
[----:B------:R-:W-:Y:S01]  /*0200*/  IADD3 R13, RZ, -UR9, RZ ;  /* 0x80000009ff0d7c10 */ /* 0x000fe2000fffe0ff */
[----:B------:R-:W-:Y:S01]  /*0210*/  IMAD R15, RZ, RZ, -UR10 ;  /* 0x8000000aff0f7e24 */ /* 0x000fe2000f8e02ff */
[----:B------:R-:W-:Y:S01]  /*0220*/  BSSY B0, `(.L_x_98) ;  /* 0x000004f000007945 */ /* 0x000fe20003800000 */
[----:B------:R-:W-:Y:S01]  /*0230*/  IMAD R7, RZ, RZ, -UR8 ;  /* 0x80000008ff077e24 */ /* 0x000fe2000f8e02ff */
[----:B------:R-:W-:Y:S01]  /*0240*/  ISETP.NE.U32.AND P0, PT, RZ, UR8, PT ;  /* 0x00000008ff007c0c */ /* 0x000fe2000bf05070 */
[----:B------:R-:W-:Y:S01]  /*0250*/  ULDC UR11, c[0x0][0xf7c] ;  /* 0x0003df00000b7ab9 */ /* 0x000fe20000000800 */
[----:B------:R-:W-:Y:S01]  /*0260*/  ISETP.NE.U32.AND P1, PT, RZ, UR9, PT ;  /* 0x00000009ff007c0c */ /* 0x000fe2000bf25070 */
[----:B------:R-:W1:Y:S01]  /*0270*/  I2F.U32.RP R6, UR10 ;  /* 0x0000000a00067d06 */ /* 0x000e620008209000 */
[----:B------:R-:W-:Y:S01]  /*0280*/  ISETP.NE.U32.AND P2, PT, RZ, UR10, PT ;  /* 0x0000000aff007c0c */ /* 0x000fe2000bf45070 */
[----:B------:R-:W-:Y:S01]  /*0290*/  ULDC.64 UR12, c[0x0][0xf70] ;  /* 0x0003dc00000c7ab9 */ /* 0x000fe20000000a00 */
[----:B------:R-:W-:-:S05]  /*02a0*/  ULDC.64 UR14, c[0x0][0xf68] ;  /* 0x0003da00000e7ab9 */ /* 0x000fca0000000a00 */
[----:B------:R-:W2:Y:S08]  /*02b0*/  I2F.U32.RP R2, UR8 ;  /* 0x0000000800027d06 */ /* 0x000eb00008209000 */
[----:B0-----:R-:W0:Y:S08]  /*02c0*/  MUFU.RCP R3, R3 ;  /* 0x0000000300037308 */ /* 0x001e300000001000 */
[----:B-1----:R-:W1:Y:S08]  /*02d0*/  MUFU.RCP R6, R6 ;  /* 0x0000000600067308 */ /* 0x002e700000001000 */
[----:B--2---:R-:W2:Y:S01]  /*02e0*/  MUFU.RCP R2, R2 ;  /* 0x0000000200027308 */ /* 0x004ea20000001000 */
[----:B0-----:R-:W-:-:S07]  /*02f0*/  VIADD R8, R3, 0xffffffe ;  /* 0x0ffffffe03087836 */ /* 0x001fce0000000000 */
[----:B------:R0:W3:Y:S01]  /*0300*/  F2I.FTZ.U32.TRUNC.NTZ R9, R8 ;  /* 0x0000000800097305 */ /* 0x0000e2000021f000 */
[----:B-1----:R-:W-:-:S07]  /*0310*/  IADD3 R10, R6, 0xffffffe, RZ ;  /* 0x0ffffffe060a7810 */ /* 0x002fce0007ffe0ff */
[----:B------:R1:W4:Y:S01]  /*0320*/  F2I.FTZ.U32.TRUNC.NTZ R11, R10 ;  /* 0x0000000a000b7305 */ /* 0x000322000021f000 */
[----:B--2---:R-:W-:Y:S01]  /*0330*/  IADD3 R4, R2, 0xffffffe, RZ ;  /* 0x0ffffffe02047810 */ /* 0x004fe20007ffe0ff */
[----:B0-----:R-:W-:Y:S01]  /*0340*/  IMAD.MOV.U32 R8, RZ, RZ, RZ ;  /* 0x000000ffff087224 */ /* 0x001fe200078e00ff */
[----:B------:R-:W0:Y:S01]  /*0350*/  LDC.64 R2, c[0x0][0x210] ;  /* 0x00008400ff027b82 */ /* 0x000e220000000a00 */
[----:B---3--:R-:W-:-:S04]  /*0360*/  IMAD R13, R13, R9, RZ ;  /* 0x000000090d0d7224 */ /* 0x008fc800078e02ff */
[----:B------:R2:W3:Y:S01]  /*0370*/  F2I.FTZ.U32.TRUNC.NTZ R5, R4 ;  /* 0x0000000400057305 */ /* 0x0004e2000021f000 */
[----:B-1----:R-:W-:Y:S01]  /*0380*/  MOV R10, RZ ;  /* 0x000000ff000a7202 */ /* 0x002fe20000000f00 */
[----:B------:R-:W-:Y:S01]  /*0390*/  IMAD.HI.U32 R6, R9, R13, R8 ;  /* 0x0000000d09067227 */ /* 0x000fe200078e0008 */
[----:B------:R-:W-:-:S03]  /*03a0*/  LOP3.LUT R8, RZ, UR10, RZ, 0x33, !PT ;  /* 0x0000000aff087c12 */ /* 0x000fc6000f8e33ff */
[----:B----4-:R-:W-:Y:S01]  /*03b0*/  IMAD R9, R15, R11, RZ ;  /* 0x0000000b0f097224 */ /* 0x010fe200078e02ff */
[----:B--2---:R-:W-:-:S03]  /*03c0*/  HFMA2.MMA R4, -RZ, RZ, 0, 0 ;  /* 0x00000000ff047435 */ /* 0x004fc600000001ff */
[----:B------:R-:W-:Y:S01]  /*03d0*/  IMAD.HI.U32 R9, R11, R9, R10 ;  /* 0x000000090b097227 */ /* 0x000fe200078e000a */
[----:B------:R-:W-:Y:S02]  /*03e0*/  LOP3.LUT R10, RZ, UR8, RZ, 0x33, !PT ;  /* 0x00000008ff0a7c12 */ /* 0x000fe4000f8e33ff */
[----:B------:R-:W-:Y:S01]  /*03f0*/  LOP3.LUT R11, RZ, UR9, RZ, 0x33, !PT ;  /* 0x00000009ff0b7c12 */ /* 0x000fe2000f8e33ff */
[----:B---3--:R-:W-:-:S04]  /*0400*/  IMAD R7, R7, R5, RZ ;  /* 0x0000000507077224 */ /* 0x008fc800078e02ff */
[----:B------:R-:W-:-:S07]  /*0410*/  IMAD.HI.U32 R7, R5, R7, R4 ;  /* 0x0000000705077227 */ /* 0x000fce00078e0004 */
.L_x_99:
[----:B-1----:R-:W-:-:S04]  /*0420*/  IMAD.MOV.U32 R5, RZ, RZ, 0x8 ;  /* 0x00000008ff057424 */ /* 0x002fc800078e00ff */
[----:B------:R-:W-:-:S06]  /*0430*/  IMAD.WIDE.U32 R4, R0, R5, UR4 ;  /* 0x0000000400047e25 */ /* 0x000fcc000f8e0005 */
[----:B------:R-:W2:Y:S01]  /*0440*/  LDG.E.64 R4, desc[UR20][R4.64] ;  /* 0x0000001404047981 */ /* 0x000ea2000c1e1b00 */
        /* <DEDUP_REMOVED lines=41> */
[----:B0-----:R-:W-:-:S05]  /*06e0*/  IMAD.WIDE.U32 R12, R13, 0x8, R2 ;  /* 0x000000080d0c7825 */ /* 0x001fca00078e0002 */
[----:B--2---:R1:W-:Y:S01]  /*06f0*/  STG.E.64 desc[UR20][R12.64], R4 ;  /* 0x000000040c007986 */ /* 0x0043e2000c101b14 */
[----:B------:R-:W-:Y:S05]  /*0700*/  @!P3 BRA `(.L_x_99) ;  /* 0xfffffffc0044b947 */ /* 0x000fea000383ffff */
[----:B------:R-:W-:Y:S05]  /*0710*/  BSYNC B0 ;  /* 0x0000000000007941 */ /* 0x000fea0003800000 */
.L_x_98:
[----:B------:R-:W-:Y:S05]  /*0720*/  EXIT ;  /* 0x000000000000794d */ /* 0x000fea0003800000 */
.L_x_97:
[----:B------:R-:W0:Y:S01]  /*0730*/  I2F.U32.RP R3, UR8 ;  /* 0x0000000800037d06 */ /* 0x000e220008209000 */
[----:B------:R-:W-:Y:S01]  /*0740*/  ULDC.64 UR12, c[0x0][UR15+0x760] ;  /* 0x0001d8000f0c7abb */ /* 0x000fe20008000a00 */
[----:B------:R-:W-:Y:S01]  /*0750*/  BSSY B0, `(.L_x_100) ;  /* 0x0000099000007945 */ /* 0x000fe20003800000 */
[----:B------:R-:W-:Y:S01]  /*0760*/  USEL UR11, UR17, UR13, !UP0 ;  /* 0x0000000d110b7287 */ /* 0x000fe2000c000000 */
[----:B------:R-:W-:Y:S01]  /*0770*/  ISETP.NE.U32.AND P0, PT, RZ, UR8, PT ;  /* 0x00000008ff007c0c */ /* 0x000fe2000bf05070 */
        /* <DEDUP_REMOVED lines=9> */
[----:B------:R-:W-:Y:S01]  /*0810*/  LOP3.LUT R18, RZ, UR8, RZ, 0x33, !PT ;  /* 0x00000008ff127c12 */ /* 0x000fe2000f8e33ff */
[----:B------:R-:W-:Y:S01]  /*0820*/  ULDC.64 UR22, c[0x0][0xf70] ;  /* 0x0003dc0000167ab9 */ /* 0x000fe20000000a00 */
[----:B------:R-:W-:Y:S01]  /*0830*/  I2F.U32.RP R9, UR10 ;  /* 0x0000000a00097d06 */ /* 0x000fe20008209000 */
[----:B------:R-:W-:Y:S01]  /*0840*/  ISETP.NE.U32.AND P3, PT, RZ, UR11, PT ;  /* 0x0000000bff007c0c */ /* 0x000fe2000bf65070 */
[----:B------:R-:W-:Y:S01]  /*0850*/  ULDC.64 UR24, c[0x0][0xf68] ;  /* 0x0003da0000187ab9 */ /* 0x000fe20000000a00 */
[----:B------:R-:W-:-:S02]  /*0860*/  ISETP.NE.U32.AND P4, PT, RZ, UR14, PT ;  /* 0x0000000eff007c0c */ /* 0x000fc4000bf85070 */
[----:B------:R-:W-:Y:S02]  /*0870*/  ISETP.NE.U32.AND P5, PT, RZ, UR17, PT ;  /* 0x00000011ff007c0c */ /* 0x000fe4000bfa5070 */
[----:B------:R-:W-:Y:S01]  /*0880*/  LOP3.LUT R16, RZ, UR10, RZ, 0x33, !PT ;  /* 0x0000000aff107c12 */ /* 0x000fe2000f8e33ff */
[----:B0-----:R-:W0:Y:S08]  /*0890*/  MUFU.RCP R3, R3 ;  /* 0x0000000300037308 */ /* 0x001e300000001000 */
[----:B------:R-:W1:Y:S08]  /*08a0*/  I2F.U32.RP R2, UR11 ;  /* 0x0000000b00027d06 */ /* 0x000e700008209000 */
[----:B------:R-:W-:Y:S01]  /*08b0*/  I2F.U32.RP R6, UR14 ;  /* 0x0000000e00067d06 */ /* 0x000fe20008209000 */
[----:B0-----:R-:W-:-:S07]  /*08c0*/  VIADD R7, R3, 0xffffffe ;  /* 0x0ffffffe03077836 */ /* 0x001fce0000000000 */
[----:B------:R-:W-:Y:S08]  /*08d0*/  I2F.U32.RP R8, UR17 ;  /* 0x0000001100087d06 */ /* 0x000ff00008209000 */
[----:B------:R-:W0:Y:S08]  /*08e0*/  MUFU.RCP R4, R4 ;  /* 0x0000000400047308 */ /* 0x000e300000001000 */
[----:B------:R-:W2:Y:S08]  /*08f0*/  MUFU.RCP R9, R9 ;  /* 0x0000000900097308 */ /* 0x000eb00000001000 */
[----:B-1----:R-:W1:Y:S01]  /*0900*/  MUFU.RCP R2, R2 ;  /* 0x0000000200027308 */ /* 0x002e620000001000 */
[----:B0-----:R-:W-:-:S07]  /*0910*/  IADD3 R5, R4, 0xffffffe, RZ ;  /* 0x0ffffffe04057810 */ /* 0x001fce0007ffe0ff */
[----:B------:R-:W0:Y:S01]  /*0920*/  MUFU.RCP R8, R8 ;  /* 0x0000000800087308 */ /* 0x000e220000001000 */
[----:B--2---:R-:W-:Y:S02]  /*0930*/  VIADD R10, R9, 0xffffffe ;  /* 0x0ffffffe090a7836 */ /* 0x004fe40000000000 */
[----:B------:R-:W-:-:S05]  /*0940*/  IMAD R9, RZ, RZ, -UR8 ;  /* 0x80000008ff097e24 */ /* 0x000fca000f8e02ff */
[----:B------:R-:W2:Y:S01]  /*0950*/  MUFU.RCP R6, R6 ;  /* 0x0000000600067308 */ /* 0x000ea20000001000 */
[----:B-1----:R-:W-:Y:S01]  /*0960*/  IADD3 R12, R2, 0xffffffe, RZ ;  /* 0x0ffffffe020c7810 */ /* 0x002fe20007ffe0ff */
[----:B------:R-:W-:-:S06]  /*0970*/  IMAD R2, RZ, RZ, -UR9 ;  /* 0x80000009ff027e24 */ /* 0x000fcc000f8e02ff */
[----:B------:R-:W1:Y:S01]  /*0980*/  F2I.FTZ.U32.TRUNC.NTZ R7, R7 ;  /* 0x0000000700077305 */ /* 0x000e62000021f000 */
[----:B0-----:R-:W-:-:S07]  /*0990*/  IADD3 R4, R8, 0xffffffe, RZ ;  /* 0x0ffffffe08047810 */ /* 0x001fce0007ffe0ff */
[----:B------:R-:W0:Y:S01]  /*09a0*/  F2I.FTZ.U32.TRUNC.NTZ R3, R5 ;  /* 0x0000000500037305 */ /* 0x000e22000021f000 */
[----:B--2---:R-:W-:Y:S01]  /*09b0*/  IADD3 R14, R6, 0xffffffe, RZ ;  /* 0x0ffffffe060e7810 */ /* 0x004fe20007ffe0ff */
[----:B------:R-:W-:Y:S02]  /*09c0*/  IMAD.MOV.U32 R6, RZ, RZ, RZ ;  /* 0x000000ffff067224 */ /* 0x000fe400078e00ff */
[----:B-1----:R-:W-:-:S04]  /*09d0*/  IMAD R9, R9, R7, RZ ;  /* 0x0000000709097224 */ /* 0x002fc800078e02ff */
[----:B------:R1:W2:Y:S01]  /*09e0*/  F2I.FTZ.U32.TRUNC.NTZ R11, R10 ;  /* 0x0000000a000b7305 */ /* 0x0002a2000021f000 */
[----:B------:R-:W-:-:S04]  /*09f0*/  IMAD.HI.U32 R9, R7, R9, R6 ;  /* 0x0000000907097227 */ /* 0x000fc800078e0006 */
[----:B0-----:R-:W-:-:S03]  /*0a00*/  IMAD R7, R2, R3, RZ ;  /* 0x0000000302077224 */ /* 0x001fc600078e02ff */
[----:B------:R0:W3:Y:S01]  /*0a10*/  F2I.FTZ.U32.TRUNC.NTZ R13, R12 ;  /* 0x0000000c000d7305 */ /* 0x0000e2000021f000 */
[----:B-1----:R-:W-:Y:S01]  /*0a20*/  IADD3 R10, RZ, -UR10, RZ ;  /* 0x8000000aff0a7c10 */ /* 0x002fe2000fffe0ff */
[----:B------:R-:W-:-:S04]  /*0a30*/  IMAD.MOV.U32 R2, RZ, RZ, RZ ;  /* 0x000000ffff027224 */ /* 0x000fc800078e00ff */
[----:B------:R-:W-:Y:S02]  /*0a40*/  IMAD.HI.U32 R8, R3, R7, R2 ;  /* 0x0000000703087227 */ /* 0x000fe400078e0002 */
[----:B------:R1:W4:Y:S01]  /*0a50*/  F2I.FTZ.U32.TRUNC.NTZ R5, R4 ;  /* 0x0000000400057305 */ /* 0x000322000021f000 */
[----:B0-----:R-:W-:Y:S01]  /*0a60*/  IADD3 R12, RZ, -UR11, RZ ;  /* 0x8000000bff0c7c10 */ /* 0x001fe2000fffe0ff */
[----:B--2---:R-:W-:Y:S01]  /*0a70*/  IMAD R7, R10, R11, RZ ;  /* 0x0000000b0a077224 */ /* 0x004fe200078e02ff */
[----:B------:R-:W-:-:S03]  /*0a80*/  HFMA2.MMA R10, -RZ, RZ, 0, 0 ;  /* 0x00000000ff0a7435 */ /* 0x000fc600000001ff */
[----:B---3--:R-:W-:Y:S01]  /*0a90*/  IMAD R3, R12, R13, RZ ;  /* 0x0000000d0c037224 */ /* 0x008fe200078e02ff */
[----:B------:R-:W-:Y:S01]  /*0aa0*/  MOV R12, RZ ;  /* 0x000000ff000c7202 */ /* 0x000fe20000000f00 */
[----:B------:R0:W2:Y:S01]  /*0ab0*/  F2I.FTZ.U32.TRUNC.NTZ R15, R14 ;  /* 0x0000000e000f7305 */ /* 0x0000a2000021f000 */
[----:B-1----:R-:W-:-:S04]  /*0ac0*/  MOV R4, RZ ;  /* 0x000000ff00047202 */ /* 0x002fc80000000f00 */
[----:B------:R-:W-:-:S04]  /*0ad0*/  IMAD.HI.U32 R10, R11, R7, R10 ;  /* 0x000000070b0a7227 */ /* 0x000fc800078e000a */
[----:B----4-:R-:W-:Y:S01]  /*0ae0*/  IMAD R2, R5, UR17, RZ ;  /* 0x0000001105027c24 */ /* 0x010fe2000f8e02ff */
[----:B0-----:R-:W-:Y:S01]  /*0af0*/  HFMA2.MMA R14, -RZ, RZ, 0, 0 ;  /* 0x00000000ff0e7435 */ /* 0x001fe200000001ff */
[----:B------:R-:W-:Y:S01]  /*0b00*/  IMAD.HI.U32 R11, R13, R3, R12 ;  /* 0x000000030d0b7227 */ /* 0x000fe200078e000c */
[----:B------:R-:W-:-:S03]  /*0b10*/  LOP3.LUT R13, RZ, UR17, RZ, 0x33, !PT ;  /* 0x00000011ff0d7c12 */ /* 0x000fc6000f8e33ff */
[----:B------:R-:W-:Y:S02]  /*0b20*/  IMAD.MOV R19, RZ, RZ, -R2 ;  /* 0x000000ffff137224 */ /* 0x000fe400078e0a02 */
[----:B------:R-:W0:Y:S01]  /*0b30*/  LDC.64 R2, c[0x0][0x210] ;  /* 0x00008400ff027b82 */ /* 0x000e220000000a00 */
[----:B--2---:R-:W-:Y:S01]  /*0b40*/  IMAD R7, R17, R15, RZ ;  /* 0x0000000f11077224 */ /* 0x004fe200078e02ff */
[----:B------:R-:W-:Y:S01]  /*0b50*/  LOP3.LUT R17, RZ, UR9, RZ, 0x33, !PT ;  /* 0x00000009ff117c12 */ /* 0x000fe2000f8e33ff */
[----:B------:R-:W-:-:S04]  /*0b60*/  IMAD.HI.U32 R19, R5, R19, R4 ;  /* 0x0000001305137227 */ /* 0x000fc800078e0004 */
[----:B------:R-:W-:Y:S01]  /*0b70*/  IMAD.HI.U32 R12, R15, R7, R14 ;  /* 0x000000070f0c7227 */ /* 0x000fe200078e000e */
[----:B------:R-:W-:Y:S02]  /*0b80*/  LOP3.LUT R15, RZ, UR11, RZ, 0x33, !PT ;  /* 0x0000000bff0f7c12 */ /* 0x000fe4000f8e33ff */
[----:B------:R-:W-:-:S07]  /*0b90*/  LOP3.LUT R14, RZ, UR14, RZ, 0x33, !PT ;  /* 0x0000000eff0e7c12 */ /* 0x000fce000f8e33ff */
.L_x_101:
        /* <DEDUP_REMOVED lines=19> */
[----:B------:R-:W-:-:S05]  /*0cd0*/  IMAD.HI.U32 R20, R19, R6, RZ ;  /* 0x0000000613147227 */ /* 0x000fca00078e00ff */
[----:B------:R-:W-:-:S05]  /*0ce0*/  IADD3 R7, -R20, RZ, RZ ;  /* 0x000000ff14077210 */ /* 0x000fca0007ffe1ff */
[----:B------:R-:W-:Y:S01]  /*0cf0*/  IMAD R4, R7, UR17, R6 ;  /* 0x0000001107047c24 */ /* 0x000fe2000f8e0206 */
[----:B------:R-:W-:Y:S01]  /*0d00*/  IADD3 R7, -R5, RZ, RZ ;  /* 0x000000ff05077210 */ /* 0x000fe20007ffe1ff */
[----:B------:R-:W-:-:S03]  /*0d10*/  IMAD R5, R22, UR14, R5 ;  /* 0x0000000e16057c24 */ /* 0x000fc6000f8e0205 */
[----:B------:R-:W-:-:S13]  /*0d20*/  ISETP.GE.U32.AND P6, PT, R4, UR17, PT ;  /* 0x0000001104007c0c */ /* 0x000fda000bfc6070 */
[----:B------:R-:W-:Y:S01]  /*0d30*/  @P6 IADD3 R4, R4, -UR17, RZ ;  /* 0x8000001104046c10 */ /* 0x000fe2000fffe0ff */
[----:B------:R-:W-:-:S03]  /*0d40*/  @P6 VIADD R20, R20, 0x1 ;  /* 0x0000000114146836 */ /* 0x000fc60000000000 */
[----:B------:R-:W-:Y:S01]  /*0d50*/  ISETP.GE.U32.AND P6, PT, R4, UR17, PT ;  /* 0x0000001104007c0c */ /* 0x000fe2000bfc6070 */
[----:B------:R-:W-:-:S04]  /*0d60*/  IMAD R4, R7, UR11, R0 ;  /* 0x0000000b07047c24 */ /* 0x000fc8000f8e0200 */
[----:B------:R-:W-:-:S04]  /*0d70*/  IMAD R4, R4, UR13, RZ ;  /* 0x0000000d04047c24 */ /* 0x000fc8000f8e02ff */
[----:B------:R-:W-:-:S04]  /*0d80*/  IMAD R4, R5, UR12, R4 ;  /* 0x0000000c05047c24 */ /* 0x000fc8000f8e0204 */
[----:B------:R-:W-:-:S05]  /*0d90*/  @P6 VIADD R20, R20, 0x1 ;  /* 0x0000000114146836 */ /* 0x000fca0000000000 */
[----:B------:R-:W-:-:S04]  /*0da0*/  SEL R20, R13, R20, !P5 ;  /* 0x000000140d147207 */ /* 0x000fc80006800000 */
[----:B------:R-:W-:-:S05]  /*0db0*/  IADD3 R7, -R20, RZ, RZ ;  /* 0x000000ff14077210 */ /* 0x000fca0007ffe1ff */
[----:B------:R-:W-:Y:S02]  /*0dc0*/  IMAD R5, R7, UR17, R6 ;  /* 0x0000001107057c24 */ /* 0x000fe4000f8e0206 */
[----:B------:R-:W-:Y:S02]  /*0dd0*/  IMAD.MOV.U32 R6, RZ, RZ, 0x8 ;  /* 0x00000008ff067424 */ /* 0x000fe400078e00ff */
[----:B------:R-:W-:-:S04]  /*0de0*/  IMAD R5, R5, UR19, R4 ;  /* 0x0000001305057c24 */ /* 0x000fc8000f8e0204 */
[----:B------:R-:W-:-:S04]  /*0df0*/  IMAD R5, R20, UR18, R5 ;  /* 0x0000001214057c24 */ /* 0x000fc8000f8e0205 */
        /* <DEDUP_REMOVED lines=44> */
[----:B--2---:R1:W-:Y:S01]  /*10c0*/  STG.E.64 desc[UR20][R4.64], R6 ;  /* 0x0000000604007986 */ /* 0x0043e2000c101b14 */
[----:B------:R-:W-:Y:S05]  /*10d0*/  @!P6 BRA `(.L_x_101) ;  /* 0xfffffff800b0e947 */ /* 0x000fea000383ffff */
[----:B------:R-:W-:Y:S05]  /*10e0*/  BSYNC B0 ;  /* 0x0000000000007941 */ /* 0x000fea0003800000 */
.L_x_100:
[----:B------:R-:W-:Y:S05]  /*10f0*/  EXIT ;  /* 0x000000000000794d */ /* 0x000fea0003800000 */
.L_x_102:
        /* <DEDUP_REMOVED lines=16> */
.L_x_1000:


//--------------------- .text._ZN2at6native40_GLOBAL__N__2351210d_8_Shape_cu_49f7391c26CatArrayBatchedCopy_contigINS1_10OpaqueTypeILj8EEEjLi4ELi64ELi64EEEvPT_NS1_25CatArrInputTensorMetadataIS5_T0_XT2_EXT3_EEENS1_16TensorSizeStrideIS8_Lj4EEEiS8_ --------------------------
	.section	.text._ZN2at6native40_GLOBAL__N__2351210d_8_Shape_cu_49f7391c26CatArrayBatchedCopy_contigINS1_10OpaqueTypeILj8EEEjLi4ELi64ELi64EEEvPT_NS1_25CatArrInputTensorMetadataIS5_T0_XT2_EXT3_EEENS1_16TensorSizeStrideIS8_Lj4EEEiS8_,"ax",@progbits
	.align	128
.text._ZN2at6native40_GLOBAL__N__2351210d_8_Shape_cu_49f7391c26CatArrayBatchedCopy_contigINS1_10OpaqueTypeILj8EEEjLi4ELi64ELi64EEEvPT_NS1_25CatArrInputTensorMetadataIS5_T0_XT2_EXT3_EEENS1_16TensorSizeStrideIS8_Lj4EEEiS8_:
        .type           _ZN2at6native40_GLOBAL__N__2351210d_8_Shape_cu_49f7391c26CatArrayBatchedCopy_contigINS1_10OpaqueTypeILj8EEEjLi4ELi64ELi64EEEvPT_NS1_25CatArrInputTensorMetadataIS5_T0_XT2_EXT3_EEENS1_16TensorSizeStrideIS8_Lj4EEEiS8_,@function
        .size           _ZN2at6native40_GLOBAL__N__2351210d_8_Shape_cu_49f7391c26CatArrayBatchedCopy_contigINS1_10OpaqueTypeILj8EEEjLi4ELi64ELi64EEEvPT_NS1_25CatArrInputTensorMetadataIS5_T0_XT2_EXT3_EEENS1_16TensorSizeStrideIS8_Lj4EEEiS8_,(.L_x_1001 - _ZN2at6native40_GLOBAL__N__2351210d_8_Shape_cu_49f7391c26CatArrayBatchedCopy_contigINS1_10OpaqueTypeILj8EEEjLi4ELi64ELi64EEEvPT_NS1_25CatArrInputTensorMetadataIS5_T0_XT2_EXT3_EEENS1_16TensorSizeStrideIS8_Lj4EEEiS8_)
        .other          _ZN2at6native40_GLOBAL__N__2351210d_8_Shape_cu_49f7391c26CatArrayBatchedCopy_contigINS1_10OpaqueTypeILj8EEEjLi4ELi64ELi64EEEvPT_NS1_25CatArrInputTensorMetadataIS5_T0_XT2_EXT3_EEENS1_16TensorSizeStrideIS8_Lj4EEEiS8_,@"STO_CUDA_ENTRY STV_DEFAULT"
_ZN2at6native40_GLOBAL__N__2351210d_8_Shape_cu_49f7391c26CatArrayBatchedCopy_contigINS1_10OpaqueTypeILj8EEEjLi4ELi64ELi64EEEvPT_NS1_25CatArrInputTensorMetadataIS5_T0_XT2_EXT3_EEENS1_16TensorSizeStrideIS8_Lj4EEEiS8_:
        /* <DEDUP_REMOVED lines=51> */
[----:B------:R-:W-:Y:S01]  /*0330*/  IMAD.HI.U32 R14, R15, R17, R14 ;  /* 0x000000110f0e7227 */ /* 0x000fe200078e000e */
[----:B------:R-:W-:-:S03]  /*0340*/  LOP3.LUT R17, RZ, R10, RZ, 0x33, !PT ;  /* 0x0000000aff117212 */ /* 0x000fc600078e33ff */
[----:B0-----:R-:W-:Y:S02]  /*0350*/  IMAD R19, R19, R9, RZ ;  /* 0x0000000913137224 */ /* 0x001fe400078e02ff */
[----:B----4-:R-:W-:Y:S02]  /*0360*/  IMAD.MOV.U32 R6, RZ, RZ, RZ ;  /* 0x000000ffff067224 */ /* 0x010fe400078e00ff */
[----:B------:R-:W-:Y:S01]  /*0370*/  IMAD.HI.U32 R15, R9, R19, R8 ;  /* 0x00000013090f7227 */ /* 0x000fe200078e0008 */
[----:B------:R-:W-:-:S03]  /*0380*/  LOP3.LUT R19, RZ, R12, RZ, 0x33, !PT ;  /* 0x0000000cff137212 */ /* 0x000fc600078e33ff */
[----:B-----5:R-:W-:-:S04]  /*0390*/  IMAD R16, R10, R7, RZ ;  /* 0x000000070a107224 */ /* 0x020fc800078e02ff */
[----:B------:R-:W-:-:S04]  /*03a0*/  IMAD.MOV R23, RZ, RZ, -R16 ;  /* 0x000000ffff177224 */ /* 0x000fc800078e0a10 */
[----:B--2---:R-:W-:-:S07]  /*03b0*/  IMAD.HI.U32 R16, R7, R23, R6 ;  /* 0x0000001707107227 */ /* 0x004fce00078e0006 */
.L_x_103:
[----:B0-----:R-:W-:-:S06]  /*03c0*/  IMAD.WIDE.U32 R8, R21, 0x8, R2 ;  /* 0x0000000815087825 */ /* 0x001fcc00078e0002 */
[----:B------:R-:W2:Y:S01]  /*03d0*/  LDG.E.64 R8, desc[UR6][R8.64] ;  /* 0x0000000608087981 */ /* 0x000ea2000c1e1b00 */
        /* <DEDUP_REMOVED lines=41> */
[----:B--2---:R0:W-:Y:S01]  /*0670*/  STG.E.64 desc[UR6][R6.64], R8 ;  /* 0x0000000806007986 */ /* 0x0041e2000c101b06 */
[----:B------:R-:W-:Y:S05]  /*0680*/  @!P3 BRA `(.L_x_103) ;  /* 0xfffffffc004cb947 */ /* 0x000fea000383ffff */
[----:B------:R-:W-:Y:S05]  /*0690*/  EXIT ;  /* 0x000000000000794d */ /* 0x000fea0003800000 */
.L_x_104:
        /* <DEDUP_REMOVED lines=14> */
.L_x_1001:


//--------------------- .text._ZN2at6native40_GLOBAL__N__2351210d_8_Shape_cu_49f7391c35CatArrayBatchedCopy_alignedK_contigINS1_10OpaqueTypeILj8EEEjLi4ELi64ELi64ELi8EEEvPT_NS1_25CatArrInputTensorMetadataIS5_T0_XT2_EXT3_EEENS1_16TensorSizeStrideIS8_Lj4EEEiS8_ --------------------------
	.section	.text._ZN2at6native40_GLOBAL__N__2351210d_8_Shape_cu_49f7391c35CatArrayBatchedCopy_alignedK_contigINS1_10OpaqueTypeILj8EEEjLi4ELi64ELi64ELi8EEEvPT_NS1_25CatArrInputTensorMetadataIS5_T0_XT2_EXT3_EEENS1_16TensorSizeStrideIS8_Lj4EEEiS8_,"ax",@progbits
	.align	128
.text._ZN2at6native40_GLOBAL__N__2351210d_8_Shape_cu_49f7391c35CatArrayBatchedCopy_alignedK_contigINS1_10OpaqueTypeILj8EEEjLi4ELi64ELi64ELi8EEEvPT_NS1_25CatArrInputTensorMetadataIS5_T0_XT2_EXT3_EEENS1_16TensorSizeStrideIS8_Lj4EEEiS8_:
        .type           _ZN2at6native40_GLOBAL__N__2351210d_8_Shape_cu_49f7391c35CatArrayBatchedCopy_alignedK_contigINS1_10OpaqueTypeILj8EEEjLi4ELi64ELi64ELi8EEEvPT_NS1_25CatArrInputTensorMetadataIS5_T0_XT2_EXT3_EEENS1_16TensorSizeStrideIS8_Lj4EEEiS8_,@function
        .size           _ZN2at6native40_GLOBAL__N__2351210d_8_Shape_cu_49f7391c35CatArrayBatchedCopy_alignedK_contigINS1_10OpaqueTypeILj8EEEjLi4ELi64ELi64ELi8EEEvPT_NS1_25CatArrInputTensorMetadataIS5_T0_XT2_EXT3_EEENS1_16TensorSizeStrideIS8_Lj4EEEiS8_,(.L_x_1002 - _ZN2at6native40_GLOBAL__N__2351210d_8_Shape_cu_49f7391c35CatArrayBatchedCopy_alignedK_contigINS1_10OpaqueTypeILj8EEEjLi4ELi64ELi64ELi8EEEvPT_NS1_25CatArrInputTensorMetadataIS5_T0_XT2_EXT3_EEENS1_16TensorSizeStrideIS8_Lj4EEEiS8_)
        .other          _ZN2at6native40_GLOBAL__N__2351210d_8_Shape_cu_49f7391c35CatArrayBatchedCopy_alignedK_contigINS1_10OpaqueTypeILj8EEEjLi4ELi64ELi64ELi8EEEvPT_NS1_25CatArrInputTensorMetadataIS5_T0_XT2_EXT3_EEENS1_16TensorSizeStrideIS8_Lj4EEEiS8_,@"STO_CUDA_ENTRY STV_DEFAULT"
_ZN2at6native40_GLOBAL__N__2351210d_8_Shape_cu_49f7391c35CatArrayBatchedCopy_alignedK_contigINS1_10OpaqueTypeILj8EEEjLi4ELi64ELi64ELi8EEEvPT_NS1_25CatArrInputTensorMetadataIS5_T0_XT2_EXT3_EEENS1_16TensorSizeStrideIS8_Lj4EEEiS8_:
        /* <DEDUP_REMOVED lines=17> */
[----:B------:R-:W-:Y:S01]  /*0110*/  ULDC.64 UR10, c[0x0][0xf70] ;  /* 0x0003dc00000a7ab9 */ /* 0x000fe20000000a00 */
[----:B------:R-:W-:Y:S01]  /*0120*/  ULDC.64 UR12, c[0x0][0xf68] ;  /* 0x0003da00000c7ab9 */ /* 0x000fe20000000a00 */
[----:B------:R-:W-:Y:S02]  /*0130*/  BSSY B0, `(.L_x_105) ;  /* 0x000005c000007945 */ /* 0x000fe40003800000 */
[----:B------:R0:W2:Y:S08]  /*0140*/  LDC R3, c[0x0][R4+0x410] ;  /* 0x0001040004037b82 */ /* 0x0000b00000000800 */
[----:B------:R-:W3:Y:S01]  /*0150*/  LDC.64 R20, c[0x0][R20+0x218] ;  /* 0x0000860014147b82 */ /* 0x000ee20000000a00 */
[----:B0-----:R-:W-:Y:S05]  /*0160*/  @P0 BRA `(.L_x_106) ;  /* 0x0000000400600947 */ /* 0x001fea0003800000 */
[----:B------:R-:W0:Y:S01]  /*0170*/  LDC R7, c[0x0][0xf78] ;  /* 0x0003de00ff077b82 */ /* 0x000e220000000800 */
[----:B------:R-:W-:Y:S01]  /*0180*/  ULDC.64 UR8, c[0x0][0xf60] ;  /* 0x0003d80000087ab9 */ /* 0x000fe20000000a00 */
[----:B------:R-:W-:-:S06]  /*0190*/  ULDC UR5, c[0x0][0xf5c] ;  /* 0x0003d70000057ab9 */ /* 0x000fcc0000000800 */
[----:B------:R-:W4:Y:S01]  /*01a0*/  LDC R22, c[0x0][0xc] ;  /* 0x00000300ff167b82 */ /* 0x000f220000000800 */
[----:B0-----:R-:W-:-:S04]  /*01b0*/  ISETP.NE.AND P0, PT, R7, 0x3, PT ;  /* 0x000000030700780c */ /* 0x001fc80003f05270 */
[C---:B-1----:R-:W-:Y:S02]  /*01c0*/  SEL R4, R2.reuse, UR9, !P0 ;  /* 0x0000000902047c07 */ /* 0x042fe4000c000000 */
[C---:B------:R-:W-:Y:S02]  /*01d0*/  ISETP.NE.AND P0, PT, R7.reuse, 0x2, PT ;  /* 0x000000020700780c */ /* 0x040fe40003f05270 */
[----:B------:R-:W0:Y:S01]  /*01e0*/  I2F.U32.RP R6, R4 ;  /* 0x0000000400067306 */ /* 0x000e220000209000 */
[----:B------:R-:W-:Y:S01]  /*01f0*/  IMAD.MOV R11, RZ, RZ, -R4 ;  /* 0x000000ffff0b7224 */ /* 0x000fe200078e0a04 */
[----:B------:R-:W-:Y:S01]  /*0200*/  SEL R12, R2, UR8, !P0 ;  /* 0x00000008020c7c07 */ /* 0x000fe2000c000000 */
[----:B----4-:R-:W-:Y:S01]  /*0210*/  IMAD R22, R22, UR4, RZ ;  /* 0x0000000416167c24 */ /* 0x010fe2000f8e02ff */
        /* <DEDUP_REMOVED lines=16> */
[----:B------:R-:W1:Y:S05]  /*0320*/  LDC.64 R6, c[0x0][0x210] ;  /* 0x00008400ff067b82 */ /* 0x000e6a0000000a00 */
[----:B------:R2:W3:Y:S01]  /*0330*/  F2I.FTZ.U32.TRUNC.NTZ R9, R8 ;  /* 0x0000000800097305 */ /* 0x0004e2000021f000 */
[----:B----4-:R-:W-:Y:S01]  /*0340*/  IADD3 R16, R10, 0xffffffe, RZ ;  /* 0x0ffffffe0a107810 */ /* 0x010fe20007ffe0ff */
[----:B0-----:R-:W-:Y:S01]  /*0350*/  HFMA2.MMA R14, -RZ, RZ, 0, 0 ;  /* 0x00000000ff0e7435 */ /* 0x001fe200000001ff */
[----:B-----5:R-:W-:-:S05]  /*0360*/  IMAD R11, R11, R15, RZ ;  /* 0x0000000f0b0b7224 */ /* 0x020fca00078e02ff */
[----:B------:R0:W4:Y:S01]  /*0370*/  F2I.FTZ.U32.TRUNC.NTZ R17, R16 ;  /* 0x0000001000117305 */ /* 0x000122000021f000 */
[----:B--2---:R-:W-:-:S03]  /*0380*/  IMAD.MOV.U32 R8, RZ, RZ, RZ ;  /* 0x000000ffff087224 */ /* 0x004fc600078e00ff */
[----:B------:R-:W-:-:S04]  /*0390*/  IMAD.HI.U32 R14, R15, R11, R14 ;  /* 0x0000000b0f0e7227 */ /* 0x000fc800078e000e */
[----:B---3--:R-:W-:Y:S01]  /*03a0*/  IMAD R19, R19, R9, RZ ;  /* 0x0000000913137224 */ /* 0x008fe200078e02ff */
[----:B0-----:R-:W-:-:S03]  /*03b0*/  MOV R16, RZ ;  /* 0x000000ff00107202 */ /* 0x001fc60000000f00 */
[----:B------:R-:W-:Y:S01]  /*03c0*/  IMAD.HI.U32 R15, R9, R19, R8 ;  /* 0x00000013090f7227 */ /* 0x000fe200078e0008 */
[----:B------:R-:W-:-:S03]  /*03d0*/  LOP3.LUT R19, RZ, R4, RZ, 0x33, !PT ;  /* 0x00000004ff137212 */ /* 0x000fc600078e33ff */
[----:B----4-:R-:W-:-:S04]  /*03e0*/  IMAD R9, R23, R17, RZ ;  /* 0x0000001117097224 */ /* 0x010fc800078e02ff */
[----:B------:R-:W-:Y:S01]  /*03f0*/  IMAD.HI.U32 R16, R17, R9, R16 ;  /* 0x0000000911107227 */ /* 0x000fe200078e0010 */
[----:B------:R-:W-:-:S07]  /*0400*/  LOP3.LUT R17, RZ, R13, RZ, 0x33, !PT ;  /* 0x0000000dff117212 */ /* 0x000fce00078e33ff */
.L_x_107:
[----:B0-----:R-:W-:-:S06]  /*0410*/  IMAD.WIDE.U32 R10, R5, 0x8, R20 ;  /* 0x00000008050a7825 */ /* 0x001fcc00078e0014 */
[----:B------:R-:W2:Y:S01]  /*0420*/  LDG.E.64 R10, desc[UR6][R10.64] ;  /* 0x000000060a0a7981 */ /* 0x000ea2000c1e1b00 */
        /* <DEDUP_REMOVED lines=18> */
[----:B------:R-:W-:Y:S01]  /*0550*/  IADD3 R25, -R8, RZ, RZ ;  /* 0x000000ff08197210 */ /* 0x000fe20007ffe1ff */
[----:B------:R-:W-:-:S04]  /*0560*/  IMAD.HI.U32 R26, R16, R8, RZ ;  /* 0x00000008101a7227 */ /* 0x000fc800078e00ff */
[----:B------:R-:W-:-:S04]  /*0570*/  IMAD.MOV R24, RZ, RZ, -R26 ;  /* 0x000000ffff187224 */ /* 0x000fc800078e0a1a */
[----:B------:R-:W-:-:S05]  /*0580*/  IMAD R24, R13, R24, R8 ;  /* 0x000000180d187224 */ /* 0x000fca00078e0208 */
[----:B------:R-:W-:-:S13]  /*0590*/  ISETP.GE.U32.AND P3, PT, R24, R13, PT ;  /* 0x0000000d1800720c */ /* 0x000fda0003f66070 */
[----:B------:R-:W-:Y:S01]  /*05a0*/  @P3 IADD3 R24, -R13, R24, RZ ;  /* 0x000000180d183210 */ /* 0x000fe20007ffe1ff */
[----:B------:R-:W-:-:S03]  /*05b0*/  @P3 VIADD R26, R26, 0x1 ;  /* 0x000000011a1a3836 */ /* 0x000fc60000000000 */
[----:B------:R-:W-:Y:S02]  /*05c0*/  ISETP.GE.U32.AND P4, PT, R24, R13, PT ;  /* 0x0000000d1800720c */ /* 0x000fe40003f86070 */
[----:B------:R-:W-:Y:S01]  /*05d0*/  IADD3 R24, -R9, RZ, RZ ;  /* 0x000000ff09187210 */ /* 0x000fe20007ffe1ff */
[----:B------:R-:W-:-:S04]  /*05e0*/  IMAD R9, R12, R25, R9 ;  /* 0x000000190c097224 */ /* 0x000fc800078e0209 */
[----:B------:R-:W-:Y:S01]  /*05f0*/  IMAD R24, R4, R24, R5 ;  /* 0x0000001804187224 */ /* 0x000fe200078e0205 */
[----:B------:R-:W-:-:S03]  /*0600*/  IADD3 R5, R22, R5, RZ ;  /* 0x0000000516057210 */ /* 0x000fc60007ffe0ff */
[----:B------:R-:W-:Y:S02]  /*0610*/  IMAD R24, R24, UR11, RZ ;  /* 0x0000000b18187c24 */ /* 0x000fe4000f8e02ff */
[----:B------:R-:W-:Y:S02]  /*0620*/  @P4 VIADD R26, R26, 0x1 ;  /* 0x000000011a1a4836 */ /* 0x000fe40000000000 */
[----:B------:R-:W-:-:S03]  /*0630*/  IMAD R9, R9, UR10, R24 ;  /* 0x0000000a09097c24 */ /* 0x000fc6000f8e0218 */
[----:B------:R-:W-:-:S05]  /*0640*/  SEL R23, R17, R26, !P2 ;  /* 0x0000001a11177207 */ /* 0x000fca0005000000 */
[----:B------:R-:W-:-:S04]  /*0650*/  IMAD.MOV R25, RZ, RZ, -R23 ;  /* 0x000000ffff197224 */ /* 0x000fc800078e0a17 */
[----:B------:R-:W-:-:S04]  /*0660*/  IMAD R8, R13, R25, R8 ;  /* 0x000000190d087224 */ /* 0x000fc800078e0208 */
[----:B------:R-:W-:-:S04]  /*0670*/  IMAD R8, R8, UR13, R9 ;  /* 0x0000000d08087c24 */ /* 0x000fc8000f8e0209 */
[----:B------:R-:W-:Y:S02]  /*0680*/  IMAD R8, R23, UR12, R8 ;  /* 0x0000000c17087c24 */ /* 0x000fe4000f8e0208 */
[----:B------:R-:W-:Y:S02]  /*0690*/  VIADD R23, R5, 0x1 ;  /* 0x0000000105177836 */ /* 0x000fe40000000000 */
[----:B------:R-:W-:-:S03]  /*06a0*/  IMAD R9, R3, UR14, R8 ;  /* 0x0000000e03097c24 */ /* 0x000fc6000f8e0208 */
[----:B------:R-:W-:Y:S01]  /*06b0*/  ISETP.GT.U32.AND P3, PT, R23, R0, PT ;  /* 0x000000001700720c */ /* 0x000fe20003f64070 */
[----:B-1----:R-:W-:-:S05]  /*06c0*/  IMAD.WIDE.U32 R8, R9, 0x8, R6 ;  /* 0x0000000809087825 */ /* 0x002fca00078e0006 */
[----:B--2---:R0:W-:Y:S07]  /*06d0*/  STG.E.64 desc[UR6][R8.64], R10 ;  /* 0x0000000a08007986 */ /* 0x0041ee000c101b06 */
[----:B------:R-:W-:Y:S05]  /*06e0*/  @!P3 BRA `(.L_x_107) ;  /* 0xfffffffc0048b947 */ /* 0x000fea000383ffff */
.L_x_106:
[----:B------:R-:W-:Y:S05]  /*06f0*/  BSYNC B0 ;  /* 0x0000000000007941 */ /* 0x000fea0003800000 */
.L_x_105:
        /* <DEDUP_REMOVED lines=8> */
[----:B------:R-:W-:-:S11]  /*0780*/  IMAD.MOV.U32 R12, RZ, RZ, R5 ;  /* 0x000000ffff0c7224 */ /* 0x000fd600078e0005 */
[----:B------:R-:W-:Y:S05]  /*0790*/  @!P0 BRA `(.L_x_109) ;  /* 0x00000004005c8947 */ /* 0x000fea0003800000 */
[----:B------:R-:W4:Y:S01]  /*07a0*/  LDC R7, c[0x0][0xf78] ;  /* 0x0003de00ff077b82 */ /* 0x000f220000000800 */
[----:B------:R-:W-:Y:S01]  /*07b0*/  ULDC.64 UR4, c[0x0][0xf60] ;  /* 0x0003d80000047ab9 */ /* 0x000fe20000000a00 */
[----:B------:R-:W-:Y:S01]  /*07c0*/  IMAD.MOV.U32 R12, RZ, RZ, R5 ;  /* 0x000000ffff0c7224 */ /* 0x000fe200078e0005 */
[----:B----4-:R-:W-:-:S04]  /*07d0*/  ISETP.NE.AND P0, PT, R7, 0x3, PT ;  /* 0x000000030700780c */ /* 0x010fc80003f05270 */
[C---:B-1----:R-:W-:Y:S02]  /*07e0*/  SEL R13, R2.reuse, UR5, !P0 ;  /* 0x00000005020d7c07 */ /* 0x042fe4000c000000 */
[C---:B------:R-:W-:Y:S02]  /*07f0*/  ISETP.NE.AND P0, PT, R7.reuse, 0x2, PT ;  /* 0x000000020700780c */ /* 0x040fe40003f05270 */
[----:B------:R-:W1:Y:S01]  /*0800*/  I2F.U32.RP R6, R13 ;  /* 0x0000000d00067306 */ /* 0x000e620000209000 */
[----:B------:R-:W-:Y:S01]  /*0810*/  IMAD.MOV R15, RZ, RZ, -R13 ;  /* 0x000000ffff0f7224 */ /* 0x000fe200078e0a0d */
[----:B------:R-:W-:Y:S01]  /*0820*/  SEL R4, R2, UR4, !P0 ;  /* 0x0000000402047c07 */ /* 0x000fe2000c000000 */
[----:B------:R-:W-:Y:S01]  /*0830*/  ULDC UR4, c[0x0][0xf5c] ;  /* 0x0003d70000047ab9 */ /* 0x000fe20000000800 */
[----:B------:R-:W-:Y:S02]  /*0840*/  ISETP.NE.AND P0, PT, R7, 0x1, PT ;  /* 0x000000010700780c */ /* 0x000fe40003f05270 */
[----:B0-----:R-:W-:-:S02]  /*0850*/  IADD3 R11, RZ, -R4, RZ ;  /* 0x80000004ff0b7210 */ /* 0x001fc40007ffe0ff */
[----:B------:R-:W-:Y:S01]  /*0860*/  SEL R14, R2, UR4, !P0 ;  /* 0x00000004020e7c07 */ /* 0x000fe2000c000000 */
[----:B------:R-:W0:Y:S01]  /*0870*/  I2F.U32.RP R7, R4 ;  /* 0x0000000400077306 */ /* 0x000e220000209000 */
[----:B------:R-:W-:Y:S02]  /*0880*/  ISETP.NE.U32.AND P0, PT, R13, RZ, PT ;  /* 0x000000ff0d00720c */ /* 0x000fe40003f05070 */
[----:B------:R-:W-:Y:S01]  /*0890*/  ISETP.NE.U32.AND P1, PT, R4, RZ, PT ;  /* 0x000000ff0400720c */ /* 0x000fe20003f25070 */
[----:B------:R-:W-:Y:S01]  /*08a0*/  IMAD.MOV R25, RZ, RZ, -R14 ;  /* 0x000000ffff197224 */ /* 0x000fe200078e0a0e */
[----:B------:R-:W-:Y:S02]  /*08b0*/  ISETP.NE.U32.AND P2, PT, R14, RZ, PT ;  /* 0x000000ff0e00720c */ /* 0x000fe40003f45070 */
[----:B------:R-:W-:Y:S01]  /*08c0*/  LOP3.LUT R22, RZ, R4, RZ, 0x33, !PT ;  /* 0x00000004ff167212 */ /* 0x000fe200078e33ff */
[----:B------:R-:W4:Y:S08]  /*08d0*/  I2F.U32.RP R10, R14 ;  /* 0x0000000e000a7306 */ /* 0x000f300000209000 */
[----:B-1----:R-:W1:Y:S08]  /*08e0*/  MUFU.RCP R6, R6 ;  /* 0x0000000600067308 */ /* 0x002e700000001000 */
[----:B0-----:R-:W0:Y:S08]  /*08f0*/  MUFU.RCP R7, R7 ;  /* 0x0000000700077308 */ /* 0x001e300000001000 */
[----:B----4-:R-:W4:Y:S01]  /*0900*/  MUFU.RCP R10, R10 ;  /* 0x0000000a000a7308 */ /* 0x010f220000001000 */
[----:B-1----:R-:W-:-:S07]  /*0910*/  IADD3 R8, R6, 0xffffffe, RZ ;  /* 0x0ffffffe06087810 */ /* 0x002fce0007ffe0ff */
[----:B------:R1:W5:Y:S01]  /*0920*/  F2I.FTZ.U32.TRUNC.NTZ R9, R8 ;  /* 0x0000000800097305 */ /* 0x000362000021f000 */
[----:B0-----:R-:W-:Y:S02]  /*0930*/  VIADD R16, R7, 0xffffffe ;  /* 0x0ffffffe07107836 */ /* 0x001fe40000000000 */
[----:B------:R-:W0:Y:S05]  /*0940*/  LDC.64 R6, c[0x0][0x210] ;  /* 0x00008400ff067b82 */ /* 0x000e2a0000000a00 */
[----:B------:R2:W3:Y:S01]  /*0950*/  F2I.FTZ.U32.TRUNC.NTZ R17, R16 ;  /* 0x0000001000117305 */ /* 0x0004e2000021f000 */
[----:B----4-:R-:W-:Y:S01]  /*0960*/  IADD3 R18, R10, 0xffffffe, RZ ;  /* 0x0ffffffe0a127810 */ /* 0x010fe20007ffe0ff */
[----:B-1----:R-:W-:Y:S01]  /*0970*/  HFMA2.MMA R8, -RZ, RZ, 0, 0 ;  /* 0x00000000ff087435 */ /* 0x002fe200000001ff */
[----:B-----5:R-:W-:-:S05]  /*0980*/  IMAD R15, R15, R9, RZ ;  /* 0x000000090f0f7224 */ /* 0x020fca00078e02ff */
[----:B------:R1:W4:Y:S01]  /*0990*/  F2I.FTZ.U32.TRUNC.NTZ R19, R18 ;  /* 0x0000001200137305 */ /* 0x000322000021f000 */
[----:B--2---:R-:W-:-:S03]  /*09a0*/  IMAD.MOV.U32 R16, RZ, RZ, RZ ;  /* 0x000000ffff107224 */ /* 0x004fc600078e00ff */
[----:B------:R-:W-:-:S04]  /*09b0*/  IMAD.HI.U32 R15, R9, R15, R8 ;  /* 0x0000000f090f7227 */ /* 0x000fc800078e0008 */
[----:B---3--:R-:W-:Y:S01]  /*09c0*/  IMAD R11, R11, R17, RZ ;  /* 0x000000110b0b7224 */ /* 0x008fe200078e02ff */
[----:B-1----:R-:W-:-:S03]  /*09d0*/  MOV R18, RZ ;  /* 0x000000ff00127202 */ /* 0x002fc60000000f00 */
[----:B------:R-:W-:Y:S01]  /*09e0*/  IMAD.HI.U32 R16, R17, R11, R16 ;  /* 0x0000000b11107227 */ /* 0x000fe200078e0010 */
[----:B------:R-:W-:-:S03]  /*09f0*/  LOP3.LUT R17, RZ, R14, RZ, 0x33, !PT ;  /* 0x0000000eff117212 */ /* 0x000fc600078e33ff */
[----:B----4-:R-:W-:-:S04]  /*0a00*/  IMAD R9, R25, R19, RZ ;  /* 0x0000001319097224 */ /* 0x010fc800078e02ff */
[----:B------:R-:W-:Y:S01]  /*0a10*/  IMAD.HI.U32 R18, R19, R9, R18 ;  /* 0x0000000913127227 */ /* 0x000fe200078e0012 */
[----:B------:R-:W-:-:S07]  /*0a20*/  LOP3.LUT R19, RZ, R13, RZ, 0x33, !PT ;  /* 0x0000000dff137212 */ /* 0x000fce00078e33ff */
.L_x_110:
[----:B----4-:R-:W-:-:S06]  /*0a30*/  IMAD.WIDE.U32 R10, R12, 0x8, R20 ;  /* 0x000000080c0a7825 */ /* 0x010fcc00078e0014 */
[----:B------:R-:W2:Y:S01]  /*0a40*/  LDG.E.64 R10, desc[UR6][R10.64] ;  /* 0x000000060a0a7981 */ /* 0x000ea2000c1e1b00 */
        /* <DEDUP_REMOVED lines=14> */
[----:B------:R-:W-:Y:S01]  /*0b30*/  IADD3 R12, R12, 0x1, RZ ;  /* 0x000000010c0c7810 */ /* 0x000fe20007ffe0ff */
        /* <DEDUP_REMOVED lines=17> */
[----:B------:R-:W-:Y:S02]  /*0c50*/  ISETP.NE.AND P3, PT, R23, RZ, PT ;  /* 0x000000ff1700720c */ /* 0x000fe40003f65270 */
        /* <DEDUP_REMOVED lines=8> */
[----:B0-----:R-:W-:-:S05]  /*0ce0*/  IMAD.WIDE.U32 R8, R9, 0x8, R6 ;  /* 0x0000000809087825 */ /* 0x001fca00078e0006 */
[----:B--2---:R4:W-:Y:S01]  /*0cf0*/  STG.E.64 desc[UR6][R8.64], R10 ;  /* 0x0000000a08007986 */ /* 0x0049e2000c101b06 */
[----:B------:R-:W-:Y:S05]  /*0d00*/  @P3 BRA `(.L_x_110) ;  /* 0xfffffffc00483947 */ /* 0x000fea000383ffff */
.L_x_109:
[----:B------:R-:W-:Y:S05]  /*0d10*/  BSYNC B0 ;  /* 0x0000000000007941 */ /* 0x000fea0003800000 */
.L_x_108:
[----:B------:R-:W-:-:S05]  /*0d20*/  LOP3.LUT R5, RZ, R5, RZ, 0x33, !PT ;  /* 0x00000005ff057212 */ /* 0x000fca00078e33ff */
[----:B------:R-:W-:-:S05]  /*0d30*/  IMAD.IADD R5, R0, 0x1, R5 ;  /* 0x0000000100057824 */ /* 0x000fca00078e0205 */
[----:B------:R-:W-:-:S13]  /*0d40*/  ISETP.GE.U32.AND P0, PT, R5, 0x3, PT ;  /* 0x000000030500780c */ /* 0x000fda0003f06070 */
[----:B------:R-:W-:Y:S05]  /*0d50*/  @!P0 EXIT ;  /* 0x000000000000894d */ /* 0x000fea0003800000 */
[----:B------:R-:W5:Y:S01]  /*0d60*/  LDC R6, c[0x0][0xf78] ;  /* 0x0003de00ff067b82 */ /* 0x000f620000000800 */
[----:B------:R-:W-:Y:S01]  /*0d70*/  ULDC UR8, c[0x0][0xf7c] ;  /* 0x0003df0000087ab9 */ /* 0x000fe20000000800 */
[----:B------:R-:W-:Y:S01]  /*0d80*/  ULDC.64 UR4, c[0x0][0xf70] ;  /* 0x0003dc0000047ab9 */ /* 0x000fe20000000a00 */
[----:B------:R-:W-:-:S05]  /*0d90*/  ULDC.64 UR10, c[0x0][0xf68] ;  /* 0x0003da00000a7ab9 */ /* 0x000fca0000000a00 */
[----:B------:R-:W1:Y:S08]  /*0da0*/  LDC.64 R4, c[0x0][0xf60] ;  /* 0x0003d800ff047b82 */ /* 0x000e700000000a00 */
[----:B------:R-:W0:Y:S01]  /*0db0*/  LDC.64 R14, c[0x0][0x210] ;  /* 0x00008400ff0e7b82 */ /* 0x000e220000000a00 */
[C---:B-----5:R-:W-:Y:S02]  /*0dc0*/  ISETP.NE.AND P2, PT, R6.reuse, 0x1, PT ;  /* 0x000000010600780c */ /* 0x060fe40003f45270 */
[----:B------:R-:W-:-:S02]  /*0dd0*/  ISETP.NE.AND P0, PT, R6, 0x3, PT ;  /* 0x000000030600780c */ /* 0x000fc40003f05270 */
[----:B------:R-:W-:Y:S02]  /*0de0*/  ISETP.NE.AND P1, PT, R6, 0x2, PT ;  /* 0x000000020600780c */ /* 0x000fe40003f25270 */
[C---:B-1----:R-:W-:Y:S02]  /*0df0*/  SEL R5, R2.reuse, R5, !P0 ;  /* 0x0000000502057207 */ /* 0x042fe40004000000 */
[----:B------:R-:W-:Y:S02]  /*0e00*/  SEL R6, R2, R4, !P1 ;  /* 0x0000000402067207 */ /* 0x000fe40004800000 */
[----:B------:R-:W1:Y:S03]  /*0e10*/  I2F.U32.RP R4, R5 ;  /* 0x0000000500047306 */ /* 0x000e660000209000 */
[----:B------:R-:W5:Y:S01]  /*0e20*/  @P2 LDC R2, c[0x0][0xf5c] ;  /* 0x0003d700ff022b82 */ /* 0x000f620000000800 */
[----:B------:R-:W-:Y:S01]  /*0e30*/  IMAD.MOV R19, RZ, RZ, -R5 ;  /* 0x000000ffff137224 */ /* 0x000fe200078e0a05 */
[----:B------:R-:W-:-:S02]  /*0e40*/  IADD3 R23, RZ, -R6, RZ ;  /* 0x80000006ff177210 */ /* 0x000fc40007ffe0ff */
[----:B------:R-:W-:Y:S02]  /*0e50*/  ISETP.NE.U32.AND P0, PT, R5, RZ, PT ;  /* 0x000000ff0500720c */ /* 0x000fe40003f05070 */
[----:B------:R-:W-:Y:S01]  /*0e60*/  ISETP.NE.U32.AND P1, PT, R6, RZ, PT ;  /* 0x000000ff0600720c */ /* 0x000fe20003f25070 */
[----:B------:R-:W2:Y:S08]  /*0e70*/  I2F.U32.RP R7, R6 ;  /* 0x0000000600077306 */ /* 0x000eb00000209000 */
[----:B-1----:R-:W0:Y:S08]  /*0e80*/  MUFU.RCP R4, R4 ;  /* 0x0000000400047308 */ /* 0x002e300000001000 */
[----:B--2---:R-:W1:Y:S01]  /*0e90*/  MUFU.RCP R7, R7 ;  /* 0x0000000700077308 */ /* 0x004e620000001000 */
[----:B-----5:R-:W-:-:S07]  /*0ea0*/  ISETP.NE.U32.AND P2, PT, R2, RZ, PT ;  /* 0x000000ff0200720c */ /* 0x020fce0003f45070 */
[----:B------:R-:W2:Y:S01]  /*0eb0*/  I2F.U32.RP R13, R2 ;  /* 0x00000002000d7306 */ /* 0x000ea20000209000 */
[----:B0---4-:R-:W-:-:S07]  /*0ec0*/  IADD3 R8, R4, 0xffffffe, RZ ;  /* 0x0ffffffe04087810 */ /* 0x011fce0007ffe0ff */
[----:B------:R0:W4:Y:S01]  /*0ed0*/  F2I.FTZ.U32.TRUNC.NTZ R9, R8 ;  /* 0x0000000800097305 */ /* 0x000122000021f000 */
[----:B-1----:R-:W-:-:S07]  /*0ee0*/  VIADD R16, R7, 0xffffffe ;  /* 0x0ffffffe07107836 */ /* 0x002fce0000000000 */
[----:B--2---:R-:W1:Y:S01]  /*0ef0*/  MUFU.RCP R13, R13 ;  /* 0x0000000d000d7308 */ /* 0x004e620000001000 */
[----:B0-----:R-:W-:Y:S02]  /*0f00*/  IMAD.MOV.U32 R8, RZ, RZ, RZ ;  /* 0x000000ffff087224 */ /* 0x001fe400078e00ff */
[----:B----4-:R-:W-:-:S05]  /*0f10*/  IMAD R7, R19, R9, RZ ;  /* 0x0000000913077224 */ /* 0x010fca00078e02ff */
[----:B------:R0:W2:Y:S01]  /*0f20*/  F2I.FTZ.U32.TRUNC.NTZ R17, R16 ;  /* 0x0000001000117305 */ /* 0x0000a2000021f000 */
[----:B------:R-:W-:Y:S01]  /*0f30*/  IMAD.HI.U32 R7, R9, R7, R8 ;  /* 0x0000000709077227 */ /* 0x000fe200078e0008 */
[----:B-1----:R-:W-:Y:S01]  /*0f40*/  IADD3 R10, R13, 0xffffffe, RZ ;  /* 0x0ffffffe0d0a7810 */ /* 0x002fe20007ffe0ff */
[----:B0-----:R-:W-:-:S05]  /*0f50*/  HFMA2.MMA R16, -RZ, RZ, 0, 0 ;  /* 0x00000000ff107435 */ /* 0x001fca00000001ff */
[----:B------:R0:W1:Y:S01]  /*0f60*/  F2I.FTZ.U32.TRUNC.NTZ R11, R10 ;  /* 0x0000000a000b7305 */ /* 0x000062000021f000 */
[----:B--2---:R-:W-:-:S04]  /*0f70*/  IMAD R13, R23, R17, RZ ;  /* 0x00000011170d7224 */ /* 0x004fc800078e02ff */
[----:B------:R-:W-:Y:S01]  /*0f80*/  IMAD.HI.U32 R8, R17, R13, R16 ;  /* 0x0000000d11087227 */ /* 0x000fe200078e0010 */
[----:B0-----:R-:W-:-:S03]  /*0f90*/  MOV R10, RZ ;  /* 0x000000ff000a7202 */ /* 0x001fc60000000f00 */
[----:B-1----:R-:W-:-:S04]  /*0fa0*/  IMAD R4, R2, R11, RZ ;  /* 0x0000000b02047224 */ /* 0x002fc800078e02ff */
[----:B------:R-:W-:Y:S01]  /*0fb0*/  IMAD.MOV R9, RZ, RZ, -R4 ;  /* 0x000000ffff097224 */ /* 0x000fe200078e0a04 */
[----:B------:R-:W-:-:S03]  /*0fc0*/  LOP3.LUT R4, RZ, R2, RZ, 0x33, !PT ;  /* 0x00000002ff047212 */ /* 0x000fc600078e33ff */
[----:B------:R-:W-:Y:S01]  /*0fd0*/  IMAD.HI.U32 R9, R11, R9, R10 ;  /* 0x000000090b097227 */ /* 0x000fe200078e000a */
[----:B------:R-:W-:Y:S02]  /*0fe0*/  LOP3.LUT R10, RZ, R5, RZ, 0x33, !PT ;  /* 0x00000005ff0a7212 */ /* 0x000fe400078e33ff */
[----:B------:R-:W-:-:S07]  /*0ff0*/  LOP3.LUT R11, RZ, R6, RZ, 0x33, !PT ;  /* 0x00000006ff0b7212 */ /* 0x000fce00078e33ff */
.L_x_111:
[----:B0--3--:R-:W-:-:S06]  /*1000*/  IMAD.WIDE.U32 R16, R12, 0x8, R20 ;  /* 0x000000080c107825 */ /* 0x009fcc00078e0014 */
[----:B------:R-:W2:Y:S01]  /*1010*/  LDG.E.64 R16, desc[UR6][R16.64] ;  /* 0x0000000610107981 */ /* 0x000ea2000c1e1b00 */
[----:B------:R-:W-:Y:S01]  /*1020*/  IMAD.HI.U32 R13, R7, R12, RZ ;  /* 0x0000000c070d7227 */ /* 0x000fe200078e00ff */
[----:B------:R-:W-:-:S03]  /*1030*/  IADD3 R24, R12, 0x1, RZ ;  /* 0x000000010c187810 */ /* 0x000fc60007ffe0ff */
        /* <DEDUP_REMOVED lines=19> */
[----:B------:R-:W-:Y:S01]  /*1170*/  IMAD R23, R2, R18, R19 ;  /* 0x0000001202177224 */ /* 0x000fe200078e0213 */
[----:B------:R-:W-:-:S04]  /*1180*/  IADD3 R18, -R13, RZ, RZ ;  /* 0x000000ff0d127210 */ /* 0x000fc80007ffe1ff */
[----:B------:R-:W-:Y:S01]  /*1190*/  ISETP.GE.U32.AND P3, PT, R23, R2, PT ;  /* 0x000000021700720c */ /* 0x000fe20003f66070 */
[----:B------:R-:W-:-:S04]  /*11a0*/  IMAD R22, R5, R18, R12 ;  /* 0x0000001205167224 */ /* 0x000fc800078e020c */
[----:B------:R-:W-:-:S08]  /*11b0*/  IMAD R22, R22, UR5, RZ ;  /* 0x0000000516167c24 */ /* 0x000fd0000f8e02ff */
[----:B------:R-:W-:Y:S01]  /*11c0*/  @P3 IADD3 R23, -R2, R23, RZ ;  /* 0x0000001702173210 */ /* 0x000fe20007ffe1ff */
[----:B------:R-:W-:-:S03]  /*11d0*/  @P3 VIADD R25, R25, 0x1 ;  /* 0x0000000119193836 */ /* 0x000fc60000000000 */
[----:B------:R-:W-:Y:S01]  /*11e0*/  ISETP.GE.U32.AND P4, PT, R23, R2, PT ;  /* 0x000000021700720c */ /* 0x000fe20003f86070 */
[----:B------:R-:W-:-:S04]  /*11f0*/  IMAD.MOV R23, RZ, RZ, -R19 ;  /* 0x000000ffff177224 */ /* 0x000fc800078e0a13 */
[----:B------:R-:W-:-:S04]  /*1200*/  IMAD R23, R6, R23, R13 ;  /* 0x0000001706177224 */ /* 0x000fc800078e020d */
[----:B------:R-:W-:-:S04]  /*1210*/  IMAD R22, R23, UR4, R22 ;  /* 0x0000000417167c24 */ /* 0x000fc8000f8e0216 */
        /* <DEDUP_REMOVED lines=8> */
[----:B------:R-:W-:-:S04]  /*12a0*/  IMAD.WIDE.U32 R22, R13, 0x8, R14 ;  /* 0x000000080d167825 */ /* 0x000fc800078e000e */
[----:B------:R-:W-:Y:S01]  /*12b0*/  IMAD.HI.U32 R13, R7, R24, RZ ;  /* 0x00000018070d7227 */ /* 0x000fe200078e00ff */
[----:B--2---:R0:W-:Y:S04]  /*12c0*/  STG.E.64 desc[UR6][R22.64], R16 ;  /* 0x0000001016007986 */ /* 0x0041e8000c101b06 */
[----:B------:R-:W2:Y:S01]  /*12d0*/  LDG.E.64 R18, desc[UR6][R18.64] ;  /* 0x0000000612127981 */ /* 0x000ea2000c1e1b00 */
        /* <DEDUP_REMOVED lines=20> */
[----:B------:R-:W-:Y:S01]  /*1420*/  IMAD R24, R5, R16, R24 ;  /* 0x0000001005187224 */ /* 0x000fe200078e0218 */
[----:B------:R-:W-:Y:S01]  /*1430*/  IADD3 R25, -R23, RZ, RZ ;  /* 0x000000ff17197210 */ /* 0x000fe20007ffe1ff */
[----:B------:R-:W-:Y:S02]  /*1440*/  IMAD R13, R6, R22, R13 ;  /* 0x00000016060d7224 */ /* 0x000fe400078e020d */
[----:B------:R-:W-:Y:S02]  /*1450*/  IMAD R24, R24, UR5, RZ ;  /* 0x0000000518187c24 */ /* 0x000fe4000f8e02ff */
[----:B------:R-:W-:Y:S02]  /*1460*/  IMAD R25, R2, R25, R17 ;  /* 0x0000001902197224 */ /* 0x000fe400078e0211 */
[----:B------:R-:W-:Y:S02]  /*1470*/  IMAD R13, R13, UR4, R24 ;  /* 0x000000040d0d7c24 */ /* 0x000fe4000f8e0218 */
[----:B------:R-:W-:Y:S01]  /*1480*/  VIADD R24, R12, 0x2 ;  /* 0x000000020c187836 */ /* 0x000fe20000000000 */
[----:B------:R-:W-:-:S13]  /*1490*/  ISETP.GE.U32.AND P3, PT, R25, R2, PT ;  /* 0x000000021900720c */ /* 0x000fda0003f66070 */
[----:B------:R-:W-:Y:S01]  /*14a0*/  @P3 IMAD.IADD R25, R25, 0x1, -R2 ;  /* 0x0000000119193824 */ /* 0x000fe200078e0a02 */
[----:B------:R-:W-:-:S04]  /*14b0*/  @P3 IADD3 R23, R23, 0x1, RZ ;  /* 0x0000000117173810 */ /* 0x000fc80007ffe0ff */
[----:B------:R-:W-:-:S13]  /*14c0*/  ISETP.GE.U32.AND P4, PT, R25, R2, PT ;  /* 0x000000021900720c */ /* 0x000fda0003f86070 */
[----:B------:R-:W-:-:S05]  /*14d0*/  @P4 VIADD R23, R23, 0x1 ;  /* 0x0000000117174836 */ /* 0x000fca0000000000 */
        /* <DEDUP_REMOVED lines=8> */
[----:B--2---:R0:W-:Y:S04]  /*1560*/  STG.E.64 desc[UR6][R22.64], R18 ;  /* 0x0000001216007986 */ /* 0x0041e8000c101b06 */
[----:B------:R-:W2:Y:S01]  /*1570*/  LDG.E.64 R16, desc[UR6][R16.64] ;  /* 0x0000000610107981 */ /* 0x000ea2000c1e1b00 */
        /* <DEDUP_REMOVED lines=17> */
[----:B------:R-:W-:Y:S01]  /*1690*/  SEL R19, R11, R18, !P1 ;  /* 0x000000120b137207 */ /* 0x000fe20004800000 */
[----:B------:R-:W-:-:S03]  /*16a0*/  IMAD.MOV R18, RZ, RZ, -R13 ;  /* 0x000000ffff127224 */ /* 0x000fc600078e0a0d */
[----:B------:R-:W-:Y:S01]  /*16b0*/  IADD3 R22, -R19, RZ, RZ ;  /* 0x000000ff13167210 */ /* 0x000fe20007ffe1ff */
[----:B------:R-:W-:-:S04]  /*16c0*/  IMAD.HI.U32 R23, R9, R19, RZ ;  /* 0x0000001309177227 */ /* 0x000fc800078e00ff */
[----:B------:R-:W-:Y:S02]  /*16d0*/  IMAD.MOV R25, RZ, RZ, -R23 ;  /* 0x000000ffff197224 */ /* 0x000fe400078e0a17 */
[----:B------:R-:W-:Y:S02]  /*16e0*/  IMAD R24, R5, R18, R24 ;  /* 0x0000001205187224 */ /* 0x000fe400078e0218 */
[----:B------:R-:W-:Y:S02]  /*16f0*/  IMAD R25, R2, R25, R19 ;  /* 0x0000001902197224 */ /* 0x000fe400078e0213 */
[----:B------:R-:W-:Y:S02]  /*1700*/  IMAD R13, R6, R22, R13 ;  /* 0x00000016060d7224 */ /* 0x000fe400078e020d */
[----:B------:R-:W-:Y:S01]  /*1710*/  IMAD R24, R24, UR5, RZ ;  /* 0x0000000518187c24 */ /* 0x000fe2000f8e02ff */
[----:B------:R-:W-:-:S03]  /*1720*/  ISETP.GE.U32.AND P3, PT, R25, R2, PT ;  /* 0x000000021900720c */ /* 0x000fc60003f66070 */
[----:B------:R-:W-:Y:S01]  /*1730*/  IMAD R13, R13, UR4, R24 ;  /* 0x000000040d0d7c24 */ /* 0x000fe2000f8e0218 */
[----:B------:R-:W-:-:S09]  /*1740*/  IADD3 R24, R12, 0x3, RZ ;  /* 0x000000030c187810 */ /* 0x000fd20007ffe0ff */
[----:B------:R-:W-:Y:S02]  /*1750*/  @P3 IADD3 R25, -R2, R25, RZ ;  /* 0x0000001902193210 */ /* 0x000fe40007ffe1ff */
[----:B------:R-:W-:Y:S02]  /*1760*/  @P3 IADD3 R23, R23, 0x1, RZ ;  /* 0x0000000117173810 */ /* 0x000fe40007ffe0ff */
[----:B------:R-:W-:-:S13]  /*1770*/  ISETP.GE.U32.AND P4, PT, R25, R2, PT ;  /* 0x000000021900720c */ /* 0x000fda0003f86070 */
[----:B------:R-:W-:-:S04]  /*1780*/  @P4 IADD3 R23, R23, 0x1, RZ ;  /* 0x0000000117174810 */ /* 0x000fc80007ffe0ff */
[----:B------:R-:W-:-:S05]  /*1790*/  SEL R18, R4, R23, !P2 ;  /* 0x0000001704127207 */ /* 0x000fca0005000000 */
[----:B------:R-:W-:-:S04]  /*17a0*/  IMAD.MOV R22, RZ, RZ, -R18 ;  /* 0x000000ffff167224 */ /* 0x000fc800078e0a12 */
        /* <DEDUP_REMOVED lines=26> */
[----:B------:R-:W-:Y:S02]  /*1950*/  SEL R17, R11, R16, !P1 ;  /* 0x000000100b117207 */ /* 0x000fe40004800000 */
[----:B------:R-:W-:-:S03]  /*1960*/  IADD3 R16, -R13, RZ, RZ ;  /* 0x000000ff0d107210 */ /* 0x000fc60007ffe1ff */
[----:B------:R-:W-:-:S04]  /*1970*/  IMAD.HI.U32 R23, R9, R17, RZ ;  /* 0x0000001109177227 */ /* 0x000fc800078e00ff */
[----:B------:R-:W-:Y:S01]  /*1980*/  IMAD.MOV R22, RZ, RZ, -R17 ;  /* 0x000000ffff167224 */ /* 0x000fe200078e0a11 */
[----:B------:R-:W-:Y:S01]  /*1990*/  IADD3 R25, -R23, RZ, RZ ;  /* 0x000000ff17197210 */ /* 0x000fe20007ffe1ff */
[----:B------:R-:W-:Y:S02]  /*19a0*/  IMAD R24, R5, R16, R24 ;  /* 0x0000001005187224 */ /* 0x000fe400078e0218 */
[----:B------:R-:W-:Y:S02]  /*19b0*/  IMAD R13, R6, R22, R13 ;  /* 0x00000016060d7224 */ /* 0x000fe400078e020d */
[----:B------:R-:W-:Y:S02]  /*19c0*/  IMAD R25, R2, R25, R17 ;  /* 0x0000001902197224 */ /* 0x000fe400078e0211 */
[----:B------:R-:W-:-:S03]  /*19d0*/  IMAD R24, R24, UR5, RZ ;  /* 0x0000000518187c24 */ /* 0x000fc6000f8e02ff */
[----:B------:R-:W-:Y:S01]  /*19e0*/  ISETP.GE.U32.AND P3, PT, R25, R2, PT ;  /* 0x000000021900720c */ /* 0x000fe20003f66070 */
[----:B------:R-:W-:-:S12]  /*19f0*/  IMAD R13, R13, UR4, R24 ;  /* 0x000000040d0d7c24 */ /* 0x000fd8000f8e0218 */
[----:B------:R-:W-:Y:S01]  /*1a00*/  @P3 IADD3 R25, -R2, R25, RZ ;  /* 0x0000001902193210 */ /* 0x000fe20007ffe1ff */
[----:B------:R-:W-:Y:S01]  /*1a10*/  @P3 VIADD R23, R23, 0x1 ;  /* 0x0000000117173836 */ /* 0x000fe20000000000 */
        /* <DEDUP_REMOVED lines=10> */
[----:B--2---:R0:W-:Y:S01]  /*1ac0*/  STG.E.64 desc[UR6][R16.64], R18 ;  /* 0x0000001210007986 */ /* 0x0041e2000c101b06 */
[----:B------:R-:W-:Y:S05]  /*1ad0*/  @!P3 BRA `(.L_x_111) ;  /* 0xfffffff40048b947 */ /* 0x000fea000383ffff */
[----:B------:R-:W-:Y:S05]  /*1ae0*/  EXIT ;  /* 0x000000000000794d */ /* 0x000fea0003800000 */
.L_x_112:
        /* <DEDUP_REMOVED lines=9> */
.L_x_1002:


//--------------------- .text._ZN2at6native40_GLOBAL__N__2351210d_8_Shape_cu_49f7391c35CatArrayBatchedCopy_alignedK_contigINS1_10OpaqueTypeILj8EEEjLi4ELi64ELi64ELi16EEEvPT_NS1_25CatArrInputTensorMetadataIS5_T0_XT2_EXT3_EEENS1_16TensorSizeStrideIS8_Lj4EEEiS8_ --------------------------
	.section	.text._ZN2at6native40_GLOBAL__N__2351210d_8_Shape_cu_49f7391c35CatArrayBatchedCopy_alignedK_contigINS1_10OpaqueTypeILj8EEEjLi4ELi64ELi64ELi16EEEvPT_NS1_25CatArrInputTensorMetadataIS5_T0_XT2_EXT3_EEENS1_16TensorSizeStrideIS8_Lj4EEEiS8_,"ax",@progbits
	.align	128
.text._ZN2at6native40_GLOBAL__N__2351210d_8_Shape_cu_49f7391c35CatArrayBatchedCopy_alignedK_contigINS1_10OpaqueTypeILj8EEEjLi4ELi64ELi64ELi16EEEvPT_NS1_25CatArrInputTensorMetadataIS5_T0_XT2_EXT3_EEENS1_16TensorSizeStrideIS8_Lj4EEEiS8_:
        .type           _ZN2at6native40_GLOBAL__N__2351210d_8_Shape_cu_49f7391c35CatArrayBatchedCopy_alignedK_contigINS1_10OpaqueTypeILj8EEEjLi4ELi64ELi64ELi16EEEvPT_NS1_25CatArrInputTensorMetadataIS5_T0_XT2_EXT3_EEENS1_16TensorSizeStrideIS8_Lj4EEEiS8_,@function
        .size           _ZN2at6native40_GLOBAL__N__2351210d_8_Shape_cu_49f7391c35CatArrayBatchedCopy_alignedK_contigINS1_10OpaqueTypeILj8EEEjLi4ELi64ELi64ELi16EEEvPT_NS1_25CatArrInputTensorMetadataIS5_T0_XT2_EXT3_EEENS1_16TensorSizeStrideIS8_Lj4EEEiS8_,(.L_x_1003 - _ZN2at6native40_GLOBAL__N__2351210d_8_Shape_cu_49f7391c35CatArrayBatchedCopy_alignedK_contigINS1_10OpaqueTypeILj8EEEjLi4ELi64ELi64ELi16EEEvPT_NS1_25CatArrInputTensorMetadataIS5_T0_XT2_EXT3_EEENS1_16TensorSizeStrideIS8_Lj4EEEiS8_)
        .other          _ZN2at6native40_GLOBAL__N__2351210d_8_Shape_cu_49f7391c35CatArrayBatchedCopy_alignedK_contigINS1_10OpaqueTypeILj8EEEjLi4ELi64ELi64ELi16EEEvPT_NS1_25CatArrInputTensorMetadataIS5_T0_XT2_EXT3_EEENS1_16TensorSizeStrideIS8_Lj4EEEiS8_,@"STO_CUDA_ENTRY STV_DEFAULT"
_ZN2at6native40_GLOBAL__N__2351210d_8_Shape_cu_49f7391c35CatArrayBatchedCopy_alignedK_contigINS1_10OpaqueTypeILj8EEEjLi4ELi64ELi64ELi16EEEvPT_NS1_25CatArrInputTensorMetadataIS5_T0_XT2_EXT3_EEENS1_16TensorSizeStrideIS8_Lj4EEEiS8_:
        /* <DEDUP_REMOVED lines=9> */
[----:B------:R-:W-:-:S04]  /*0090*/  SHF.L.U32 R9, R2, 0x1, RZ ;  /* 0x0000000102097819 */ /* 0x000fc800000006ff */
[----:B0-----:R-:W-:-:S13]  /*00a0*/  ISETP.GE.U32.AND P0, PT, R9, R0, PT ;  /* 0x000000000900720c */ /* 0x001fda0003f06070 */
[----:B------:R-:W-:Y:S05]  /*00b0*/  @P0 EXIT ;  /* 0x000000000000094d */ /* 0x000fea0003800000 */
[----:B------:R-:W-:Y:S01]  /*00c0*/  VIADD R3, R9, 0x2 ;  /* 0x0000000209037836 */ /* 0x000fe20000000000 */
[----:B------:R-:W-:Y:S01]  /*00d0*/  SHF.L.U32 R20, R5, 0x3, RZ ;  /* 0x0000000305147819 */ /* 0x000fe200000006ff */
[----:B------:R0:W1:Y:S01]  /*00e0*/  LDC R2, c[0x0][R4+0x510] ;  /* 0x0001440004027b82 */ /* 0x0000620000000800 */
[----:B------:R-:W-:Y:S01]  /*00f0*/  ULDC.64 UR6, c[0x0][0x208] ;  /* 0x0000820000067ab9 */ /* 0x000fe20000000a00 */
[----:B------:R-:W-:Y:S01]  /*0100*/  ULDC UR14, c[0x0][0xf7c] ;  /* 0x0003df00000e7ab9 */ /* 0x000fe20000000800 */
[----:B------:R-:W-:Y:S01]  /*0110*/  ISETP.GT.U32.AND P0, PT, R3, R0, PT ;  /* 0x000000000300720c */ /* 0x000fe20003f04070 */
        /* <DEDUP_REMOVED lines=9> */
[----:B------:R-:W4:Y:S08]  /*01b0*/  LDC R16, c[0x0][0xc] ;  /* 0x00000300ff107b82 */ /* 0x000f300000000800 */
[----:B------:R-:W2:Y:S01]  /*01c0*/  LDC.64 R10, c[0x0][0x210] ;  /* 0x00008400ff0a7b82 */ /* 0x000ea20000000a00 */
[C---:B0-----:R-:W-:Y:S02]  /*01d0*/  ISETP.NE.AND P0, PT, R4.reuse, 0x3, PT ;  /* 0x000000030400780c */ /* 0x041fe40003f05270 */
[----:B------:R-:W-:-:S02]  /*01e0*/  ISETP.NE.AND P1, PT, R4, 0x2, PT ;  /* 0x000000020400780c */ /* 0x000fc40003f25270 */
[----:B------:R-:W-:Y:S02]  /*01f0*/  ISETP.NE.AND P2, PT, R4, 0x1, PT ;  /* 0x000000010400780c */ /* 0x000fe40003f45270 */
[C---:B-1----:R-:W-:Y:S02]  /*0200*/  SEL R14, R2.reuse, UR9, !P0 ;  /* 0x00000009020e7c07 */ /* 0x042fe4000c000000 */
[----:B------:R-:W-:Y:S01]  /*0210*/  SEL R15, R2, UR8, !P1 ;  /* 0x00000008020f7c07 */ /* 0x000fe2000c800000 */
[----:B----4-:R-:W-:Y:S01]  /*0220*/  IMAD R16, R16, UR4, RZ ;  /* 0x0000000410107c24 */ /* 0x010fe2000f8e02ff */
[----:B------:R-:W-:-:S07]  /*0230*/  SEL R8, R2, UR5, !P2 ;  /* 0x0000000502087c07 */ /* 0x000fce000d000000 */
.L_x_115:
[----:B---3--:R-:W-:-:S06]  /*0240*/  IMAD.WIDE.U32 R4, R9, 0x8, R20 ;  /* 0x0000000809047825 */ /* 0x008fcc00078e0014 */
[----:B------:R-:W3:Y:S01]  /*0250*/  LDG.E.128 R4, desc[UR6][R4.64] ;  /* 0x0000000604047981 */ /* 0x000ee2000c1e1d00 */
[----:B------:R-:W0:Y:S01]  /*0260*/  I2F.U32.RP R19, R14 ;  /* 0x0000000e00137306 */ /* 0x000e220000209000 */
[----:B------:R-:W-:Y:S02]  /*0270*/  IADD3 R17, RZ, -R14, RZ ;  /* 0x8000000eff117210 */ /* 0x000fe40007ffe0ff */
[----:B------:R-:W-:-:S05]  /*0280*/  ISETP.NE.U32.AND P2, PT, R14, RZ, PT ;  /* 0x000000ff0e00720c */ /* 0x000fca0003f45070 */
[----:B------:R-:W1:Y:S08]  /*0290*/  I2F.U32.RP R23, R15 ;  /* 0x0000000f00177306 */ /* 0x000e700000209000 */
[----:B0-----:R-:W0:Y:S08]  /*02a0*/  MUFU.RCP R19, R19 ;  /* 0x0000001300137308 */ /* 0x001e300000001000 */
[----:B-1----:R-:W-:Y:S08]  /*02b0*/  MUFU.RCP R23, R23 ;  /* 0x0000001700177308 */ /* 0x002ff00000001000 */
[----:B------:R-:W1:Y:S01]  /*02c0*/  I2F.U32.RP R24, R8 ;  /* 0x0000000800187306 */ /* 0x000e620000209000 */
[----:B0-----:R-:W-:-:S07]  /*02d0*/  VIADD R12, R19, 0xffffffe ;  /* 0x0ffffffe130c7836 */ /* 0x001fce0000000000 */
[----:B------:R0:W4:Y:S08]  /*02e0*/  F2I.FTZ.U32.TRUNC.NTZ R13, R12 ;  /* 0x0000000c000d7305 */ /* 0x000130000021f000 */
[----:B-1----:R-:W-:Y:S01]  /*02f0*/  MUFU.RCP R24, R24 ;  /* 0x0000001800187308 */ /* 0x002fe20000001000 */
[----:B0-----:R-:W-:Y:S02]  /*0300*/  IMAD.MOV.U32 R12, RZ, RZ, RZ ;  /* 0x000000ffff0c7224 */ /* 0x001fe400078e00ff */
[----:B----4-:R-:W-:-:S04]  /*0310*/  IMAD R17, R17, R13, RZ ;  /* 0x0000000d11117224 */ /* 0x010fc800078e02ff */
[----:B------:R-:W-:Y:S01]  /*0320*/  IMAD.HI.U32 R22, R13, R17, R12 ;  /* 0x000000110d167227 */ /* 0x000fe200078e000c */
[----:B------:R-:W-:-:S03]  /*0330*/  IADD3 R17, R9, 0x1, RZ ;  /* 0x0000000109117810 */ /* 0x000fc60007ffe0ff */
[----:B------:R-:W-:Y:S01]  /*0340*/  VIADD R12, R23, 0xffffffe ;  /* 0x0ffffffe170c7836 */ /* 0x000fe20000000000 */
[----:B------:R-:W-:Y:S01]  /*0350*/  LOP3.LUT R23, RZ, R14, RZ, 0x33, !PT ;  /* 0x0000000eff177212 */ /* 0x000fe200078e33ff */
[C---:B------:R-:W-:Y:S02]  /*0360*/  IMAD.HI.U32 R18, R22.reuse, R9, RZ ;  /* 0x0000000916127227 */ /* 0x040fe400078e00ff */
[----:B------:R0:W1:Y:S02]  /*0370*/  F2I.FTZ.U32.TRUNC.NTZ R13, R12 ;  /* 0x0000000c000d7305 */ /* 0x000064000021f000 */
[----:B------:R-:W-:-:S04]  /*0380*/  IMAD.HI.U32 R22, R22, R17, RZ ;  /* 0x0000001116167227 */ /* 0x000fc800078e00ff */
[----:B------:R-:W-:Y:S01]  /*0390*/  IMAD.MOV R19, RZ, RZ, -R18 ;  /* 0x000000ffff137224 */ /* 0x000fe200078e0a12 */
[----:B------:R-:W-:Y:S01]  /*03a0*/  IADD3 R25, -R22, RZ, RZ ;  /* 0x000000ff16197210 */ /* 0x000fe20007ffe1ff */
[----:B0-----:R-:W-:Y:S02]  /*03b0*/  IMAD.MOV.U32 R12, RZ, RZ, RZ ;  /* 0x000000ffff0c7224 */ /* 0x001fe400078e00ff */
[C---:B------:R-:W-:Y:S02]  /*03c0*/  IMAD R19, R14.reuse, R19, R9 ;  /* 0x000000130e137224 */ /* 0x040fe400078e0209 */
[----:B------:R-:W-:-:S03]  /*03d0*/  IMAD R25, R14, R25, R17 ;  /* 0x000000190e197224 */ /* 0x000fc600078e0211 */
[-C--:B------:R-:W-:Y:S02]  /*03e0*/  ISETP.GE.U32.AND P0, PT, R19, R14.reuse, PT ;  /* 0x0000000e1300720c */ /* 0x080fe40003f06070 */
[----:B------:R-:W-:-:S11]  /*03f0*/  ISETP.GE.U32.AND P3, PT, R25, R14, PT ;  /* 0x0000000e1900720c */ /* 0x000fd60003f66070 */
[----:B------:R-:W-:Y:S01]  /*0400*/  @P0 IADD3 R19, -R14, R19, RZ ;  /* 0x000000130e130210 */ /* 0x000fe20007ffe1ff */
[----:B------:R-:W-:Y:S01]  /*0410*/  @P0 VIADD R18, R18, 0x1 ;  /* 0x0000000112120836 */ /* 0x000fe20000000000 */
[----:B------:R-:W-:Y:S02]  /*0420*/  @P3 IADD3 R25, -R14, R25, RZ ;  /* 0x000000190e193210 */ /* 0x000fe40007ffe1ff */
[-C--:B------:R-:W-:Y:S01]  /*0430*/  ISETP.GE.U32.AND P1, PT, R19, R14.reuse, PT ;  /* 0x0000000e1300720c */ /* 0x080fe20003f26070 */
[----:B------:R-:W-:Y:S01]  /*0440*/  IMAD.MOV R19, RZ, RZ, -R15 ;  /* 0x000000ffff137224 */ /* 0x000fe200078e0a0f */
[----:B------:R-:W-:Y:S02]  /*0450*/  ISETP.GE.U32.AND P4, PT, R25, R14, PT ;  /* 0x0000000e1900720c */ /* 0x000fe40003f86070 */
[----:B------:R-:W-:Y:S01]  /*0460*/  @P3 IADD3 R22, R22, 0x1, RZ ;  /* 0x0000000116163810 */ /* 0x000fe20007ffe0ff */
[----:B-1----:R-:W-:Y:S01]  /*0470*/  IMAD R19, R19, R13, RZ ;  /* 0x0000000d13137224 */ /* 0x002fe200078e02ff */
[----:B------:R-:W-:-:S03]  /*0480*/  IADD3 R25, RZ, -R8, RZ ;  /* 0x80000008ff197210 */ /* 0x000fc60007ffe0ff */
[----:B------:R-:W-:-:S04]  /*0490*/  IMAD.HI.U32 R13, R13, R19, R12 ;  /* 0x000000130d0d7227 */ /* 0x000fc800078e000c */
[----:B------:R-:W-:Y:S02]  /*04a0*/  @P1 IADD3 R18, R18, 0x1, RZ ;  /* 0x0000000112121810 */ /* 0x000fe40007ffe0ff */
[----:B------:R-:W-:Y:S02]  /*04b0*/  @P4 VIADD R22, R22, 0x1 ;  /* 0x0000000116164836 */ /* 0x000fe40000000000 */
[----:B------:R-:W-:-:S03]  /*04c0*/  SEL R18, R23, R18, !P2 ;  /* 0x0000001217127207 */ /* 0x000fc60005000000 */
[----:B------:R-:W-:Y:S02]  /*04d0*/  SEL R22, R23, R22, !P2 ;  /* 0x0000001617167207 */ /* 0x000fe40005000000 */
[----:B------:R-:W-:-:S04]  /*04e0*/  IMAD.HI.U32 R19, R13, R18, RZ ;  /* 0x000000120d137227 */ /* 0x000fc800078e00ff */
[----:B------:R-:W-:Y:S01]  /*04f0*/  IMAD.HI.U32 R23, R13, R22, RZ ;  /* 0x000000160d177227 */ /* 0x000fe200078e00ff */
[----:B------:R-:W-:Y:S02]  /*0500*/  IADD3 R12, -R19, RZ, RZ ;  /* 0x000000ff130c7210 */ /* 0x000fe40007ffe1ff */
[----:B------:R-:W-:Y:S01]  /*0510*/  IADD3 R13, R24, 0xffffffe, RZ ;  /* 0x0ffffffe180d7810 */ /* 0x000fe20007ffe0ff */
[----:B------:R-:W-:Y:S02]  /*0520*/  IMAD.MOV R26, RZ, RZ, -R23 ;  /* 0x000000ffff1a7224 */ /* 0x000fe400078e0a17 */
[C---:B------:R-:W-:Y:S02]  /*0530*/  IMAD R12, R15.reuse, R12, R18 ;  /* 0x0000000c0f0c7224 */ /* 0x040fe400078e0212 */
[----:B------:R-:W-:Y:S01]  /*0540*/  IMAD R26, R15, R26, R22 ;  /* 0x0000001a0f1a7224 */ /* 0x000fe200078e0216 */
[----:B------:R-:W0:Y:S02]  /*0550*/  F2I.FTZ.U32.TRUNC.NTZ R13, R13 ;  /* 0x0000000d000d7305 */ /* 0x000e24000021f000 */
[----:B------:R-:W-:-:S02]  /*0560*/  ISETP.GE.U32.AND P0, PT, R12, R15, PT ;  /* 0x0000000f0c00720c */ /* 0x000fc40003f06070 */
[----:B------:R-:W-:-:S11]  /*0570*/  ISETP.GE.U32.AND P2, PT, R26, R15, PT ;  /* 0x0000000f1a00720c */ /* 0x000fd60003f46070 */
[--C-:B------:R-:W-:Y:S02]  /*0580*/  @P0 IMAD.IADD R12, R12, 0x1, -R15.reuse ;  /* 0x000000010c0c0824 */ /* 0x100fe400078e0a0f */
[----:B------:R-:W-:Y:S01]  /*0590*/  @P2 IMAD.IADD R26, R26, 0x1, -R15 ;  /* 0x000000011a1a2824 */ /* 0x000fe200078e0a0f */
[----:B------:R-:W-:Y:S01]  /*05a0*/  @P2 IADD3 R23, R23, 0x1, RZ ;  /* 0x0000000117172810 */ /* 0x000fe20007ffe0ff */
[----:B0-----:R-:W-:Y:S01]  /*05b0*/  IMAD R25, R25, R13, RZ ;  /* 0x0000000d19197224 */ /* 0x001fe200078e02ff */
[-C--:B------:R-:W-:Y:S01]  /*05c0*/  ISETP.GE.U32.AND P1, PT, R12, R15.reuse, PT ;  /* 0x0000000f0c00720c */ /* 0x080fe20003f26070 */
[----:B------:R-:W-:Y:S01]  /*05d0*/  HFMA2.MMA R12, -RZ, RZ, 0, 0 ;  /* 0x00000000ff0c7435 */ /* 0x000fe200000001ff */
[----:B------:R-:W-:Y:S01]  /*05e0*/  ISETP.GE.U32.AND P3, PT, R26, R15, PT ;  /* 0x0000000f1a00720c */ /* 0x000fe20003f66070 */
[----:B------:R-:W-:Y:S01]  /*05f0*/  @P0 VIADD R19, R19, 0x1 ;  /* 0x0000000113130836 */ /* 0x000fe20000000000 */
[----:B------:R-:W-:Y:S01]  /*0600*/  ISETP.NE.U32.AND P0, PT, R15, RZ, PT ;  /* 0x000000ff0f00720c */ /* 0x000fe20003f05070 */
[----:B------:R-:W-:-:S04]  /*0610*/  IMAD.MOV R26, RZ, RZ, -R22 ;  /* 0x000000ffff1a7224 */ /* 0x000fc800078e0a16 */
[----:B------:R-:W-:Y:S02]  /*0620*/  IMAD R17, R14, R26, R17 ;  /* 0x0000001a0e117224 */ /* 0x000fe400078e0211 */
[----:B------:R-:W-:Y:S01]  /*0630*/  IMAD.HI.U32 R24, R13, R25, R12 ;  /* 0x000000190d187227 */ /* 0x000fe200078e000c */
[----:B------:R-:W-:-:S03]  /*0640*/  LOP3.LUT R12, RZ, R15, RZ, 0x33, !PT ;  /* 0x0000000fff0c7212 */ /* 0x000fc600078e33ff */
[----:B------:R-:W-:Y:S01]  /*0650*/  @P1 VIADD R19, R19, 0x1 ;  /* 0x0000000113131836 */ /* 0x000fe20000000000 */
[----:B------:R-:W-:Y:S01]  /*0660*/  @P3 IADD3 R23, R23, 0x1, RZ ;  /* 0x0000000117173810 */ /* 0x000fe20007ffe0ff */
[----:B------:R-:W-:-:S03]  /*0670*/  IMAD R17, R17, UR11, RZ ;  /* 0x0000000b11117c24 */ /* 0x000fc6000f8e02ff */
[C---:B------:R-:W-:Y:S02]  /*0680*/  SEL R13, R12.reuse, R19, !P0 ;  /* 0x000000130c0d7207 */ /* 0x040fe40004000000 */
[----:B------:R-:W-:-:S03]  /*0690*/  SEL R19, R12, R23, !P0 ;  /* 0x000000170c137207 */ /* 0x000fc60004000000 */
[----:B------:R-:W-:-:S04]  /*06a0*/  IMAD.HI.U32 R12, R24, R13, RZ ;  /* 0x0000000d180c7227 */ /* 0x000fc800078e00ff */
[----:B------:R-:W-:-:S04]  /*06b0*/  IMAD.HI.U32 R24, R24, R19, RZ ;  /* 0x0000001318187227 */ /* 0x000fc800078e00ff */
[----:B------:R-:W-:Y:S01]  /*06c0*/  IMAD.MOV R23, RZ, RZ, -R12 ;  /* 0x000000ffff177224 */ /* 0x000fe200078e0a0c */
[----:B------:R-:W-:-:S03]  /*06d0*/  IADD3 R25, -R24, RZ, RZ ;  /* 0x000000ff18197210 */ /* 0x000fc60007ffe1ff */
[C---:B------:R-:W-:Y:S02]  /*06e0*/  IMAD R23, R8.reuse, R23, R13 ;  /* 0x0000001708177224 */ /* 0x040fe400078e020d */
[----:B------:R-:W-:-:S03]  /*06f0*/  IMAD R25, R8, R25, R19 ;  /* 0x0000001908197224 */ /* 0x000fc600078e0213 */
[-C--:B------:R-:W-:Y:S02]  /*0700*/  ISETP.GE.U32.AND P0, PT, R23, R8.reuse, PT ;  /* 0x000000081700720c */ /* 0x080fe40003f06070 */
[----:B------:R-:W-:-:S11]  /*0710*/  ISETP.GE.U32.AND P2, PT, R25, R8, PT ;  /* 0x000000081900720c */ /* 0x000fd60003f46070 */
[----:B------:R-:W-:Y:S02]  /*0720*/  @P0 IMAD.IADD R23, R23, 0x1, -R8 ;  /* 0x0000000117170824 */ /* 0x000fe400078e0a08 */
[----:B------:R-:W-:Y:S01]  /*0730*/  @P2 IADD3 R25, -R8, R25, RZ ;  /* 0x0000001908192210 */ /* 0x000fe20007ffe1ff */
[----:B------:R-:W-:Y:S01]  /*0740*/  @P0 VIADD R12, R12, 0x1 ;  /* 0x000000010c0c0836 */ /* 0x000fe20000000000 */
[----:B------:R-:W-:Y:S02]  /*0750*/  @P2 IADD3 R24, R24, 0x1, RZ ;  /* 0x0000000118182810 */ /* 0x000fe40007ffe0ff */
[-C--:B------:R-:W-:Y:S02]  /*0760*/  ISETP.GE.U32.AND P1, PT, R23, R8.reuse, PT ;  /* 0x000000081700720c */ /* 0x080fe40003f26070 */
[----:B------:R-:W-:Y:S01]  /*0770*/  ISETP.GE.U32.AND P3, PT, R25, R8, PT ;  /* 0x000000081900720c */ /* 0x000fe20003f66070 */
[----:B------:R-:W-:Y:S01]  /*0780*/  IMAD.MOV R25, RZ, RZ, -R13 ;  /* 0x000000ffff197224 */ /* 0x000fe200078e0a0d */
[----:B------:R-:W-:-:S02]  /*0790*/  ISETP.NE.U32.AND P0, PT, R8, RZ, PT ;  /* 0x000000ff0800720c */ /* 0x000fc40003f05070 */
[----:B------:R-:W-:Y:S01]  /*07a0*/  LOP3.LUT R23, RZ, R8, RZ, 0x33, !PT ;  /* 0x00000008ff177212 */ /* 0x000fe200078e33ff */
[----:B------:R-:W-:-:S06]  /*07b0*/  IMAD R25, R15, R25, R18 ;  /* 0x000000190f197224 */ /* 0x000fcc00078e0212 */
[----:B------:R-:W-:Y:S02]  /*07c0*/  @P1 VIADD R12, R12, 0x1 ;  /* 0x000000010c0c1836 */ /* 0x000fe40000000000 */
[----:B------:R-:W-:-:S03]  /*07d0*/  @P3 IADD3 R24, R24, 0x1, RZ ;  /* 0x0000000118183810 */ /* 0x000fc60007ffe0ff */
[C---:B------:R-:W-:Y:S02]  /*07e0*/  SEL R12, R23.reuse, R12, !P0 ;  /* 0x0000000c170c7207 */ /* 0x040fe40004000000 */
[----:B------:R-:W-:Y:S02]  /*07f0*/  SEL R23, R23, R24, !P0 ;  /* 0x0000001817177207 */ /* 0x000fe40004000000 */
[----:B------:R-:W-:Y:S02]  /*0800*/  IADD3 R24, -R18, RZ, RZ ;  /* 0x000000ff12187210 */ /* 0x000fe40007ffe1ff */
[----:B------:R-:W-:-:S03]  /*0810*/  IADD3 R18, -R19, RZ, RZ ;  /* 0x000000ff13127210 */ /* 0x000fc60007ffe1ff */
[----:B------:R-:W-:Y:S02]  /*0820*/  IMAD R24, R14, R24, R9 ;  /* 0x000000180e187224 */ /* 0x000fe400078e0209 */
[----:B------:R-:W-:Y:S02]  /*0830*/  IMAD R22, R15, R18, R22 ;  /* 0x000000120f167224 */ /* 0x000fe400078e0216 */
[----:B------:R-:W-:Y:S02]  /*0840*/  IMAD R24, R24, UR11, RZ ;  /* 0x0000000b18187c24 */ /* 0x000fe4000f8e02ff */
[----:B------:R-:W-:Y:S02]  /*0850*/  IMAD.MOV R18, RZ, RZ, -R12 ;  /* 0x000000ffff127224 */ /* 0x000fe400078e0a0c */
[----:B------:R-:W-:Y:S01]  /*0860*/  IMAD R24, R25, UR10, R24 ;  /* 0x0000000a19187c24 */ /* 0x000fe2000f8e0218 */
[----:B------:R-:W-:Y:S01]  /*0870*/  IADD3 R25, -R23, RZ, RZ ;  /* 0x000000ff17197210 */ /* 0x000fe20007ffe1ff */
[----:B------:R-:W-:-:S02]  /*0880*/  IMAD R13, R8, R18, R13 ;  /* 0x00000012080d7224 */ /* 0x000fc400078e020d */
[----:B------:R-:W-:Y:S02]  /*0890*/  IMAD R17, R22, UR10, R17 ;  /* 0x0000000a16117c24 */ /* 0x000fe4000f8e0211 */
[----:B------:R-:W-:Y:S02]  /*08a0*/  IMAD R18, R8, R25, R19 ;  /* 0x0000001908127224 */ /* 0x000fe400078e0213 */
[----:B------:R-:W-:Y:S02]  /*08b0*/  IMAD R13, R13, UR13, R24 ;  /* 0x0000000d0d0d7c24 */ /* 0x000fe4000f8e0218 */
[----:B------:R-:W-:Y:S02]  /*08c0*/  IMAD R18, R18, UR13, R17 ;  /* 0x0000000d12127c24 */ /* 0x000fe4000f8e0211 */
[----:B------:R-:W-:Y:S02]  /*08d0*/  IMAD R12, R12, UR12, R13 ;  /* 0x0000000c0c0c7c24 */ /* 0x000fe4000f8e020d */
[----:B------:R-:W-:-:S02]  /*08e0*/  IMAD R18, R23, UR12, R18 ;  /* 0x0000000c17127c24 */ /* 0x000fc4000f8e0212 */
[C---:B--2---:R-:W-:Y:S02]  /*08f0*/  IMAD R13, R3.reuse, UR14, R12 ;  /* 0x0000000e030d7c24 */ /* 0x044fe4000f8e020c */
[----:B------:R-:W-:Y:S02]  /*0900*/  IMAD R19, R3, UR14, R18 ;  /* 0x0000000e03137c24 */ /* 0x000fe4000f8e0212 */
[----:B------:R-:W-:-:S04]  /*0910*/  IMAD.WIDE.U32 R12, R13, 0x8, R10 ;  /* 0x000000080d0c7825 */ /* 0x000fc800078e000a */
[----:B------:R-:W-:-:S04]  /*0920*/  IMAD.WIDE.U32 R18, R19, 0x8, R10 ;  /* 0x0000000813127825 */ /* 0x000fc800078e000a */
[----:B------:R-:W-:Y:S02]  /*0930*/  IMAD R9, R16, 0x2, R9 ;  /* 0x0000000210097824 */ /* 0x000fe400078e0209 */
[----:B---3--:R-:W-:Y:S01]  /*0940*/  IMAD.MOV.U32 R22, RZ, RZ, R6 ;  /* 0x000000ffff167224 */ /* 0x008fe200078e0006 */
[----:B------:R-:W-:Y:S01]  /*0950*/  MOV R23, R7 ;  /* 0x0000000700177202 */ /* 0x000fe20000000f00 */
[----:B------:R0:W-:Y:S01]  /*0960*/  STG.E.64 desc[UR6][R12.64], R4 ;  /* 0x000000040c007986 */ /* 0x0001e2000c101b06 */
[----:B------:R-:W-:-:S03]  /*0970*/  IADD3 R7, R9, 0x2, RZ ;  /* 0x0000000209077810 */ /* 0x000fc60007ffe0ff */
[----:B------:R0:W-:Y:S01]  /*0980*/  STG.E.64 desc[UR6][R18.64], R22 ;  /* 0x0000001612007986 */ /* 0x0001e2000c101b06 */
[----:B------:R-:W-:-:S13]  /*0990*/  ISETP.GT.U32.AND P0, PT, R7, R0, PT ;  /* 0x000000000700720c */ /* 0x000fda0003f04070 */
[----:B0-----:R-:W-:Y:S05]  /*09a0*/  @!P0 BRA `(.L_x_115) ;  /* 0xfffffff800248947 */ /* 0x001fea000383ffff */
.L_x_114:
[----:B------:R-:W-:Y:S05]  /*09b0*/  BSYNC B0 ;  /* 0x0000000000007941 */ /* 0x000fea0003800000 */
.L_x_113:
[----:B------:R-:W-:-:S13]  /*09c0*/  ISETP.GT.U32.AND P0, PT, R0, R9, PT ;  /* 0x000000090000720c */ /* 0x000fda0003f04070 */
[----:B------:R-:W-:Y:S05]  /*09d0*/  @!P0 EXIT ;  /* 0x000000000000894d */ /* 0x000fea0003800000 */
[----:B------:R-:W-:Y:S01]  /*09e0*/  IMAD.IADD R23, R0, 0x1, -R9 ;  /* 0x0000000100177824 */ /* 0x000fe200078e0a09 */
[----:B------:R-:W-:Y:S01]  /*09f0*/  ULDC UR12, c[0x0][0xf7c] ;  /* 0x0003df00000c7ab9 */ /* 0x000fe20000000800 */
[----:B------:R-:W-:Y:S01]  /*0a00*/  ULDC.64 UR8, c[0x0][0xf70] ;  /* 0x0003dc0000087ab9 */ /* 0x000fe20000000a00 */
[----:B------:R-:W-:Y:S01]  /*0a10*/  ULDC.64 UR10, c[0x0][0xf68] ;  /* 0x0003da00000a7ab9 */ /* 0x000fe20000000a00 */
[----:B------:R-:W-:Y:S01]  /*0a20*/  BSSY B0, `(.L_x_116) ;  /* 0x000005b000007945 */ /* 0x000fe20003800000 */
[----:B------:R-:W-:Y:S02]  /*0a30*/  LOP3.LUT P0, R23, R23, 0x3, RZ, 0xc0, !PT ;  /* 0x0000000317177812 */ /* 0x000fe4000780c0ff */
[----:B------:R-:W-:-:S11]  /*0a40*/  MOV R12, R9 ;  /* 0x00000009000c7202 */ /* 0x000fd60000000f00 */
[----:B------:R-:W-:Y:S05]  /*0a50*/  @!P0 BRA `(.L_x_117) ;  /* 0x00000004005c8947 */ /* 0x000fea0003800000 */
[----:B------:R-:W0:Y:S01]  /*0a60*/  LDC R5, c[0x0][0xf78] ;  /* 0x0003de00ff057b82 */ /* 0x000e220000000800 */
[----:B------:R-:W-:Y:S01]  /*0a70*/  ULDC.64 UR4, c[0x0][0xf60] ;  /* 0x0003d80000047ab9 */ /* 0x000fe20000000a00 */
[----:B------:R-:W-:Y:S02]  /*0a80*/  MOV R12, R9 ;  /* 0x00000009000c7202 */ /* 0x000fe40000000f00 */
[----:B0-----:R-:W-:-:S04]  /*0a90*/  ISETP.NE.AND P0, PT, R5, 0x3, PT ;  /* 0x000000030500780c */ /* 0x001fc80003f05270 */
[C---:B-1----:R-:W-:Y:S02]  /*0aa0*/  SEL R13, R2.reuse, UR5, !P0 ;  /* 0x00000005020d7c07 */ /* 0x042fe4000c000000 */
[C---:B------:R-:W-:Y:S02]  /*0ab0*/  ISETP.NE.AND P0, PT, R5.reuse, 0x2, PT ;  /* 0x000000020500780c */ /* 0x040fe40003f05270 */
[----:B------:R-:W0:Y:S01]  /*0ac0*/  I2F.U32.RP R4, R13 ;  /* 0x0000000d00047306 */ /* 0x000e220000209000 */
[----:B------:R-:W-:Y:S02]  /*0ad0*/  IADD3 R15, RZ, -R13, RZ ;  /* 0x8000000dff0f7210 */ /* 0x000fe40007ffe0ff */
[----:B------:R-:W-:Y:S01]  /*0ae0*/  SEL R8, R2, UR4, !P0 ;  /* 0x0000000402087c07 */ /* 0x000fe2000c000000 */
[----:B------:R-:W-:Y:S01]  /*0af0*/  ULDC UR4, c[0x0][0xf5c] ;  /* 0x0003d70000047ab9 */ /* 0x000fe20000000800 */
[----:B------:R-:W-:Y:S02]  /*0b00*/  ISETP.NE.AND P0, PT, R5, 0x1, PT ;  /* 0x000000010500780c */ /* 0x000fe40003f05270 */
[----:B------:R-:W-:Y:S01]  /*0b10*/  ISETP.NE.U32.AND P1, PT, R8, RZ, PT ;  /* 0x000000ff0800720c */ /* 0x000fe20003f25070 */
[----:B------:R-:W1:Y:S01]  /*0b20*/  I2F.U32.RP R5, R8 ;  /* 0x0000000800057306 */ /* 0x000e620000209000 */
[----:B------:R-:W-:Y:S01]  /*0b30*/  SEL R14, R2, UR4, !P0 ;  /* 0x00000004020e7c07 */ /* 0x000fe2000c000000 */
[----:B------:R-:W-:Y:S01]  /*0b40*/  IMAD.MOV R11, RZ, RZ, -R8 ;  /* 0x000000ffff0b7224 */ /* 0x000fe200078e0a08 */
[----:B------:R-:W-:-:S02]  /*0b50*/  ISETP.NE.U32.AND P0, PT, R13, RZ, PT ;  /* 0x000000ff0d00720c */ /* 0x000fc40003f05070 */
[----:B------:R-:W-:Y:S02]  /*0b60*/  IADD3 R25, RZ, -R14, RZ ;  /* 0x8000000eff197210 */ /* 0x000fe40007ffe0ff */
[----:B------:R-:W-:Y:S01]  /*0b70*/  ISETP.NE.U32.AND P2, PT, R14, RZ, PT ;  /* 0x000000ff0e00720c */ /* 0x000fe20003f45070 */
[----:B------:R-:W4:Y:S01]  /*0b80*/  I2F.U32.RP R10, R14 ;  /* 0x0000000e000a7306 */ /* 0x000f220000209000 */
[----:B------:R-:W-:-:S07]  /*0b90*/  LOP3.LUT R22, RZ, R8, RZ, 0x33, !PT ;  /* 0x00000008ff167212 */ /* 0x000fce00078e33ff */
[----:B0-----:R-:W0:Y:S08]  /*0ba0*/  MUFU.RCP R4, R4 ;  /* 0x0000000400047308 */ /* 0x001e300000001000 */
[----:B-1----:R-:W1:Y:S08]  /*0bb0*/  MUFU.RCP R5, R5 ;  /* 0x0000000500057308 */ /* 0x002e700000001000 */
[----:B----4-:R-:W4:Y:S01]  /*0bc0*/  MUFU.RCP R10, R10 ;  /* 0x0000000a000a7308 */ /* 0x010f220000001000 */
[----:B0-----:R-:W-:-:S07]  /*0bd0*/  VIADD R6, R4, 0xffffffe ;  /* 0x0ffffffe04067836 */ /* 0x001fce0000000000 */
[----:B------:R0:W5:Y:S01]  /*0be0*/  F2I.FTZ.U32.TRUNC.NTZ R7, R6 ;  /* 0x0000000600077305 */ /* 0x000162000021f000 */
[----:B-1----:R-:W-:Y:S02]  /*0bf0*/  IADD3 R16, R5, 0xffffffe, RZ ;  /* 0x0ffffffe05107810 */ /* 0x002fe40007ffe0ff */
[----:B------:R-:W1:Y:S05]  /*0c00*/  LDC.64 R4, c[0x0][0x210] ;  /* 0x00008400ff047b82 */ /* 0x000e6a0000000a00 */
[----:B------:R2:W3:Y:S01]  /*0c10*/  F2I.FTZ.U32.TRUNC.NTZ R17, R16 ;  /* 0x0000001000117305 */ /* 0x0004e2000021f000 */
[----:B----4-:R-:W-:Y:S02]  /*0c20*/  VIADD R18, R10, 0xffffffe ;  /* 0x0ffffffe0a127836 */ /* 0x010fe40000000000 */
[----:B0-----:R-:W-:-:S02]  /*0c30*/  IMAD.MOV.U32 R6, RZ, RZ, RZ ;  /* 0x000000ffff067224 */ /* 0x001fc400078e00ff */
[----:B-----5:R-:W-:-:S03]  /*0c40*/  IMAD R15, R15, R7, RZ ;  /* 0x000000070f0f7224 */ /* 0x020fc600078e02ff */
[----:B------:R0:W4:Y:S01]  /*0c50*/  F2I.FTZ.U32.TRUNC.NTZ R19, R18 ;  /* 0x0000001200137305 */ /* 0x000122000021f000 */
[----:B--2---:R-:W-:Y:S01]  /*0c60*/  HFMA2.MMA R16, -RZ, RZ, 0, 0 ;  /* 0x00000000ff107435 */ /* 0x004fe200000001ff */
[----:B------:R-:W-:-:S04]  /*0c70*/  IMAD.HI.U32 R15, R7, R15, R6 ;  /* 0x0000000f070f7227 */ /* 0x000fc800078e0006 */
[----:B---3--:R-:W-:Y:S02]  /*0c80*/  IMAD R11, R11, R17, RZ ;  /* 0x000000110b0b7224 */ /* 0x008fe400078e02ff */
[----:B0-----:R-:W-:-:S03]  /*0c90*/  IMAD.MOV.U32 R18, RZ, RZ, RZ ;  /* 0x000000ffff127224 */ /* 0x001fc600078e00ff */
[----:B------:R-:W-:Y:S01]  /*0ca0*/  IMAD.HI.U32 R16, R17, R11, R16 ;  /* 0x0000000b11107227 */ /* 0x000fe200078e0010 */
[----:B------:R-:W-:-:S03]  /*0cb0*/  LOP3.LUT R17, RZ, R14, RZ, 0x33, !PT ;  /* 0x0000000eff117212 */ /* 0x000fc600078e33ff */
[----:B----4-:R-:W-:-:S04]  /*0cc0*/  IMAD R7, R25, R19, RZ ;  /* 0x0000001319077224 */ /* 0x010fc800078e02ff */
[----:B------:R-:W-:Y:S01]  /*0cd0*/  IMAD.HI.U32 R18, R19, R7, R18 ;  /* 0x0000000713127227 */ /* 0x000fe200078e0012 */
[----:B------:R-:W-:-:S07]  /*0ce0*/  LOP3.LUT R19, RZ, R13, RZ, 0x33, !PT ;  /* 0x0000000dff137212 */ /* 0x000fce00078e33ff */
.L_x_118:
[----:B0-----:R-:W-:-:S06]  /*0cf0*/  IMAD.WIDE.U32 R10, R12, 0x8, R20 ;  /* 0x000000080c0a7825 */ /* 0x001fcc00078e0014 */
[----:B------:R-:W2:Y:S01]  /*0d00*/  LDG.E.64 R10, desc[UR6][R10.64] ;  /* 0x000000060a0a7981 */ /* 0x000ea2000c1e1b00 */
[----:B------:R-:W-:Y:S01]  /*0d10*/  IMAD.HI.U32 R6, R15, R12, RZ ;  /* 0x0000000c0f067227 */ /* 0x000fe200078e00ff */
[----:B------:R-:W-:-:S03]  /*0d20*/  IADD3 R23, R23, -0x1, RZ ;  /* 0xffffffff17177810 */ /* 0x000fc60007ffe0ff */
        /* <DEDUP_REMOVED lines=10> */
[----:B------:R-:W-:Y:S02]  /*0dd0*/  IMAD.MOV R27, RZ, RZ, -R7 ;  /* 0x000000ffff1b7224 */ /* 0x000fe400078e0a07 */
[----:B------:R-:W-:Y:S02]  /*0de0*/  IMAD R24, R13, R24, R12 ;  /* 0x000000180d187224 */ /* 0x000fe400078e020c */
[----:B------:R-:W-:Y:S02]  /*0df0*/  IMAD R27, R8, R27, R25 ;  /* 0x0000001b081b7224 */ /* 0x000fe400078e0219 */
[----:B------:R-:W-:Y:S02]  /*0e00*/  IMAD R24, R24, UR9, RZ ;  /* 0x0000000918187c24 */ /* 0x000fe4000f8e02ff */
[----:B------:R-:W-:Y:S01]  /*0e10*/  VIADD R12, R12, 0x1 ;  /* 0x000000010c0c7836 */ /* 0x000fe20000000000 */
        /* <DEDUP_REMOVED lines=11> */
[----:B------:R-:W-:-:S03]  /*0ed0*/  IMAD R24, R25, UR8, R24 ;  /* 0x0000000819187c24 */ /* 0x000fc6000f8e0218 */
[----:B------:R-:W-:-:S13]  /*0ee0*/  ISETP.GE.U32.AND P3, PT, R27, R14, PT ;  /* 0x0000000e1b00720c */ /* 0x000fda0003f66070 */
[----:B------:R-:W-:Y:S01]  /*0ef0*/  @P3 IADD3 R27, -R14, R27, RZ ;  /* 0x0000001b0e1b3210 */ /* 0x000fe20007ffe1ff */
[----:B------:R-:W-:Y:S01]  /*0f00*/  @P3 VIADD R6, R6, 0x1 ;  /* 0x0000000106063836 */ /* 0x000fe20000000000 */
[----:B------:R-:W-:Y:S02]  /*0f10*/  ISETP.NE.AND P3, PT, R23, RZ, PT ;  /* 0x000000ff1700720c */ /* 0x000fe40003f65270 */
[----:B------:R-:W-:-:S13]  /*0f20*/  ISETP.GE.U32.AND P4, PT, R27, R14, PT ;  /* 0x0000000e1b00720c */ /* 0x000fda0003f86070 */
[----:B------:R-:W-:-:S05]  /*0f30*/  @P4 VIADD R6, R6, 0x1 ;  /* 0x0000000106064836 */ /* 0x000fca0000000000 */
[----:B------:R-:W-:-:S05]  /*0f40*/  SEL R6, R17, R6, !P2 ;  /* 0x0000000611067207 */ /* 0x000fca0005000000 */
[----:B------:R-:W-:-:S04]  /*0f50*/  IMAD.MOV R26, RZ, RZ, -R6 ;  /* 0x000000ffff1a7224 */ /* 0x000fc800078e0a06 */
[----:B------:R-:W-:-:S04]  /*0f60*/  IMAD R7, R14, R26, R7 ;  /* 0x0000001a0e077224 */ /* 0x000fc800078e0207 */
[----:B------:R-:W-:-:S04]  /*0f70*/  IMAD R7, R7, UR11, R24 ;  /* 0x0000000b07077c24 */ /* 0x000fc8000f8e0218 */
[----:B------:R-:W-:-:S04]  /*0f80*/  IMAD R6, R6, UR10, R7 ;  /* 0x0000000a06067c24 */ /* 0x000fc8000f8e0207 */
[----:B------:R-:W-:-:S04]  /*0f90*/  IMAD R7, R3, UR12, R6 ;  /* 0x0000000c03077c24 */ /* 0x000fc8000f8e0206 */
[----:B-1----:R-:W-:-:S05]  /*0fa0*/  IMAD.WIDE.U32 R6, R7, 0x8, R4 ;  /* 0x0000000807067825 */ /* 0x002fca00078e0004 */
[----:B--2---:R0:W-:Y:S01]  /*0fb0*/  STG.E.64 desc[UR6][R6.64], R10 ;  /* 0x0000000a06007986 */ /* 0x0041e2000c101b06 */
[----:B------:R-:W-:Y:S05]  /*0fc0*/  @P3 BRA `(.L_x_118) ;  /* 0xfffffffc00483947 */ /* 0x000fea000383ffff */
.L_x_117:
[----:B------:R-:W-:Y:S05]  /*0fd0*/  BSYNC B0 ;  /* 0x0000000000007941 */ /* 0x000fea0003800000 */
.L_x_116:
[----:B------:R-:W-:-:S04]  /*0fe0*/  LOP3.LUT R5, RZ, R9, RZ, 0x33, !PT ;  /* 0x00000009ff057212 */ /* 0x000fc800078e33ff */
[----:B------:R-:W-:-:S04]  /*0ff0*/  IADD3 R5, R0, R5, RZ ;  /* 0x0000000500057210 */ /* 0x000fc80007ffe0ff */
[----:B------:R-:W-:-:S13]  /*1000*/  ISETP.GE.U32.AND P0, PT, R5, 0x3, PT ;  /* 0x000000030500780c */ /* 0x000fda0003f06070 */
[----:B------:R-:W-:Y:S05]  /*1010*/  @!P0 EXIT ;  /* 0x000000000000894d */ /* 0x000fea0003800000 */
[----:B0-----:R-:W0:Y:S01]  /*1020*/  LDC R6, c[0x0][0xf78] ;  /* 0x0003de00ff067b82 */ /* 0x001e220000000800 */
[----:B------:R-:W-:Y:S01]  /*1030*/  ULDC UR10, c[0x0][0xf7c] ;  /* 0x0003df00000a7ab9 */ /* 0x000fe20000000800 */
[----:B------:R-:W-:Y:S01]  /*1040*/  ULDC.64 UR4, c[0x0][0xf70] ;  /* 0x0003dc0000047ab9 */ /* 0x000fe20000000a00 */
[----:B------:R-:W-:-:S05]  /*1050*/  ULDC.64 UR8, c[0x0][0xf68] ;  /* 0x0003da0000087ab9 */ /* 0x000fca0000000a00 */
[----:B------:R-:W1:Y:S08]  /*1060*/  LDC.64 R4, c[0x0][0xf60] ;  /* 0x0003d800ff047b82 */ /* 0x000e700000000a00 */
[----:B------:R-:W4:Y:S01]  /*1070*/  LDC.64 R14, c[0x0][0x210] ;  /* 0x00008400ff0e7b82 */ /* 0x000f220000000a00 */
[C---:B0-----:R-:W-:Y:S02]  /*1080*/  ISETP.NE.AND P2, PT, R6.reuse, 0x1, PT ;  /* 0x000000010600780c */ /* 0x041fe40003f45270 */
[----:B------:R-:W-:-:S02]  /*1090*/  ISETP.NE.AND P0, PT, R6, 0x3, PT ;  /* 0x000000030600780c */ /* 0x000fc40003f05270 */
[----:B------:R-:W-:Y:S02]  /*10a0*/  ISETP.NE.AND P1, PT, R6, 0x2, PT ;  /* 0x000000020600780c */ /* 0x000fe40003f25270 */
[C---:B-1----:R-:W-:Y:S02]  /*10b0*/  SEL R5, R2.reuse, R5, !P0 ;  /* 0x0000000502057207 */ /* 0x042fe40004000000 */
[----:B------:R-:W-:Y:S02]  /*10c0*/  SEL R6, R2, R4, !P1 ;  /* 0x0000000402067207 */ /* 0x000fe40004800000 */
[----:B------:R-:W0:Y:S03]  /*10d0*/  I2F.U32.RP R4, R5 ;  /* 0x0000000500047306 */ /* 0x000e260000209000 */
[----:B------:R-:W1:Y:S01]  /*10e0*/  @P2 LDC R2, c[0x0][0xf5c] ;  /* 0x0003d700ff022b82 */ /* 0x000e620000000800 */
[----:B------:R-:W-:Y:S01]  /*10f0*/  IADD3 R19, RZ, -R5, RZ ;  /* 0x80000005ff137210 */ /* 0x000fe20007ffe0ff */
[----:B------:R-:W-:Y:S01]  /*1100*/  IMAD.MOV R23, RZ, RZ, -R6 ;  /* 0x000000ffff177224 */ /* 0x000fe200078e0a06 */
[----:B------:R-:W-:-:S02]  /*1110*/  ISETP.NE.U32.AND P0, PT, R5, RZ, PT ;  /* 0x000000ff0500720c */ /* 0x000fc40003f05070 */
[----:B------:R-:W-:Y:S01]  /*1120*/  ISETP.NE.U32.AND P1, PT, R6, RZ, PT ;  /* 0x000000ff0600720c */ /* 0x000fe20003f25070 */
[----:B------:R-:W5:Y:S08]  /*1130*/  I2F.U32.RP R7, R6 ;  /* 0x0000000600077306 */ /* 0x000f700000209000 */
[----:B0-----:R-:W0:Y:S08]  /*1140*/  MUFU.RCP R4, R4 ;  /* 0x0000000400047308 */ /* 0x001e300000001000 */
[----:B-----5:R-:W5:Y:S01]  /*1150*/  MUFU.RCP R7, R7 ;  /* 0x0000000700077308 */ /* 0x020f620000001000 */
[----:B-1----:R-:W-:-:S07]  /*1160*/  ISETP.NE.U32.AND P2, PT, R2, RZ, PT ;  /* 0x000000ff0200720c */ /* 0x002fce0003f45070 */
[----:B------:R-:W1:Y:S01]  /*1170*/  I2F.U32.RP R13, R2 ;  /* 0x00000002000d7306 */ /* 0x000e620000209000 */
[----:B0-----:R-:W-:-:S07]  /*1180*/  VIADD R8, R4, 0xffffffe ;  /* 0x0ffffffe04087836 */ /* 0x001fce0000000000 */
[----:B------:R0:W2:Y:S01]  /*1190*/  F2I.FTZ.U32.TRUNC.NTZ R9, R8 ;  /* 0x0000000800097305 */ /* 0x0000a2000021f000 */
[----:B-----5:R-:W-:-:S07]  /*11a0*/  IADD3 R16, R7, 0xffffffe, RZ ;  /* 0x0ffffffe07107810 */ /* 0x020fce0007ffe0ff */
[----:B-1----:R-:W1:Y:S01]  /*11b0*/  MUFU.RCP R13, R13 ;  /* 0x0000000d000d7308 */ /* 0x002e620000001000 */
[----:B0-----:R-:W-:Y:S01]  /*11c0*/  HFMA2.MMA R8, -RZ, RZ, 0, 0 ;  /* 0x00000000ff087435 */ /* 0x001fe200000001ff */
[----:B--2---:R-:W-:-:S06]  /*11d0*/  IMAD R7, R19, R9, RZ ;  /* 0x0000000913077224 */ /* 0x004fcc00078e02ff */
[----:B------:R0:W2:Y:S03]  /*11e0*/  F2I.FTZ.U32.TRUNC.NTZ R17, R16 ;  /* 0x0000001000117305 */ /* 0x0000a6000021f000 */
[----:B------:R-:W-:-:S04]  /*11f0*/  IMAD.HI.U32 R7, R9, R7, R8 ;  /* 0x0000000709077227 */ /* 0x000fc800078e0008 */
[----:B-1----:R-:W-:Y:S01]  /*1200*/  VIADD R10, R13, 0xffffffe ;  /* 0x0ffffffe0d0a7836 */ /* 0x002fe20000000000 */
[----:B0-----:R-:W-:-:S03]  /*1210*/  MOV R16, RZ ;  /* 0x000000ff00107202 */ /* 0x001fc60000000f00 */
[----:B------:R0:W1:Y:S01]  /*1220*/  F2I.FTZ.U32.TRUNC.NTZ R11, R10 ;  /* 0x0000000a000b7305 */ /* 0x000062000021f000 */
[----:B--2---:R-:W-:-:S04]  /*1230*/  IMAD R13, R23, R17, RZ ;  /* 0x00000011170d7224 */ /* 0x004fc800078e02ff */
[----:B------:R-:W-:Y:S01]  /*1240*/  IMAD.HI.U32 R8, R17, R13, R16 ;  /* 0x0000000d11087227 */ /* 0x000fe200078e0010 */
[----:B0-----:R-:W-:-:S03]  /*1250*/  HFMA2.MMA R10, -RZ, RZ, 0, 0 ;  /* 0x00000000ff0a7435 */ /* 0x001fc600000001ff */
[----:B-1----:R-:W-:-:S04]  /*1260*/  IMAD R4, R2, R11, RZ ;  /* 0x0000000b02047224 */ /* 0x002fc800078e02ff */
[----:B------:R-:W-:Y:S01]  /*1270*/  IMAD.MOV R9, RZ, RZ, -R4 ;  /* 0x000000ffff097224 */ /* 0x000fe200078e0a04 */
[----:B------:R-:W-:-:S03]  /*1280*/  LOP3.LUT R4, RZ, R2, RZ, 0x33, !PT ;  /* 0x00000002ff047212 */ /* 0x000fc600078e33ff */
[----:B------:R-:W-:Y:S01]  /*1290*/  IMAD.HI.U32 R9, R11, R9, R10 ;  /* 0x000000090b097227 */ /* 0x000fe200078e000a */
[----:B------:R-:W-:Y:S02]  /*12a0*/  LOP3.LUT R10, RZ, R5, RZ, 0x33, !PT ;  /* 0x00000005ff0a7212 */ /* 0x000fe400078e33ff */
[----:B----4-:R-:W-:-:S07]  /*12b0*/  LOP3.LUT R11, RZ, R6, RZ, 0x33, !PT ;  /* 0x00000006ff0b7212 */ /* 0x010fce00078e33ff */
.L_x_119:
[----:B0--3--:R-:W-:-:S06]  /*12c0*/  IMAD.WIDE.U32 R16, R12, 0x8, R20 ;  /* 0x000000080c107825 */ /* 0x009fcc00078e0014 */
        /* <DEDUP_REMOVED lines=20> */
[----:B------:R-:W-:-:S04]  /*1410*/  IMAD.HI.U32 R23, R9, R13, RZ ;  /* 0x0000000d09177227 */ /* 0x000fc800078e00ff */
[----:B------:R-:W-:Y:S01]  /*1420*/  IMAD.MOV R22, RZ, RZ, -R13 ;  /* 0x000000ffff167224 */ /* 0x000fe200078e0a0d */
[----:B------:R-:W-:-:S05]  /*1430*/  IADD3 R18, -R23, RZ, RZ ;  /* 0x000000ff17127210 */ /* 0x000fca0007ffe1ff */
[----:B------:R-:W-:Y:S01]  /*1440*/  IMAD R25, R2, R18, R13 ;  /* 0x0000001202197224 */ /* 0x000fe200078e020d */
[----:B------:R-:W-:Y:S01]  /*1450*/  IADD3 R18, -R19, RZ, RZ ;  /* 0x000000ff13127210 */ /* 0x000fe20007ffe1ff */
[----:B------:R-:W-:-:S03]  /*1460*/  IMAD R19, R6, R22, R19 ;  /* 0x0000001606137224 */ /* 0x000fc600078e0213 */
[----:B------:R-:W-:Y:S01]  /*1470*/  ISETP.GE.U32.AND P3, PT, R25, R2, PT ;  /* 0x000000021900720c */ /* 0x000fe20003f66070 */
[----:B------:R-:W-:-:S04]  /*1480*/  IMAD R18, R5, R18, R12 ;  /* 0x0000001205127224 */ /* 0x000fc800078e020c */
[----:B------:R-:W-:-:S04]  /*1490*/  IMAD R18, R18, UR5, RZ ;  /* 0x0000000512127c24 */ /* 0x000fc8000f8e02ff */
[----:B------:R-:W-:-:S04]  /*14a0*/  IMAD R18, R19, UR4, R18 ;  /* 0x0000000413127c24 */ /* 0x000fc8000f8e0212 */
[----:B------:R-:W-:Y:S01]  /*14b0*/  @P3 IADD3 R25, -R2, R25, RZ ;  /* 0x0000001902193210 */ /* 0x000fe20007ffe1ff */
[----:B------:R-:W-:-:S03]  /*14c0*/  @P3 VIADD R23, R23, 0x1 ;  /* 0x0000000117173836 */ /* 0x000fc60000000000 */
        /* <DEDUP_REMOVED lines=142> */
.L_x_120:
        /* <DEDUP_REMOVED lines=13> */
.L_x_1003:


//--------------------- .text._ZN2at6native40_GLOBAL__N__2351210d_8_Shape_cu_49f7391c30CatArrayBatchedCopy_vectorizedINS1_10OpaqueTypeILj8EEEjLi4ELi64ELi64ELi16ELi2EEEvPcNS1_25CatArrInputTensorMetadataIT_T0_XT2_EXT3_EEENS1_16TensorSizeStrideIS8_Lj4EEEiS8_ --------------------------
	.section	.text._ZN2at6native40_GLOBAL__N__2351210d_8_Shape_cu_49f7391c30CatArrayBatchedCopy_vectorizedINS1_10OpaqueTypeILj8EEEjLi4ELi64ELi64ELi16ELi2EEEvPcNS1_25CatArrInputTensorMetadataIT_T0_XT2_EXT3_EEENS1_16TensorSizeStrideIS8_Lj4EEEiS8_,"ax",@progbits
	.align	128
.text._ZN2at6native40_GLOBAL__N__2351210d_8_Shape_cu_49f7391c30CatArrayBatchedCopy_vectorizedINS1_10OpaqueTypeILj8EEEjLi4ELi64ELi64ELi16ELi2EEEvPcNS1_25CatArrInputTensorMetadataIT_T0_XT2_EXT3_EEENS1_16TensorSizeStrideIS8_Lj4EEEiS8_:
        .type           _ZN2at6native40_GLOBAL__N__2351210d_8_Shape_cu_49f7391c30CatArrayBatchedCopy_vectorizedINS1_10OpaqueTypeILj8EEEjLi4ELi64ELi64ELi16ELi2EEEvPcNS1_25CatArrInputTensorMetadataIT_T0_XT2_EXT3_EEENS1_16TensorSizeStrideIS8_Lj4EEEiS8_,@function
        .size           _ZN2at6native40_GLOBAL__N__2351210d_8_Shape_cu_49f7391c30CatArrayBatchedCopy_vectorizedINS1_10OpaqueTypeILj8EEEjLi4ELi64ELi64ELi16ELi2EEEvPcNS1_25CatArrInputTensorMetadataIT_T0_XT2_EXT3_EEENS1_16TensorSizeStrideIS8_Lj4EEEiS8_,(.L_x_1004 - _ZN2at6native40_GLOBAL__N__2351210d_8_Shape_cu_49f7391c30CatArrayBatchedCopy_vectorizedINS1_10OpaqueTypeILj8EEEjLi4ELi64ELi64ELi16ELi2EEEvPcNS1_25CatArrInputTensorMetadataIT_T0_XT2_EXT3_EEENS1_16TensorSizeStrideIS8_Lj4EEEiS8_)
        .other          _ZN2at6native40_GLOBAL__N__2351210d_8_Shape_cu_49f7391c30CatArrayBatchedCopy_vectorizedINS1_10OpaqueTypeILj8EEEjLi4ELi64ELi64ELi16ELi2EEEvPcNS1_25CatArrInputTensorMetadataIT_T0_XT2_EXT3_EEENS1_16TensorSizeStrideIS8_Lj4EEEiS8_,@"STO_CUDA_ENTRY STV_DEFAULT"
_ZN2at6native40_GLOBAL__N__2351210d_8_Shape_cu_49f7391c30CatArrayBatchedCopy_vectorizedINS1_10OpaqueTypeILj8EEEjLi4ELi64ELi64ELi16ELi2EEEvPcNS1_25CatArrInputTensorMetadataIT_T0_XT2_EXT3_EEENS1_16TensorSizeStrideIS8_Lj4EEEiS8_:
        /* <DEDUP_REMOVED lines=8> */
[----:B-1----:R-:W-:Y:S01]  /*0080*/  IMAD R7, R7, UR4, R4 ;  /* 0x0000000407077c24 */ /* 0x002fe2000f8e0204 */
[----:B0-----:R-:W-:-:S04]  /*0090*/  SHF.R.U32.HI R0, RZ, 0x1, R0 ;  /* 0x00000001ff007819 */ /* 0x001fc80000011600 */
[----:B------:R-:W-:-:S13]  /*00a0*/  ISETP.GE.U32.AND P0, PT, R7, R0, PT ;  /* 0x000000000700720c */ /* 0x000fda0003f06070 */
        /* <DEDUP_REMOVED lines=15> */
[----:B------:R-:W-:Y:S02]  /*01a0*/  SHF.R.U32.HI R10, RZ, 0x1, R4 ;  /* 0x00000001ff0a7819 */ /* 0x000fe40000011604 */
[----:B------:R0:W1:Y:S02]  /*01b0*/  LDC R4, c[0x0][R3+0x410] ;  /* 0x0001040003047b82 */ /* 0x0000640000000800 */
[C---:B--2---:R-:W-:Y:S02]  /*01c0*/  SEL R11, R10.reuse, R9, !P0 ;  /* 0x000000090a0b7207 */ /* 0x044fe40004000000 */
[----:B------:R-:W-:Y:S02]  /*01d0*/  SEL R12, R10, R8, !P1 ;  /* 0x000000080a0c7207 */ /* 0x000fe40004800000 */
[----:B------:R-:W2:Y:S01]  /*01e0*/  I2F.U32.RP R6, R11 ;  /* 0x0000000b00067306 */ /* 0x000ea20000209000 */
[----:B------:R-:W-:Y:S01]  /*01f0*/  ISETP.NE.U32.AND P0, PT, R11, RZ, PT ;  /* 0x000000ff0b00720c */ /* 0x000fe20003f05070 */
[----:B------:R-:W3:Y:S01]  /*0200*/  @P2 LDC R10, c[0x0][0xf5c] ;  /* 0x0003d700ff0a2b82 */ /* 0x000ee20000000800 */
[----:B------:R-:W-:Y:S01]  /*0210*/  IMAD.MOV R19, RZ, RZ, -R12 ;  /* 0x000000ffff137224 */ /* 0x000fe200078e0a0c */
[----:B------:R-:W-:-:S02]  /*0220*/  ISETP.NE.U32.AND P1, PT, R12, RZ, PT ;  /* 0x000000ff0c00720c */ /* 0x000fc40003f25070 */
[----:B------:R-:W-:Y:S02]  /*0230*/  LOP3.LUT R20, RZ, R12, RZ, 0x33, !PT ;  /* 0x0000000cff147212 */ /* 0x000fe400078e33ff */
[----:B------:R-:W4:Y:S02]  /*0240*/  I2F.U32.RP R16, R12 ;  /* 0x0000000c00107306 */ /* 0x000f240000209000 */
[----:B0-----:R-:W0:Y:S06]  /*0250*/  LDC.64 R2, c[0x0][R2+0x218] ;  /* 0x0000860002027b82 */ /* 0x001e2c0000000a00 */
[----:B--2---:R-:W2:Y:S01]  /*0260*/  MUFU.RCP R6, R6 ;  /* 0x0000000600067308 */ /* 0x004ea20000001000 */
[----:B-1----:R-:W-:-:S05]  /*0270*/  IMAD R18, R4, R13, RZ ;  /* 0x0000000d04127224 */ /* 0x002fca00078e02ff */
[----:B------:R-:W-:Y:S02]  /*0280*/  SHF.R.U32.HI R18, RZ, 0x1, R18 ;  /* 0x00000001ff127819 */ /* 0x000fe40000011612 */
[----:B----4-:R-:W1:Y:S01]  /*0290*/  MUFU.RCP R16, R16 ;  /* 0x0000001000107308 */ /* 0x010e620000001000 */
[----:B---3--:R-:W-:-:S07]  /*02a0*/  ISETP.NE.U32.AND P2, PT, R10, RZ, PT ;  /* 0x000000ff0a00720c */ /* 0x008fce0003f45070 */
[----:B------:R-:W3:Y:S01]  /*02b0*/  I2F.U32.RP R17, R10 ;  /* 0x0000000a00117306 */ /* 0x000ee20000209000 */
[----:B--2---:R-:W-:-:S07]  /*02c0*/  IADD3 R8, R6, 0xffffffe, RZ ;  /* 0x0ffffffe06087810 */ /* 0x004fce0007ffe0ff */
[----:B------:R2:W-:Y:S01]  /*02d0*/  F2I.FTZ.U32.TRUNC.NTZ R9, R8 ;  /* 0x0000000800097305 */ /* 0x0005e2000021f000 */
[----:B-1----:R-:W-:Y:S02]  /*02e0*/  VIADD R14, R16, 0xffffffe ;  /* 0x0ffffffe100e7836 */ /* 0x002fe40000000000 */
[----:B------:R-:W-:-:S05]  /*02f0*/  IMAD.MOV.U32 R16, RZ, RZ, R7 ;  /* 0x000000ffff107224 */ /* 0x000fca00078e0007 */
[----:B---3--:R-:W1:Y:S01]  /*0300*/  MUFU.RCP R17, R17 ;  /* 0x0000001100117308 */ /* 0x008e620000001000 */
[----:B--2---:R-:W-:-:S07]  /*0310*/  IMAD.MOV.U32 R8, RZ, RZ, RZ ;  /* 0x000000ffff087224 */ /* 0x004fce00078e00ff */
[----:B------:R2:W3:Y:S01]  /*0320*/  F2I.FTZ.U32.TRUNC.NTZ R15, R14 ;  /* 0x0000000e000f7305 */ /* 0x0004e2000021f000 */
[----:B-1----:R-:W-:Y:S01]  /*0330*/  VIADD R5, R17, 0xffffffe ;  /* 0x0ffffffe11057836 */ /* 0x002fe20000000000 */
[----:B------:R-:W-:Y:S01]  /*0340*/  IADD3 R17, RZ, -R11, RZ ;  /* 0x8000000bff117210 */ /* 0x000fe20007ffe0ff */
[----:B--2---:R-:W-:-:S05]  /*0350*/  IMAD.MOV.U32 R14, RZ, RZ, RZ ;  /* 0x000000ffff0e7224 */ /* 0x004fca00078e00ff */
[----:B------:R-:W1:Y:S01]  /*0360*/  F2I.FTZ.U32.TRUNC.NTZ R5, R5 ;  /* 0x0000000500057305 */ /* 0x000e62000021f000 */
[----:B------:R-:W-:Y:S02]  /*0370*/  IMAD R13, R17, R9, RZ ;  /* 0x00000009110d7224 */ /* 0x000fe400078e02ff */
[----:B---3--:R-:W-:Y:S02]  /*0380*/  IMAD R17, R19, R15, RZ ;  /* 0x0000000f13117224 */ /* 0x008fe400078e02ff */
[----:B------:R-:W-:-:S04]  /*0390*/  IMAD.HI.U32 R13, R9, R13, R8 ;  /* 0x0000000d090d7227 */ /* 0x000fc800078e0008 */
[----:B------:R-:W-:Y:S01]  /*03a0*/  IMAD.HI.U32 R14, R15, R17, R14 ;  /* 0x000000110f0e7227 */ /* 0x000fe200078e000e */
[----:B------:R-:W-:-:S03]  /*03b0*/  LOP3.LUT R17, RZ, R10, RZ, 0x33, !PT ;  /* 0x0000000aff117212 */ /* 0x000fc600078e33ff */
[----:B-1----:R-:W-:-:S05]  /*03c0*/  IMAD R4, R10, R5, RZ ;  /* 0x000000050a047224 */ /* 0x002fca00078e02ff */
[----:B------:R-:W-:Y:S01]  /*03d0*/  IADD3 R19, -R4, RZ, RZ ;  /* 0x000000ff04137210 */ /* 0x000fe20007ffe1ff */
[----:B------:R-:W-:-:S10]  /*03e0*/  HFMA2.MMA R4, -RZ, RZ, 0, 0 ;  /* 0x00000000ff047435 */ /* 0x000fd400000001ff */
[----:B------:R-:W-:Y:S01]  /*03f0*/  IMAD.HI.U32 R15, R5, R19, R4 ;  /* 0x00000013050f7227 */ /* 0x000fe200078e0004 */
[----:B0-----:R-:W-:-:S07]  /*0400*/  LOP3.LUT R19, RZ, R11, RZ, 0x33, !PT ;  /* 0x0000000bff137212 */ /* 0x001fce00078e33ff */
.L_x_121:
        /* <DEDUP_REMOVED lines=39> */
[----:B------:R-:W-:-:S05]  /*0680*/  IMAD R21, R22, UR10, R21 ;  /* 0x0000000a16157c24 */ /* 0x000fca000f8e0215 */
[----:B------:R-:W-:-:S05]  /*0690*/  IADD3 R21, P3, R18, R21, RZ ;  /* 0x0000001512157210 */ /* 0x000fca0007f7e0ff */
[----:B------:R-:W-:Y:S01]  /*06a0*/  IMAD.X R22, RZ, RZ, RZ, P3 ;  /* 0x000000ffff167224 */ /* 0x000fe200018e06ff */
[----:B------:R-:W-:-:S04]  /*06b0*/  LEA R8, P3, R21, UR12, 0x4 ;  /* 0x0000000c15087c11 */ /* 0x000fc8000f8620ff */
[----:B------:R-:W-:Y:S02]  /*06c0*/  LEA.HI.X R9, R21, UR13, R22, 0x4, P3 ;  /* 0x0000000d15097c11 */ /* 0x000fe400098f2416 */
[----:B------:R-:W-:-:S03]  /*06d0*/  ISETP.GE.U32.AND P3, PT, R16, R0, PT ;  /* 0x000000001000720c */ /* 0x000fc60003f66070 */
[----:B--2---:R0:W-:Y:S10]  /*06e0*/  STG.E.128 desc[UR6][R8.64], R4 ;  /* 0x0000000408007986 */ /* 0x0041f4000c101d06 */
[----:B------:R-:W-:Y:S05]  /*06f0*/  @!P3 BRA `(.L_x_121) ;  /* 0xfffffffc0044b947 */ /* 0x000fea000383ffff */
[----:B------:R-:W-:Y:S05]  /*0700*/  EXIT ;  /* 0x000000000000794d */ /* 0x000fea0003800000 */
.L_x_122:
        /* <DEDUP_REMOVED lines=15> */
.L_x_1004:


//--------------------- .text._ZN2at6native40_GLOBAL__N__2351210d_8_Shape_cu_49f7391c19CatArrayBatchedCopyINS1_10OpaqueTypeILj8EEEjLi3ELi64ELi64EEEvPT_NS1_25CatArrInputTensorMetadataIS5_T0_XT2_EXT3_EEENS1_16TensorSizeStrideIS8_Lj4EEEiS8_ --------------------------
	.section	.text._ZN2at6native40_GLOBAL__N__2351210d_8_Shape_cu_49f7391c19CatArrayBatchedCopyINS1_10OpaqueTypeILj8EEEjLi3ELi64ELi64EEEvPT_NS1_25CatArrInputTensorMetadataIS5_T0_XT2_EXT3_EEENS1_16TensorSizeStrideIS8_Lj4EEEiS8_,"ax",@progbits
	.align	128
.text._ZN2at6native40_GLOBAL__N__2351210d_8_Shape_cu_49f7391c19CatArrayBatchedCopyINS1_10OpaqueTypeILj8EEEjLi3ELi64ELi64EEEvPT_NS1_25CatArrInputTensorMetadataIS5_T0_XT2_EXT3_EEENS1_16TensorSizeStrideIS8_Lj4EEEiS8_:
        .type           _ZN2at6native40_GLOBAL__N__2351210d_8_Shape_cu_49f7391c19CatArrayBatchedCopyINS1_10OpaqueTypeILj8EEEjLi3ELi64ELi64EEEvPT_NS1_25CatArrInputTensorMetadataIS5_T0_XT2_EXT3_EEENS1_16TensorSizeStrideIS8_Lj4EEEiS8_,@function
        .size           _ZN2at6native40_GLOBAL__N__2351210d_8_Shape_cu_49f7391c19CatArrayBatchedCopyINS1_10OpaqueTypeILj8EEEjLi3ELi64ELi64EEEvPT_NS1_25CatArrInputTensorMetadataIS5_T0_XT2_EXT3_EEENS1_16TensorSizeStrideIS8_Lj4EEEiS8_,(.L_x_1005 - _ZN2at6native40_GLOBAL__N__2351210d_8_Shape_cu_49f7391c19CatArrayBatchedCopyINS1_10OpaqueTypeILj8EEEjLi3ELi64ELi64EEEvPT_NS1_25CatArrInputTensorMetadataIS5_T0_XT2_EXT3_EEENS1_16TensorSizeStrideIS8_Lj4EEEiS8_)
        .other          _ZN2at6native40_GLOBAL__N__2351210d_8_Shape_cu_49f7391c19CatArrayBatchedCopyINS1_10OpaqueTypeILj8EEEjLi3ELi64ELi64EEEvPT_NS1_25CatArrInputTensorMetadataIS5_T0_XT2_EXT3_EEENS1_16TensorSizeStrideIS8_Lj4EEEiS8_,@"STO_CUDA_ENTRY STV_DEFAULT"
_ZN2at6native40_GLOBAL__N__2351210d_8_Shape_cu_49f7391c19CatArrayBatchedCopyINS1_10OpaqueTypeILj8EEEjLi3ELi64ELi64EEEvPT_NS1_25CatArrInputTensorMetadataIS5_T0_XT2_EXT3_EEENS1_16TensorSizeStrideIS8_Lj4EEEiS8_:
        /* <DEDUP_REMOVED lines=31> */
[----:B------:R-:W-:Y:S01]  /*01f0*/  IADD3 R7, RZ, -R5, RZ ;  /* 0x80000005ff077210 */ /* 0x000fe20007ffe0ff */
[----:B------:R-:W-:Y:S01]  /*0200*/  IMAD.MOV R17, RZ, RZ, -R6 ;  /* 0x000000ffff117224 */ /* 0x000fe200078e0a06 */
[----:B------:R-:W-:Y:S01]  /*0210*/  ISETP.NE.U32.AND P2, PT, R5, RZ, PT ;  /* 0x000000ff0500720c */ /* 0x000fe20003f45070 */
[----:B------:R-:W-:Y:S01]  /*0220*/  ULDC UR5, c[0x0][0xf70] ;  /* 0x0003dc0000057ab9 */ /* 0x000fe20000000800 */
[----:B------:R-:W-:Y:S01]  /*0230*/  ISETP.NE.U32.AND P3, PT, R6, RZ, PT ;  /* 0x000000ff0600720c */ /* 0x000fe20003f65070 */
[----:B------:R-:W-:Y:S01]  /*0240*/  ULDC UR10, c[0x0][0xf7c] ;  /* 0x0003df00000a7ab9 */ /* 0x000fe20000000800 */
[----:B------:R-:W2:Y:S01]  /*0250*/  I2F.U32.RP R2, R5 ;  /* 0x0000000500027306 */ /* 0x000ea20000209000 */
[----:B------:R-:W-:-:S07]  /*0260*/  ULDC.64 UR8, c[0x0][0xf68] ;  /* 0x0003da0000087ab9 */ /* 0x000fce0000000a00 */
[----:B0-----:R-:W0:Y:S08]  /*0270*/  MUFU.RCP R4, R4 ;  /* 0x0000000400047308 */ /* 0x001e300000001000 */
[----:B--2---:R-:W2:Y:S01]  /*0280*/  MUFU.RCP R2, R2 ;  /* 0x0000000200027308 */ /* 0x004ea20000001000 */
[----:B0-----:R-:W-:-:S07]  /*0290*/  VIADD R14, R4, 0xffffffe ;  /* 0x0ffffffe040e7836 */ /* 0x001fce0000000000 */
[----:B------:R0:W5:Y:S01]  /*02a0*/  F2I.FTZ.U32.TRUNC.NTZ R15, R14 ;  /* 0x0000000e000f7305 */ /* 0x000162000021f000 */
[----:B--2---:R-:W-:Y:S02]  /*02b0*/  IADD3 R10, R2, 0xffffffe, RZ ;  /* 0x0ffffffe020a7810 */ /* 0x004fe40007ffe0ff */
[----:B------:R-:W-:-:S05]  /*02c0*/  LOP3.LUT R2, RZ, R6, RZ, 0x33, !PT ;  /* 0x00000006ff027212 */ /* 0x000fca00078e33ff */
[----:B------:R2:W3:Y:S01]  /*02d0*/  F2I.FTZ.U32.TRUNC.NTZ R11, R10 ;  /* 0x0000000a000b7305 */ /* 0x0004e2000021f000 */
[----:B0-----:R-:W-:Y:S02]  /*02e0*/  IMAD.MOV.U32 R14, RZ, RZ, RZ ;  /* 0x000000ffff0e7224 */ /* 0x001fe400078e00ff */
[----:B-----5:R-:W-:Y:S01]  /*02f0*/  IMAD R17, R17, R15, RZ ;  /* 0x0000000f11117224 */ /* 0x020fe200078e02ff */
[----:B--2---:R-:W-:-:S03]  /*0300*/  HFMA2.MMA R10, -RZ, RZ, 0, 0 ;  /* 0x00000000ff0a7435 */ /* 0x004fc600000001ff */
[----:B------:R-:W-:Y:S01]  /*0310*/  IMAD.HI.U32 R4, R15, R17, R14 ;  /* 0x000000110f047227 */ /* 0x000fe200078e000e */
[----:B------:R-:W-:-:S03]  /*0320*/  LOP3.LUT R14, RZ, R5, RZ, 0x33, !PT ;  /* 0x00000005ff0e7212 */ /* 0x000fc600078e33ff */
[----:B---3--:R-:W-:-:S04]  /*0330*/  IMAD R7, R7, R11, RZ ;  /* 0x0000000b07077224 */ /* 0x008fc800078e02ff */
[----:B-1----:R-:W-:-:S07]  /*0340*/  IMAD.HI.U32 R7, R11, R7, R10 ;  /* 0x000000070b077227 */ /* 0x002fce00078e000a */
.L_x_124:
[----:B0---4-:R-:W-:-:S06]  /*0350*/  IMAD.WIDE.U32 R10, R24, 0x8, R12 ;  /* 0x00000008180a7825 */ /* 0x011fcc00078e000c */
        /* <DEDUP_REMOVED lines=13> */
[----:B------:R-:W-:Y:S02]  /*0430*/  IADD3 R19, -R17, RZ, RZ ;  /* 0x000000ff11137210 */ /* 0x000fe40007ffe1ff */
[----:B------:R-:W-:Y:S01]  /*0440*/  IADD3 R24, R24, UR4, RZ ;  /* 0x0000000418187c10 */ /* 0x000fe2000fffe0ff */
[----:B------:R-:W-:Y:S02]  /*0450*/  IMAD R16, R16, UR5, RZ ;  /* 0x0000000510107c24 */ /* 0x000fe4000f8e02ff */
[----:B------:R-:W-:-:S05]  /*0460*/  IMAD R19, R6, R19, R15 ;  /* 0x0000001306137224 */ /* 0x000fca00078e020f */
[----:B------:R-:W-:-:S13]  /*0470*/  ISETP.GE.U32.AND P0, PT, R19, R6, PT ;  /* 0x000000061300720c */ /* 0x000fda0003f06070 */
[----:B------:R-:W-:Y:S01]  /*0480*/  @P0 IMAD.IADD R19, R19, 0x1, -R6 ;  /* 0x0000000113130824 */ /* 0x000fe200078e0a06 */
[----:B------:R-:W-:Y:S02]  /*0490*/  @P0 IADD3 R17, R17, 0x1, RZ ;  /* 0x0000000111110810 */ /* 0x000fe40007ffe0ff */
[----:B------:R-:W-:Y:S02]  /*04a0*/  ISETP.GE.U32.AND P0, PT, R24, R0, PT ;  /* 0x000000001800720c */ /* 0x000fe40003f06070 */
        /* <DEDUP_REMOVED lines=12> */
.L_x_123:
[----:B------:R-:W0:Y:S01]  /*0570*/  LDC R7, c[0x0][R4+0x760] ;  /* 0x0001d80004077b82 */ /* 0x000e220000000800 */
[----:B------:R-:W1:Y:S01]  /*0580*/  I2F.U32.RP R17, R5 ;  /* 0x0000000500117306 */ /* 0x000e620000209000 */
[----:B------:R-:W-:Y:S01]  /*0590*/  IADD3 R19, RZ, -R5, RZ ;  /* 0x80000005ff137210 */ /* 0x000fe20007ffe0ff */
[----:B------:R-:W-:Y:S01]  /*05a0*/  ULDC UR5, c[0x0][0xf70] ;  /* 0x0003dc0000057ab9 */ /* 0x000fe20000000800 */
[-C--:B------:R-:W-:Y:S01]  /*05b0*/  IADD3 R23, RZ, -R6.reuse, RZ ;  /* 0x80000006ff177210 */ /* 0x080fe20007ffe0ff */
        /* <DEDUP_REMOVED lines=8> */
[----:B------:R-:W-:Y:S02]  /*0640*/  ISETP.NE.U32.AND P0, PT, R5, RZ, PT ;  /* 0x000000ff0500720c */ /* 0x000fe40003f05070 */
[----:B------:R-:W-:Y:S02]  /*0650*/  ISETP.NE.U32.AND P1, PT, R6, RZ, PT ;  /* 0x000000ff0600720c */ /* 0x000fe40003f25070 */
[----:B------:R-:W-:Y:S02]  /*0660*/  ISETP.NE.U32.AND P2, PT, R7, RZ, PT ;  /* 0x000000ff0700720c */ /* 0x000fe40003f45070 */
[----:B------:R-:W5:Y:S01]  /*0670*/  I2F.U32.RP R14, R7 ;  /* 0x00000007000e7306 */ /* 0x000f620000209000 */
[----:B-1----:R-:W-:-:S07]  /*0680*/  VIADD R8, R17, 0xffffffe ;  /* 0x0ffffffe11087836 */ /* 0x002fce0000000000 */
[----:B------:R1:W-:Y:S01]  /*0690*/  F2I.FTZ.U32.TRUNC.NTZ R9, R8 ;  /* 0x0000000800097305 */ /* 0x0003e2000021f000 */
[----:B0-----:R-:W-:-:S07]  /*06a0*/  IADD3 R10, R18, 0xffffffe, RZ ;  /* 0x0ffffffe120a7810 */ /* 0x001fce0007ffe0ff */
[----:B-----5:R-:W0:Y:S01]  /*06b0*/  MUFU.RCP R14, R14 ;  /* 0x0000000e000e7308 */ /* 0x020e220000001000 */
[----:B-1----:R-:W-:Y:S01]  /*06c0*/  HFMA2.MMA R8, -RZ, RZ, 0, 0 ;  /* 0x00000000ff087435 */ /* 0x002fe200000001ff */
[----:B--2---:R-:W-:-:S06]  /*06d0*/  ISETP.NE.U32.AND P3, PT, R2, RZ, PT ;  /* 0x000000ff0200720c */ /* 0x004fcc0003f65070 */
[----:B------:R-:W1:Y:S08]  /*06e0*/  I2F.U32.RP R15, R2 ;  /* 0x00000002000f7306 */ /* 0x000e700000209000 */
[----:B------:R2:W5:Y:S01]  /*06f0*/  F2I.FTZ.U32.TRUNC.NTZ R11, R10 ;  /* 0x0000000a000b7305 */ /* 0x000562000021f000 */
[----:B0-----:R-:W-:-:S07]  /*0700*/  VIADD R16, R14, 0xffffffe ;  /* 0x0ffffffe0e107836 */ /* 0x001fce0000000000 */
[----:B-1----:R-:W0:Y:S01]  /*0710*/  MUFU.RCP R15, R15 ;  /* 0x0000000f000f7308 */ /* 0x002e220000001000 */
[----:B--2---:R-:W-:Y:S02]  /*0720*/  IMAD.MOV.U32 R10, RZ, RZ, RZ ;  /* 0x000000ffff0a7224 */ /* 0x004fe400078e00ff */
[----:B-----5:R-:W-:-:S05]  /*0730*/  IMAD R23, R23, R11, RZ ;  /* 0x0000000b17177224 */ /* 0x020fca00078e02ff */
[----:B------:R1:W2:Y:S01]  /*0740*/  F2I.FTZ.U32.TRUNC.NTZ R17, R16 ;  /* 0x0000001000117305 */ /* 0x0002a2000021f000 */
[----:B------:R-:W-:Y:S01]  /*0750*/  IMAD.HI.U32 R10, R11, R23, R10 ;  /* 0x000000170b0a7227 */ /* 0x000fe200078e000a */
[----:B------:R-:W-:-:S03]  /*0760*/  LOP3.LUT R23, RZ, R7, RZ, 0x33, !PT ;  /* 0x00000007ff177212 */ /* 0x000fc600078e33ff */
[----:B0-----:R-:W-:Y:S01]  /*0770*/  VIADD R20, R15, 0xffffffe ;  /* 0x0ffffffe0f147836 */ /* 0x001fe20000000000 */
[----:B-1----:R-:W-:Y:S01]  /*0780*/  HFMA2.MMA R16, -RZ, RZ, 0, 0 ;  /* 0x00000000ff107435 */ /* 0x002fe200000001ff */
[----:B------:R-:W-:Y:S02]  /*0790*/  IMAD R15, R19, R9, RZ ;  /* 0x00000009130f7224 */ /* 0x000fe400078e02ff */
[----:B------:R0:W1:Y:S01]  /*07a0*/  F2I.FTZ.U32.TRUNC.NTZ R21, R20 ;  /* 0x0000001400157305 */ /* 0x000062000021f000 */
[----:B------:R-:W-:Y:S02]  /*07b0*/  IMAD.MOV R19, RZ, RZ, -R7 ;  /* 0x000000ffff137224 */ /* 0x000fe400078e0a07 */
[----:B------:R-:W-:Y:S02]  /*07c0*/  IMAD.HI.U32 R8, R9, R15, R8 ;  /* 0x0000000f09087227 */ /* 0x000fe400078e0008 */
[----:B------:R5:W3:Y:S02]  /*07d0*/  LDC R9, c[0x0][R4+0x770] ;  /* 0x0001dc0004097b82 */ /* 0x000ae40000000800 */
[----:B--2---:R-:W-:Y:S01]  /*07e0*/  IMAD R19, R19, R17, RZ ;  /* 0x0000001113137224 */ /* 0x004fe200078e02ff */
[----:B0-----:R-:W-:-:S03]  /*07f0*/  MOV R20, RZ ;  /* 0x000000ff00147202 */ /* 0x001fc60000000f00 */
[----:B------:R-:W-:Y:S02]  /*0800*/  IMAD.HI.U32 R11, R17, R19, R16 ;  /* 0x00000013110b7227 */ /* 0x000fe400078e0010 */
[----:B------:R5:W0:Y:S02]  /*0810*/  LDC.64 R14, c[0x0][R4+0x768] ;  /* 0x0001da00040e7b82 */ /* 0x000a240000000a00 */
[----:B-1----:R-:W-:-:S04]  /*0820*/  IMAD R18, R2, R21, RZ ;  /* 0x0000001502127224 */ /* 0x002fc800078e02ff */
[----:B------:R-:W-:Y:S01]  /*0830*/  IMAD.MOV R17, RZ, RZ, -R18 ;  /* 0x000000ffff117224 */ /* 0x000fe200078e0a12 */
[----:B-----5:R-:W-:-:S03]  /*0840*/  LOP3.LUT R4, RZ, R2, RZ, 0x33, !PT ;  /* 0x00000002ff047212 */ /* 0x020fc600078e33ff */
[----:B------:R-:W-:Y:S01]  /*0850*/  IMAD.HI.U32 R20, R21, R17, R20 ;  /* 0x0000001115147227 */ /* 0x000fe200078e0014 */
[----:B------:R-:W-:-:S07]  /*0860*/  LOP3.LUT R21, RZ, R5, RZ, 0x33, !PT ;  /* 0x00000005ff157212 */ /* 0x000fce00078e33ff */
.L_x_125:
[----:B------:R-:W-:-:S04]  /*0870*/  IMAD.HI.U32 R26, R8, R24, RZ ;  /* 0x00000018081a7227 */ /* 0x000fc800078e00ff */
[----:B-1----:R-:W-:-:S04]  /*0880*/  IMAD.MOV R16, RZ, RZ, -R26 ;  /* 0x000000ffff107224 */ /* 0x002fc800078e0a1a */
        /* <DEDUP_REMOVED lines=16> */
[----:B------:R-:W-:-:S04]  /*0990*/  IMAD.MOV R17, RZ, RZ, -R27 ;  /* 0x000000ffff117224 */ /* 0x000fc800078e0a1b */
[----:B------:R-:W-:Y:S01]  /*09a0*/  IMAD R18, R6, R17, R25 ;  /* 0x0000001106127224 */ /* 0x000fe200078e0219 */
[----:B------:R-:W-:-:S04]  /*09b0*/  SEL R17, R23, R16, !P2 ;  /* 0x0000001017117207 */ /* 0x000fc80005000000 */
[----:B------:R-:W-:Y:S01]  /*09c0*/  ISETP.GE.U32.AND P5, PT, R18, R6, PT ;  /* 0x000000061200720c */ /* 0x000fe20003fa6070 */
[----:B------:R-:W-:-:S05]  /*09d0*/  IMAD.HI.U32 R19, R20, R17, RZ ;  /* 0x0000001114137227 */ /* 0x000fca00078e00ff */
[----:B------:R-:W-:-:S05]  /*09e0*/  IADD3 R29, -R19, RZ, RZ ;  /* 0x000000ff131d7210 */ /* 0x000fca0007ffe1ff */
[----:B------:R-:W-:Y:S02]  /*09f0*/  IMAD R29, R2, R29, R17 ;  /* 0x0000001d021d7224 */ /* 0x000fe400078e0211 */
[----:B------:R-:W-:Y:S01]  /*0a00*/  @P5 IMAD.IADD R18, R18, 0x1, -R6 ;  /* 0x0000000112125824 */ /* 0x000fe200078e0a06 */
[----:B------:R-:W-:Y:S02]  /*0a10*/  @P5 IADD3 R27, R27, 0x1, RZ ;  /* 0x000000011b1b5810 */ /* 0x000fe40007ffe0ff */
[----:B------:R-:W-:Y:S02]  /*0a20*/  ISETP.GE.U32.AND P4, PT, R29, R2, PT ;  /* 0x000000021d00720c */ /* 0x000fe40003f86070 */
[----:B------:R-:W-:-:S11]  /*0a30*/  ISETP.GE.U32.AND P6, PT, R18, R6, PT ;  /* 0x000000061200720c */ /* 0x000fd60003fc6070 */
[----:B------:R-:W-:Y:S02]  /*0a40*/  @P4 IADD3 R29, -R2, R29, RZ ;  /* 0x0000001d021d4210 */ /* 0x000fe40007ffe1ff */
[----:B------:R-:W-:Y:S01]  /*0a50*/  @P6 VIADD R27, R27, 0x1 ;  /* 0x000000011b1b6836 */ /* 0x000fe20000000000 */
[----:B------:R-:W-:Y:S02]  /*0a60*/  @P4 IADD3 R19, R19, 0x1, RZ ;  /* 0x0000000113134810 */ /* 0x000fe40007ffe0ff */
[----:B------:R-:W-:Y:S02]  /*0a70*/  ISETP.GE.U32.AND P5, PT, R29, R2, PT ;  /* 0x000000021d00720c */ /* 0x000fe40003fa6070 */
[----:B------:R-:W-:-:S04]  /*0a80*/  SEL R26, R22, R27, !P1 ;  /* 0x0000001b161a7207 */ /* 0x000fc80004800000 */
[----:B------:R-:W-:-:S05]  /*0a90*/  IADD3 R16, -R26, RZ, RZ ;  /* 0x000000ff1a107210 */ /* 0x000fca0007ffe1ff */
[--C-:B------:R-:W-:Y:S02]  /*0aa0*/  IMAD R16, R6, R16, R25.reuse ;  /* 0x0000001006107224 */ /* 0x100fe400078e0219 */
[----:B------:R-:W-:Y:S01]  /*0ab0*/  IMAD.MOV R25, RZ, RZ, -R25 ;  /* 0x000000ffff197224 */ /* 0x000fe200078e0a19 */
[----:B------:R-:W-:-:S03]  /*0ac0*/  @P5 IADD3 R19, R19, 0x1, RZ ;  /* 0x0000000113135810 */ /* 0x000fc60007ffe0ff */
[----:B------:R-:W-:Y:S01]  /*0ad0*/  IMAD R25, R5, R25, R24 ;  /* 0x0000001905197224 */ /* 0x000fe200078e0218 */
[----:B------:R-:W-:-:S03]  /*0ae0*/  SEL R19, R4, R19, !P3 ;  /* 0x0000001304137207 */ /* 0x000fc60005800000 */
[----:B------:R-:W-:Y:S01]  /*0af0*/  IMAD R25, R25, UR5, RZ ;  /* 0x0000000519197c24 */ /* 0x000fe2000f8e02ff */
[----:B------:R-:W-:-:S03]  /*0b00*/  IADD3 R18, -R19, RZ, RZ ;  /* 0x000000ff13127210 */ /* 0x000fc60007ffe1ff */
[----:B------:R-:W-:Y:S02]  /*0b10*/  IMAD R25, R16, UR9, R25 ;  /* 0x0000000910197c24 */ /* 0x000fe4000f8e0219 */
[--C-:B------:R-:W-:Y:S02]  /*0b20*/  IMAD.MOV R16, RZ, RZ, -R17.reuse ;  /* 0x000000ffff107224 */ /* 0x100fe400078e0a11 */
[----:B------:R-:W-:Y:S02]  /*0b30*/  IMAD R17, R2, R18, R17 ;  /* 0x0000001202117224 */ /* 0x000fe400078e0211 */
[----:B------:R-:W-:-:S04]  /*0b40*/  IMAD R16, R7, R16, R24 ;  /* 0x0000001007107224 */ /* 0x000fc800078e0218 */
[----:B---3--:R-:W-:-:S04]  /*0b50*/  IMAD R16, R9, R16, RZ ;  /* 0x0000001009107224 */ /* 0x008fc800078e02ff */
[----:B0-----:R-:W-:-:S04]  /*0b60*/  IMAD R16, R15, R17, R16 ;  /* 0x000000110f107224 */ /* 0x001fc800078e0210 */
[----:B------:R-:W-:Y:S02]  /*0b70*/  IMAD R17, R14, R19, R16 ;  /* 0x000000130e117224 */ /* 0x000fe400078e0210 */
[----:B------:R-:W0:Y:S02]  /*0b80*/  LDC.64 R18, c[0x0][0x210] ;  /* 0x00008400ff127b82 */ /* 0x000e240000000a00 */
[----:B----4-:R-:W-:-:S06]  /*0b90*/  IMAD.WIDE.U32 R16, R17, 0x8, R12 ;  /* 0x0000000811107825 */ /* 0x010fcc00078e000c */
[----:B------:R-:W2:Y:S01]  /*0ba0*/  LDG.E.64 R16, desc[UR6][R16.64] ;  /* 0x0000000610107981 */ /* 0x000ea2000c1e1b00 */
[----:B------:R-:W-:Y:S01]  /*0bb0*/  IMAD R26, R26, UR8, R25 ;  /* 0x000000081a1a7c24 */ /* 0x000fe2000f8e0219 */
[----:B------:R-:W-:-:S03]  /*0bc0*/  IADD3 R24, R24, UR4, RZ ;  /* 0x0000000418187c10 */ /* 0x000fc6000fffe0ff */
[----:B------:R-:W-:Y:S01]  /*0bd0*/  IMAD R25, R3, UR10, R26 ;  /* 0x0000000a03197c24 */ /* 0x000fe2000f8e021a */
[----:B------:R-:W-:-:S03]  /*0be0*/  ISETP.GE.U32.AND P4, PT, R24, R0, PT ;  /* 0x000000001800720c */ /* 0x000fc60003f86070 */
[----:B0-----:R-:W-:-:S05]  /*0bf0*/  IMAD.WIDE.U32 R18, R25, 0x8, R18 ;  /* 0x0000000819127825 */ /* 0x001fca00078e0012 */
[----:B--2---:R1:W-:Y:S05]  /*0c00*/  STG.E.64 desc[UR6][R18.64], R16 ;  /* 0x0000001012007986 */ /* 0x0043ea000c101b06 */
[----:B------:R-:W-:Y:S05]  /*0c10*/  @!P4 BRA `(.L_x_125) ;  /* 0xfffffffc0014c947 */ /* 0x000fea000383ffff */
[----:B------:R-:W-:Y:S05]  /*0c20*/  EXIT ;  /* 0x000000000000794d */ /* 0x000fea0003800000 */
.L_x_126:
        /* <DEDUP_REMOVED lines=13> */
.L_x_1005:


//--------------------- .text._ZN2at6native40_GLOBAL__N__2351210d_8_Shape_cu_49f7391c26CatArrayBatchedCopy_contigINS1_10OpaqueTypeILj8EEEjLi3ELi64ELi64EEEvPT_NS1_25CatArrInputTensorMetadataIS5_T0_XT2_EXT3_EEENS1_16TensorSizeStrideIS8_Lj4EEEiS8_ --------------------------
	.section	.text._ZN2at6native40_GLOBAL__N__2351210d_8_Shape_cu_49f7391c26CatArrayBatchedCopy_contigINS1_10OpaqueTypeILj8EEEjLi3ELi64ELi64EEEvPT_NS1_25CatArrInputTensorMetadataIS5_T0_XT2_EXT3_EEENS1_16TensorSizeStrideIS8_Lj4EEEiS8_,"ax",@progbits
	.align	128
.text._ZN2at6native40_GLOBAL__N__2351210d_8_Shape_cu_49f7391c26CatArrayBatchedCopy_contigINS1_10OpaqueTypeILj8EEEjLi3ELi64ELi64EEEvPT_NS1_25CatArrInputTensorMetadataIS5_T0_XT2_EXT3_EEENS1_16TensorSizeStrideIS8_Lj4EEEiS8_:
        .type           _ZN2at6native40_GLOBAL__N__2351210d_8_Shape_cu_49f7391c26CatArrayBatchedCopy_contigINS1_10OpaqueTypeILj8EEEjLi3ELi64ELi64EEEvPT_NS1_25CatArrInputTensorMetadataIS5_T0_XT2_EXT3_EEENS1_16TensorSizeStrideIS8_Lj4EEEiS8_,@function
        .size           _ZN2at6native40_GLOBAL__N__2351210d_8_Shape_cu_49f7391c26CatArrayBatchedCopy_contigINS1_10OpaqueTypeILj8EEEjLi3ELi64ELi64EEEvPT_NS1_25CatArrInputTensorMetadataIS5_T0_XT2_EXT3_EEENS1_16TensorSizeStrideIS8_Lj4EEEiS8_,(.L_x_1006 - _ZN2at6native40_GLOBAL__N__2351210d_8_Shape_cu_49f7391c26CatArrayBatchedCopy_contigINS1_10OpaqueTypeILj8EEEjLi3ELi64ELi64EEEvPT_NS1_25CatArrInputTensorMetadataIS5_T0_XT2_EXT3_EEENS1_16TensorSizeStrideIS8_Lj4EEEiS8_)
        .other          _ZN2at6native40_GLOBAL__N__2351210d_8_Shape_cu_49f7391c26CatArrayBatchedCopy_contigINS1_10OpaqueTypeILj8EEEjLi3ELi64ELi64EEEvPT_NS1_25CatArrInputTensorMetadataIS5_T0_XT2_EXT3_EEENS1_16TensorSizeStrideIS8_Lj4EEEiS8_,@"STO_CUDA_ENTRY STV_DEFAULT"
_ZN2at6native40_GLOBAL__N__2351210d_8_Shape_cu_49f7391c26CatArrayBatchedCopy_contigINS1_10OpaqueTypeILj8EEEjLi3ELi64ELi64EEEvPT_NS1_25CatArrInputTensorMetadataIS5_T0_XT2_EXT3_EEENS1_16TensorSizeStrideIS8_Lj4EEEiS8_:
        /* <DEDUP_REMOVED lines=23> */
[----:B------:R-:W-:-:S04]  /*0170*/  ISETP.NE.AND P0, PT, R2, 0x2, PT ;  /* 0x000000020200780c */ /* 0x000fc80003f05270 */
[----:B--2---:R-:W-:-:S03]  /*0180*/  SEL R7, R6, R7, !P0 ;  /* 0x0000000706077207 */ /* 0x004fc60004000000 */
[----:B------:R-:W1:Y:S01]  /*0190*/  @P1 LDC R6, c[0x0][0xf5c] ;  /* 0x0003d700ff061b82 */ /* 0x000e620000000800 */
[----:B------:R-:W2:Y:S01]  /*01a0*/  I2F.U32.RP R4, R7 ;  /* 0x0000000700047306 */ /* 0x000ea20000209000 */
[-C--:B------:R-:W-:Y:S02]  /*01b0*/  IADD3 R15, RZ, -R7.reuse, RZ ;  /* 0x80000007ff0f7210 */ /* 0x080fe40007ffe0ff */
[----:B------:R-:W-:Y:S02]  /*01c0*/  ISETP.NE.U32.AND P0, PT, R7, RZ, PT ;  /* 0x000000ff0700720c */ /* 0x000fe40003f05070 */
[----:B------:R-:W-:-:S03]  /*01d0*/  LOP3.LUT R14, RZ, R7, RZ, 0x33, !PT ;  /* 0x00000007ff0e7212 */ /* 0x000fc600078e33ff */
[----:B--2---:R-:W2:Y:S01]  /*01e0*/  MUFU.RCP R4, R4 ;  /* 0x0000000400047308 */ /* 0x004ea20000001000 */
[----:B-1----:R-:W-:-:S07]  /*01f0*/  ISETP.NE.U32.AND P1, PT, R6, RZ, PT ;  /* 0x000000ff0600720c */ /* 0x002fce0003f25070 */
[----:B------:R-:W1:Y:S01]  /*0200*/  I2F.U32.RP R2, R6 ;  /* 0x0000000600027306 */ /* 0x000e620000209000 */
[----:B--2---:R-:W-:Y:S02]  /*0210*/  VIADD R8, R4, 0xffffffe ;  /* 0x0ffffffe04087836 */ /* 0x004fe40000000000 */
[----:B------:R-:W2:Y:S05]  /*0220*/  LDC.64 R4, c[0x0][R5+0x218] ;  /* 0x0000860005047b82 */ /* 0x000eaa0000000a00 */
[----:B------:R3:W4:Y:S08]  /*0230*/  F2I.FTZ.U32.TRUNC.NTZ R9, R8 ;  /* 0x0000000800097305 */ /* 0x000730000021f000 */
[----:B-1----:R-:W1:Y:S01]  /*0240*/  MUFU.RCP R2, R2 ;  /* 0x0000000200027308 */ /* 0x002e620000001000 */
[----:B---3--:R-:W-:-:S02]  /*0250*/  IMAD.MOV.U32 R8, RZ, RZ, RZ ;  /* 0x000000ffff087224 */ /* 0x008fc400078e00ff */
[----:B----4-:R-:W-:Y:S01]  /*0260*/  IMAD R15, R15, R9, RZ ;  /* 0x000000090f0f7224 */ /* 0x010fe200078e02ff */
[----:B-1----:R-:W-:Y:S02]  /*0270*/  IADD3 R12, R2, 0xffffffe, RZ ;  /* 0x0ffffffe020c7810 */ /* 0x002fe40007ffe0ff */
[----:B------:R-:W1:Y:S02]  /*0280*/  LDC.64 R2, c[0x0][0x210] ;  /* 0x00008400ff027b82 */ /* 0x000e640000000a00 */
[----:B------:R3:W4:Y:S02]  /*0290*/  F2I.FTZ.U32.TRUNC.NTZ R13, R12 ;  /* 0x0000000c000d7305 */ /* 0x000724000021f000 */
[----:B---3--:R-:W-:Y:S01]  /*02a0*/  MOV R12, RZ ;  /* 0x000000ff000c7202 */ /* 0x008fe20000000f00 */
[----:B----4-:R-:W-:-:S05]  /*02b0*/  IMAD R11, R6, R13, RZ ;  /* 0x0000000d060b7224 */ /* 0x010fca00078e02ff */
[----:B------:R-:W-:Y:S01]  /*02c0*/  IADD3 R17, -R11, RZ, RZ ;  /* 0x000000ff0b117210 */ /* 0x000fe20007ffe1ff */
[----:B------:R-:W-:-:S04]  /*02d0*/  IMAD.HI.U32 R11, R9, R15, R8 ;  /* 0x0000000f090b7227 */ /* 0x000fc800078e0008 */
[----:B------:R-:W-:Y:S01]  /*02e0*/  IMAD.HI.U32 R12, R13, R17, R12 ;  /* 0x000000110d0c7227 */ /* 0x000fe200078e000c */
[----:B0-2---:R-:W-:-:S07]  /*02f0*/  LOP3.LUT R13, RZ, R6, RZ, 0x33, !PT ;  /* 0x00000006ff0d7212 */ /* 0x005fce00078e33ff */
.L_x_127:
        /* <DEDUP_REMOVED lines=34> */
.L_x_128:
        /* <DEDUP_REMOVED lines=14> */
.L_x_1006:


//--------------------- .text._ZN2at6native40_GLOBAL__N__2351210d_8_Shape_cu_49f7391c35CatArrayBatchedCopy_alignedK_contigINS1_10OpaqueTypeILj8EEEjLi3ELi64ELi64ELi8EEEvPT_NS1_25CatArrInputTensorMetadataIS5_T0_XT2_EXT3_EEENS1_16TensorSizeStrideIS8_Lj4EEEiS8_ --------------------------
	.section	.text._ZN2at6native40_GLOBAL__N__2351210d_8_Shape_cu_49f7391c35CatArrayBatchedCopy_alignedK_contigINS1_10OpaqueTypeILj8EEEjLi3ELi64ELi64ELi8EEEvPT_NS1_25CatArrInputTensorMetadataIS5_T0_XT2_EXT3_EEENS1_16TensorSizeStrideIS8_Lj4EEEiS8_,"ax",@progbits
	.align	128
.text._ZN2at6native40_GLOBAL__N__2351210d_8_Shape_cu_49f7391c35CatArrayBatchedCopy_alignedK_contigINS1_10OpaqueTypeILj8EEEjLi3ELi64ELi64ELi8EEEvPT_NS1_25CatArrInputTensorMetadataIS5_T0_XT2_EXT3_EEENS1_16TensorSizeStrideIS8_Lj4EEEiS8_:
        .type           _ZN2at6native40_GLOBAL__N__2351210d_8_Shape_cu_49f7391c35CatArrayBatchedCopy_alignedK_contigINS1_10OpaqueTypeILj8EEEjLi3ELi64ELi64ELi8EEEvPT_NS1_25CatArrInputTensorMetadataIS5_T0_XT2_EXT3_EEENS1_16TensorSizeStrideIS8_Lj4EEEiS8_,@function
        .size           _ZN2at6native40_GLOBAL__N__2351210d_8_Shape_cu_49f7391c35CatArrayBatchedCopy_alignedK_contigINS1_10OpaqueTypeILj8EEEjLi3ELi64ELi64ELi8EEEvPT_NS1_25CatArrInputTensorMetadataIS5_T0_XT2_EXT3_EEENS1_16TensorSizeStrideIS8_Lj4EEEiS8_,(.L_x_1007 - _ZN2at6native40_GLOBAL__N__2351210d_8_Shape_cu_49f7391c35CatArrayBatchedCopy_alignedK_contigINS1_10OpaqueTypeILj8EEEjLi3ELi64ELi64ELi8EEEvPT_NS1_25CatArrInputTensorMetadataIS5_T0_XT2_EXT3_EEENS1_16TensorSizeStrideIS8_Lj4EEEiS8_)
        .other          _ZN2at6native40_GLOBAL__N__2351210d_8_Shape_cu_49f7391c35CatArrayBatchedCopy_alignedK_contigINS1_10OpaqueTypeILj8EEEjLi3ELi64ELi64ELi8EEEvPT_NS1_25CatArrInputTensorMetadataIS5_T0_XT2_EXT3_EEENS1_16TensorSizeStrideIS8_Lj4EEEiS8_,@"STO_CUDA_ENTRY STV_DEFAULT"
_ZN2at6native40_GLOBAL__N__2351210d_8_Shape_cu_49f7391c35CatArrayBatchedCopy_alignedK_contigINS1_10OpaqueTypeILj8EEEjLi3ELi64ELi64ELi8EEEvPT_NS1_25CatArrInputTensorMetadataIS5_T0_XT2_EXT3_EEENS1_16TensorSizeStrideIS8_Lj4EEEiS8_:
        /* <DEDUP_REMOVED lines=25> */
[----:B------:R-:W4:Y:S01]  /*0190*/  LDC R18, c[0x0][0xc] ;  /* 0x00000300ff127b82 */ /* 0x000f220000000800 */
[----:B0-----:R-:W-:-:S04]  /*01a0*/  ISETP.NE.AND P0, PT, R8, 0x2, PT ;  /* 0x000000020800780c */ /* 0x001fc80003f05270 */
[----:B--2---:R-:W-:Y:S01]  /*01b0*/  SEL R4, R6, UR5, !P0 ;  /* 0x0000000506047c07 */ /* 0x004fe2000c000000 */
[----:B------:R-:W-:Y:S01]  /*01c0*/  ULDC UR5, c[0x0][0xf5c] ;  /* 0x0003d70000057ab9 */ /* 0x000fe20000000800 */
[----:B------:R-:W-:Y:S02]  /*01d0*/  ISETP.NE.AND P0, PT, R8, 0x1, PT ;  /* 0x000000010800780c */ /* 0x000fe40003f05270 */
[----:B------:R-:W0:Y:S01]  /*01e0*/  I2F.U32.RP R12, R4 ;  /* 0x00000004000c7306 */ /* 0x000e220000209000 */
[----:B------:R-:W2:Y:S01]  /*01f0*/  LDC.64 R8, c[0x0][0x210] ;  /* 0x00008400ff087b82 */ /* 0x000ea20000000a00 */
[----:B------:R-:W-:Y:S01]  /*0200*/  SEL R14, R6, UR5, !P0 ;  /* 0x00000005060e7c07 */ /* 0x000fe2000c000000 */
[----:B----4-:R-:W-:Y:S01]  /*0210*/  IMAD R18, R18, UR4, RZ ;  /* 0x0000000412127c24 */ /* 0x010fe2000f8e02ff */
[----:B------:R-:W-:Y:S02]  /*0220*/  IADD3 R15, RZ, -R4, RZ ;  /* 0x80000004ff0f7210 */ /* 0x000fe40007ffe0ff */
[----:B------:R-:W-:Y:S01]  /*0230*/  ISETP.NE.U32.AND P0, PT, R4, RZ, PT ;  /* 0x000000ff0400720c */ /* 0x000fe20003f05070 */
[----:B------:R-:W-:Y:S01]  /*0240*/  IMAD.MOV R19, RZ, RZ, -R14 ;  /* 0x000000ffff137224 */ /* 0x000fe200078e0a0e */
[----:B------:R-:W4:Y:S01]  /*0250*/  I2F.U32.RP R13, R14 ;  /* 0x0000000e000d7306 */ /* 0x000f220000209000 */
[----:B------:R-:W-:-:S07]  /*0260*/  ISETP.NE.U32.AND P1, PT, R14, RZ, PT ;  /* 0x000000ff0e00720c */ /* 0x000fce0003f25070 */
[----:B0-----:R-:W0:Y:S08]  /*0270*/  MUFU.RCP R12, R12 ;  /* 0x0000000c000c7308 */ /* 0x001e300000001000 */
[----:B----4-:R-:W4:Y:S01]  /*0280*/  MUFU.RCP R13, R13 ;  /* 0x0000000d000d7308 */ /* 0x010f220000001000 */
[----:B0-----:R-:W-:-:S07]  /*0290*/  IADD3 R16, R12, 0xffffffe, RZ ;  /* 0x0ffffffe0c107810 */ /* 0x001fce0007ffe0ff */
[----:B------:R0:W5:Y:S01]  /*02a0*/  F2I.FTZ.U32.TRUNC.NTZ R17, R16 ;  /* 0x0000001000117305 */ /* 0x000162000021f000 */
[----:B----4-:R-:W-:-:S07]  /*02b0*/  VIADD R10, R13, 0xffffffe ;  /* 0x0ffffffe0d0a7836 */ /* 0x010fce0000000000 */
[----:B------:R4:W1:Y:S01]  /*02c0*/  F2I.FTZ.U32.TRUNC.NTZ R11, R10 ;  /* 0x0000000a000b7305 */ /* 0x000862000021f000 */
[----:B0-----:R-:W-:Y:S01]  /*02d0*/  HFMA2.MMA R16, -RZ, RZ, 0, 0 ;  /* 0x00000000ff107435 */ /* 0x001fe200000001ff */
[----:B-----5:R-:W-:Y:S02]  /*02e0*/  IMAD R13, R15, R17, RZ ;  /* 0x000000110f0d7224 */ /* 0x020fe400078e02ff */
[----:B----4-:R-:W-:-:S07]  /*02f0*/  IMAD.MOV.U32 R10, RZ, RZ, RZ ;  /* 0x000000ffff0a7224 */ /* 0x010fce00078e00ff */
[----:B------:R-:W-:-:S04]  /*0300*/  IMAD.HI.U32 R16, R17, R13, R16 ;  /* 0x0000000d11107227 */ /* 0x000fc800078e0010 */
[----:B-1----:R-:W-:Y:S01]  /*0310*/  IMAD R15, R19, R11, RZ ;  /* 0x0000000b130f7224 */ /* 0x002fe200078e02ff */
[----:B------:R-:W-:-:S03]  /*0320*/  LOP3.LUT R19, RZ, R4, RZ, 0x33, !PT ;  /* 0x00000004ff137212 */ /* 0x000fc600078e33ff */
[----:B------:R-:W-:Y:S01]  /*0330*/  IMAD.HI.U32 R17, R11, R15, R10 ;  /* 0x0000000f0b117227 */ /* 0x000fe200078e000a */
[----:B--2---:R-:W-:-:S07]  /*0340*/  LOP3.LUT R15, RZ, R14, RZ, 0x33, !PT ;  /* 0x0000000eff0f7212 */ /* 0x004fce00078e33ff */
.L_x_131:
[----:B0--3--:R-:W-:-:S06]  /*0350*/  IMAD.WIDE.U32 R12, R5, 0x8, R2 ;  /* 0x00000008050c7825 */ /* 0x009fcc00078e0002 */
        /* <DEDUP_REMOVED lines=31> */
[----:B--2---:R0:W-:Y:S01]  /*0550*/  STG.E.64 desc[UR6][R10.64], R12 ;  /* 0x0000000c0a007986 */ /* 0x0041e2000c101b06 */
[----:B------:R-:W-:Y:S05]  /*0560*/  @!P2 BRA `(.L_x_131) ;  /* 0xfffffffc0078a947 */ /* 0x000fea000383ffff */
.L_x_130:
[----:B------:R-:W-:Y:S05]  /*0570*/  BSYNC B0 ;  /* 0x0000000000007941 */ /* 0x000fea0003800000 */
.L_x_129:
        /* <DEDUP_REMOVED lines=11> */
[----:B------:R-:W-:-:S07]  /*0630*/  ULDC UR4, c[0x0][0xf60] ;  /* 0x0003d80000047ab9 */ /* 0x000fce0000000800 */
[----:B0-----:R-:W0:Y:S01]  /*0640*/  LDC.64 R10, c[0x0][0x210] ;  /* 0x00008400ff0a7b82 */ /* 0x001e220000000a00 */
[----:B----4-:R-:W-:-:S04]  /*0650*/  ISETP.NE.AND P0, PT, R4, 0x2, PT ;  /* 0x000000020400780c */ /* 0x010fc80003f05270 */
[----:B--2---:R-:W-:Y:S01]  /*0660*/  SEL R8, R6, UR4, !P0 ;  /* 0x0000000406087c07 */ /* 0x004fe2000c000000 */
[----:B------:R-:W-:Y:S01]  /*0670*/  ULDC UR4, c[0x0][0xf5c] ;  /* 0x0003d70000047ab9 */ /* 0x000fe20000000800 */
[----:B------:R-:W-:Y:S02]  /*0680*/  ISETP.NE.AND P0, PT, R4, 0x1, PT ;  /* 0x000000010400780c */ /* 0x000fe40003f05270 */
[----:B------:R-:W2:Y:S01]  /*0690*/  I2F.U32.RP R9, R8 ;  /* 0x0000000800097306 */ /* 0x000ea20000209000 */
[----:B------:R-:W-:Y:S02]  /*06a0*/  IADD3 R15, RZ, -R8, RZ ;  /* 0x80000008ff0f7210 */ /* 0x000fe40007ffe0ff */
[----:B------:R-:W-:Y:S02]  /*06b0*/  SEL R4, R6, UR4, !P0 ;  /* 0x0000000406047c07 */ /* 0x000fe4000c000000 */
[----:B------:R-:W-:Y:S02]  /*06c0*/  ISETP.NE.U32.AND P0, PT, R8, RZ, PT ;  /* 0x000000ff0800720c */ /* 0x000fe40003f05070 */
[----:B------:R-:W-:Y:S01]  /*06d0*/  ISETP.NE.U32.AND P1, PT, R4, RZ, PT ;  /* 0x000000ff0400720c */ /* 0x000fe20003f25070 */
[----:B------:R-:W4:Y:S01]  /*06e0*/  I2F.U32.RP R14, R4 ;  /* 0x00000004000e7306 */ /* 0x000f220000209000 */
[----:B------:R-:W-:Y:S01]  /*06f0*/  IMAD.MOV R19, RZ, RZ, -R4 ;  /* 0x000000ffff137224 */ /* 0x000fe200078e0a04 */
[----:B------:R-:W-:-:S06]  /*0700*/  LOP3.LUT R18, RZ, R4, RZ, 0x33, !PT ;  /* 0x00000004ff127212 */ /* 0x000fcc00078e33ff */
[----:B--2---:R-:W2:Y:S08]  /*0710*/  MUFU.RCP R9, R9 ;  /* 0x0000000900097308 */ /* 0x004eb00000001000 */
[----:B----4-:R-:W4:Y:S01]  /*0720*/  MUFU.RCP R14, R14 ;  /* 0x0000000e000e7308 */ /* 0x010f220000001000 */
[----:B--2---:R-:W-:-:S07]  /*0730*/  IADD3 R16, R9, 0xffffffe, RZ ;  /* 0x0ffffffe09107810 */ /* 0x004fce0007ffe0ff */
[----:B------:R2:W5:Y:S01]  /*0740*/  F2I.FTZ.U32.TRUNC.NTZ R17, R16 ;  /* 0x0000001000117305 */ /* 0x000562000021f000 */
[----:B----4-:R-:W-:-:S07]  /*0750*/  VIADD R12, R14, 0xffffffe ;  /* 0x0ffffffe0e0c7836 */ /* 0x010fce0000000000 */
[----:B------:R4:W1:Y:S01]  /*0760*/  F2I.FTZ.U32.TRUNC.NTZ R13, R12 ;  /* 0x0000000c000d7305 */ /* 0x000862000021f000 */
[----:B--2---:R-:W-:Y:S01]  /*0770*/  MOV R16, RZ ;  /* 0x000000ff00107202 */ /* 0x004fe20000000f00 */
[----:B-----5:R-:W-:Y:S02]  /*0780*/  IMAD R9, R15, R17, RZ ;  /* 0x000000110f097224 */ /* 0x020fe400078e02ff */
[----:B----4-:R-:W-:Y:S02]  /*0790*/  IMAD.MOV.U32 R12, RZ, RZ, RZ ;  /* 0x000000ffff0c7224 */ /* 0x010fe400078e00ff */
[----:B------:R-:W-:Y:S01]  /*07a0*/  IMAD.HI.U32 R16, R17, R9, R16 ;  /* 0x0000000911107227 */ /* 0x000fe200078e0010 */
[----:B------:R-:W-:-:S03]  /*07b0*/  MOV R9, R5 ;  /* 0x0000000500097202 */ /* 0x000fc60000000f00 */
[----:B-1----:R-:W-:Y:S01]  /*07c0*/  IMAD R15, R19, R13, RZ ;  /* 0x0000000d130f7224 */ /* 0x002fe200078e02ff */
[----:B------:R-:W-:-:S03]  /*07d0*/  LOP3.LUT R19, RZ, R8, RZ, 0x33, !PT ;  /* 0x00000008ff137212 */ /* 0x000fc600078e33ff */
[----:B0-----:R-:W-:-:S07]  /*07e0*/  IMAD.HI.U32 R17, R13, R15, R12 ;  /* 0x0000000f0d117227 */ /* 0x001fce00078e000c */
.L_x_134:
[----:B---34-:R-:W-:-:S06]  /*07f0*/  IMAD.WIDE.U32 R14, R9, 0x8, R2 ;  /* 0x00000008090e7825 */ /* 0x018fcc00078e0002 */
[----:B------:R-:W2:Y:S01]  /*0800*/  LDG.E.64 R14, desc[UR6][R14.64] ;  /* 0x000000060e0e7981 */ /* 0x000ea2000c1e1b00 */
        /* <DEDUP_REMOVED lines=16> */
[----:B------:R-:W-:Y:S01]  /*0910*/  ISETP.GE.U32.AND P2, PT, R23, R4, PT ;  /* 0x000000041700720c */ /* 0x000fe20003f46070 */
[----:B------:R-:W-:-:S12]  /*0920*/  IMAD R12, R12, UR5, RZ ;  /* 0x000000050c0c7c24 */ /* 0x000fd8000f8e02ff */
[----:B------:R-:W-:Y:S01]  /*0930*/  @P2 IADD3 R23, -R4, R23, RZ ;  /* 0x0000001704172210 */ /* 0x000fe20007ffe1ff */
[----:B------:R-:W-:Y:S01]  /*0940*/  @P2 VIADD R21, R21, 0x1 ;  /* 0x0000000115152836 */ /* 0x000fe20000000000 */
        /* <DEDUP_REMOVED lines=11> */
[----:B------:R-:W-:Y:S05]  /*0a00*/  @P2 BRA `(.L_x_134) ;  /* 0xfffffffc00782947 */ /* 0x000fea000383ffff */
.L_x_133:
[----:B------:R-:W-:Y:S05]  /*0a10*/  BSYNC B0 ;  /* 0x0000000000007941 */ /* 0x000fea0003800000 */
.L_x_132:
        /* <DEDUP_REMOVED lines=9> */
[----:B------:R-:W2:Y:S01]  /*0ab0*/  LDC R5, c[0x0][0xf60] ;  /* 0x0003d800ff057b82 */ /* 0x000ea20000000800 */
[C---:B-----5:R-:W-:Y:S02]  /*0ac0*/  ISETP.NE.AND P1, PT, R4.reuse, 0x1, PT ;  /* 0x000000010400780c */ /* 0x060fe40003f25270 */
[----:B------:R-:W-:-:S04]  /*0ad0*/  ISETP.NE.AND P0, PT, R4, 0x2, PT ;  /* 0x000000020400780c */ /* 0x000fc80003f05270 */
[----:B--2-4-:R-:W-:Y:S02]  /*0ae0*/  SEL R14, R6, R5, !P0 ;  /* 0x00000005060e7207 */ /* 0x014fe40004000000 */
[----:B------:R-:W2:Y:S02]  /*0af0*/  LDC.64 R4, c[0x0][0x210] ;  /* 0x00008400ff047b82 */ /* 0x000ea40000000a00 */
[----:B------:R-:W4:Y:S01]  /*0b00*/  I2F.U32.RP R8, R14 ;  /* 0x0000000e00087306 */ /* 0x000f220000209000 */
[----:B0-----:R-:W-:Y:S01]  /*0b10*/  IMAD.MOV R13, RZ, RZ, -R14 ;  /* 0x000000ffff0d7224 */ /* 0x001fe200078e0a0e */
[----:B------:R-:W-:-:S04]  /*0b20*/  ISETP.NE.U32.AND P0, PT, R14, RZ, PT ;  /* 0x000000ff0e00720c */ /* 0x000fc80003f05070 */
[----:B------:R-:W0:Y:S02]  /*0b30*/  @P1 LDC R6, c[0x0][0xf5c] ;  /* 0x0003d700ff061b82 */ /* 0x000e240000000800 */
[----:B----4-:R-:W4:Y:S08]  /*0b40*/  MUFU.RCP R8, R8 ;  /* 0x0000000800087308 */ /* 0x010f300000001000 */
[----:B0-----:R-:W0:Y:S01]  /*0b50*/  I2F.U32.RP R12, R6 ;  /* 0x00000006000c7306 */ /* 0x001e220000209000 */
[----:B------:R-:W-:-:S02]  /*0b60*/  ISETP.NE.U32.AND P1, PT, R6, RZ, PT ;  /* 0x000000ff0600720c */ /* 0x000fc40003f25070 */
[----:B----4-:R-:W-:Y:S02]  /*0b70*/  IADD3 R17, R8, 0xffffffe, RZ ;  /* 0x0ffffffe08117810 */ /* 0x010fe40007ffe0ff */
[----:B------:R-:W-:-:S04]  /*0b80*/  LOP3.LUT R8, RZ, R6, RZ, 0x33, !PT ;  /* 0x00000006ff087212 */ /* 0x000fc800078e33ff */
[----:B------:R-:W4:Y:S08]  /*0b90*/  F2I.FTZ.U32.TRUNC.NTZ R17, R17 ;  /* 0x0000001100117305 */ /* 0x000f30000021f000 */
[----:B0-----:R-:W0:Y:S01]  /*0ba0*/  MUFU.RCP R12, R12 ;  /* 0x0000000c000c7308 */ /* 0x001e220000001000 */
[----:B----4-:R-:W-:-:S04]  /*0bb0*/  IMAD R13, R13, R17, RZ ;  /* 0x000000110d0d7224 */ /* 0x010fc800078e02ff */
[----:B------:R-:W-:Y:S01]  /*0bc0*/  IMAD.HI.U32 R16, R17, R13, R16 ;  /* 0x0000000d11107227 */ /* 0x000fe200078e0010 */
[----:B------:R-:W-:Y:S02]  /*0bd0*/  LOP3.LUT R17, RZ, R14, RZ, 0x33, !PT ;  /* 0x0000000eff117212 */ /* 0x000fe400078e33ff */
[----:B0-----:R-:W-:-:S04]  /*0be0*/  IADD3 R10, R12, 0xffffffe, RZ ;  /* 0x0ffffffe0c0a7810 */ /* 0x001fc80007ffe0ff */
[----:B------:R0:W4:Y:S02]  /*0bf0*/  F2I.FTZ.U32.TRUNC.NTZ R11, R10 ;  /* 0x0000000a000b7305 */ /* 0x000124000021f000 */
[----:B0-----:R-:W-:Y:S02]  /*0c00*/  IMAD.MOV.U32 R10, RZ, RZ, RZ ;  /* 0x000000ffff0a7224 */ /* 0x001fe400078e00ff */
[----:B----4-:R-:W-:-:S05]  /*0c10*/  IMAD R15, R6, R11, RZ ;  /* 0x0000000b060f7224 */ /* 0x010fca00078e02ff */
[----:B------:R-:W-:-:S05]  /*0c20*/  IADD3 R15, -R15, RZ, RZ ;  /* 0x000000ff0f0f7210 */ /* 0x000fca0007ffe1ff */
[----:B--2---:R-:W-:-:S07]  /*0c30*/  IMAD.HI.U32 R15, R11, R15, R10 ;  /* 0x0000000f0b0f7227 */ /* 0x004fce00078e000a */
.L_x_135:
[----:B---3--:R-:W-:-:S06]  /*0c40*/  IMAD.WIDE.U32 R18, R9, 0x8, R2 ;  /* 0x0000000809127825 */ /* 0x008fcc00078e0002 */
[----:B------:R-:W2:Y:S01]  /*0c50*/  LDG.E.64 R18, desc[UR6][R18.64] ;  /* 0x0000000612127981 */ /* 0x000ea2000c1e1b00 */
[----:B0-----:R-:W-:Y:S01]  /*0c60*/  IMAD.HI.U32 R10, R16, R9, RZ ;  /* 0x00000009100a7227 */ /* 0x001fe200078e00ff */
        /* <DEDUP_REMOVED lines=24> */
[----:B-1----:R-:W-:-:S04]  /*0df0*/  IMAD R10, R7, UR5, R10 ;  /* 0x00000005070a7c24 */ /* 0x002fc8000f8e020a */
[----:B------:R-:W-:Y:S02]  /*0e00*/  IMAD R13, R13, UR8, R10 ;  /* 0x000000080d0d7c24 */ /* 0x000fe4000f8e020a */
[----:B------:R-:W-:-:S04]  /*0e10*/  IMAD.WIDE.U32 R10, R23, 0x8, R2 ;  /* 0x00000008170a7825 */ /* 0x000fc800078e0002 */
[----:B------:R-:W-:-:S05]  /*0e20*/  IMAD.WIDE.U32 R12, R13, 0x8, R4 ;  /* 0x000000080d0c7825 */ /* 0x000fca00078e0004 */
[----:B--2---:R0:W-:Y:S04]  /*0e30*/  STG.E.64 desc[UR6][R12.64], R18 ;  /* 0x000000120c007986 */ /* 0x0041e8000c101b06 */
[----:B------:R1:W2:Y:S01]  /*0e40*/  LDG.E.64 R20, desc[UR6][R10.64] ;  /* 0x000000060a147981 */ /* 0x0002a2000c1e1b00 */
        /* <DEDUP_REMOVED lines=9> */
[----:B-1----:R-:W-:Y:S01]  /*0ee0*/  IADD3 R10, -R25, RZ, RZ ;  /* 0x000000ff190a7210 */ /* 0x002fe20007ffe1ff */
[----:B0-----:R-:W-:-:S04]  /*0ef0*/  IMAD.HI.U32 R13, R15, R25, RZ ;  /* 0x000000190f0d7227 */ /* 0x001fc800078e00ff */
        /* <DEDUP_REMOVED lines=12> */
[----:B------:R-:W-:Y:S01]  /*0fc0*/  IMAD R10, R10, UR9, R23 ;  /* 0x000000090a0a7c24 */ /* 0x000fe2000f8e0217 */
[----:B------:R-:W-:-:S03]  /*0fd0*/  IADD3 R23, R9, 0x2, RZ ;  /* 0x0000000209177810 */ /* 0x000fc60007ffe0ff */
[----:B------:R-:W-:-:S04]  /*0fe0*/  IMAD R10, R7, UR5, R10 ;  /* 0x00000005070a7c24 */ /* 0x000fc8000f8e020a */
[----:B------:R-:W-:Y:S02]  /*0ff0*/  IMAD R13, R13, UR8, R10 ;  /* 0x000000080d0d7c24 */ /* 0x000fe4000f8e020a */
[----:B------:R-:W-:-:S04]  /*1000*/  IMAD.WIDE.U32 R10, R23, 0x8, R2 ;  /* 0x00000008170a7825 */ /* 0x000fc800078e0002 */
[----:B------:R-:W-:-:S05]  /*1010*/  IMAD.WIDE.U32 R12, R13, 0x8, R4 ;  /* 0x000000080d0c7825 */ /* 0x000fca00078e0004 */
[----:B--2---:R0:W-:Y:S04]  /*1020*/  STG.E.64 desc[UR6][R12.64], R20 ;  /* 0x000000140c007986 */ /* 0x0041e8000c101b06 */
[----:B------:R1:W2:Y:S01]  /*1030*/  LDG.E.64 R18, desc[UR6][R10.64] ;  /* 0x000000060a127981 */ /* 0x0002a2000c1e1b00 */
[----:B------:R-:W-:-:S05]  /*1040*/  IMAD.HI.U32 R22, R16, R23, RZ ;  /* 0x0000001710167227 */ /* 0x000fca00078e00ff */
[----:B------:R-:W-:Y:S01]  /*1050*/  IADD3 R25, -R22, RZ, RZ ;  /* 0x000000ff16197210 */ /* 0x000fe20007ffe1ff */
[----:B0-----:R-:W-:-:S04]  /*1060*/  VIADD R21, R9, 0x3 ;  /* 0x0000000309157836 */ /* 0x001fc80000000000 */
[----:B------:R-:W-:-:S05]  /*1070*/  IMAD R25, R14, R25, R23 ;  /* 0x000000190e197224 */ /* 0x000fca00078e0217 */
[----:B------:R-:W-:-:S13]  /*1080*/  ISETP.GE.U32.AND P2, PT, R25, R14, PT ;  /* 0x0000000e1900720c */ /* 0x000fda0003f46070 */
[----:B------:R-:W-:Y:S01]  /*1090*/  @P2 IMAD.IADD R25, R25, 0x1, -R14 ;  /* 0x0000000119192824 */ /* 0x000fe200078e0a0e */
[----:B------:R-:W-:-:S04]  /*10a0*/  @P2 IADD3 R22, R22, 0x1, RZ ;  /* 0x0000000116162810 */ /* 0x000fc80007ffe0ff */
[----:B------:R-:W-:-:S13]  /*10b0*/  ISETP.GE.U32.AND P3, PT, R25, R14, PT ;  /* 0x0000000e1900720c */ /* 0x000fda0003f66070 */
[----:B------:R-:W-:-:S04]  /*10c0*/  @P3 IADD3 R22, R22, 0x1, RZ ;  /* 0x0000000116163810 */ /* 0x000fc80007ffe0ff */
[----:B------:R-:W-:-:S04]  /*10d0*/  SEL R25, R17, R22, !P0 ;  /* 0x0000001611197207 */ /* 0x000fc80004000000 */
[----:B-1----:R-:W-:Y:S01]  /*10e0*/  IADD3 R10, -R25, RZ, RZ ;  /* 0x000000ff190a7210 */ /* 0x002fe20007ffe1ff */
        /* <DEDUP_REMOVED lines=52> */
.L_x_136:
        /* <DEDUP_REMOVED lines=13> */
.L_x_1007:


//--------------------- .text._ZN2at6native40_GLOBAL__N__2351210d_8_Shape_cu_49f7391c35CatArrayBatchedCopy_alignedK_contigINS1_10OpaqueTypeILj8EEEjLi3ELi64ELi64ELi16EEEvPT_NS1_25CatArrInputTensorMetadataIS5_T0_XT2_EXT3_EEENS1_16TensorSizeStrideIS8_Lj4EEEiS8_ --------------------------
	.section	.text._ZN2at6native40_GLOBAL__N__2351210d_8_Shape_cu_49f7391c35CatArrayBatchedCopy_alignedK_contigINS1_10OpaqueTypeILj8EEEjLi3ELi64ELi64ELi16EEEvPT_NS1_25CatArrInputTensorMetadataIS5_T0_XT2_EXT3_EEENS1_16TensorSizeStrideIS8_Lj4EEEiS8_,"ax",@progbits
	.align	128
.text._ZN2at6native40_GLOBAL__N__2351210d_8_Shape_cu_49f7391c35CatArrayBatchedCopy_alignedK_contigINS1_10OpaqueTypeILj8EEEjLi3ELi64ELi64ELi16EEEvPT_NS1_25CatArrInputTensorMetadataIS5_T0_XT2_EXT3_EEENS1_16TensorSizeStrideIS8_Lj4EEEiS8_:
        .type           _ZN2at6native40_GLOBAL__N__2351210d_8_Shape_cu_49f7391c35CatArrayBatchedCopy_alignedK_contigINS1_10OpaqueTypeILj8EEEjLi3ELi64ELi64ELi16EEEvPT_NS1_25CatArrInputTensorMetadataIS5_T0_XT2_EXT3_EEENS1_16TensorSizeStrideIS8_Lj4EEEiS8_,@function
        .size           _ZN2at6native40_GLOBAL__N__2351210d_8_Shape_cu_49f7391c35CatArrayBatchedCopy_alignedK_contigINS1_10OpaqueTypeILj8EEEjLi3ELi64ELi64ELi16EEEvPT_NS1_25CatArrInputTensorMetadataIS5_T0_XT2_EXT3_EEENS1_16TensorSizeStrideIS8_Lj4EEEiS8_,(.L_x_1008 - _ZN2at6native40_GLOBAL__N__2351210d_8_Shape_cu_49f7391c35CatArrayBatchedCopy_alignedK_contigINS1_10OpaqueTypeILj8EEEjLi3ELi64ELi64ELi16EEEvPT_NS1_25CatArrInputTensorMetadataIS5_T0_XT2_EXT3_EEENS1_16TensorSizeStrideIS8_Lj4EEEiS8_)
        .other          _ZN2at6native40_GLOBAL__N__2351210d_8_Shape_cu_49f7391c35CatArrayBatchedCopy_alignedK_contigINS1_10OpaqueTypeILj8EEEjLi3ELi64ELi64ELi16EEEvPT_NS1_25CatArrInputTensorMetadataIS5_T0_XT2_EXT3_EEENS1_16TensorSizeStrideIS8_Lj4EEEiS8_,@"STO_CUDA_ENTRY STV_DEFAULT"
_ZN2at6native40_GLOBAL__N__2351210d_8_Shape_cu_49f7391c35CatArrayBatchedCopy_alignedK_contigINS1_10OpaqueTypeILj8EEEjLi3ELi64ELi64ELi16EEEvPT_NS1_25CatArrInputTensorMetadataIS5_T0_XT2_EXT3_EEENS1_16TensorSizeStrideIS8_Lj4EEEiS8_:
        /* <DEDUP_REMOVED lines=33> */
[----:B------:R-:W-:Y:S01]  /*0210*/  IMAD.MOV R21, RZ, RZ, -R19 ;  /* 0x000000ffff157224 */ /* 0x000fe200078e0a13 */
[----:B------:R-:W-:Y:S01]  /*0220*/  SEL R18, R8, UR5, !P0 ;  /* 0x0000000508127c07 */ /* 0x000fe2000c000000 */
[----:B----4-:R-:W-:Y:S01]  /*0230*/  IMAD R23, R23, UR4, RZ ;  /* 0x0000000417177c24 */ /* 0x010fe2000f8e02ff */
[----:B------:R-:W-:Y:S02]  /*0240*/  ISETP.NE.U32.AND P0, PT, R19, RZ, PT ;  /* 0x000000ff1300720c */ /* 0x000fe40003f05070 */
[----:B------:R-:W-:-:S02]  /*0250*/  IADD3 R15, RZ, -R18, RZ ;  /* 0x80000012ff0f7210 */ /* 0x000fc40007ffe0ff */
[----:B------:R-:W1:Y:S01]  /*0260*/  I2F.U32.RP R13, R18 ;  /* 0x00000012000d7306 */ /* 0x000e620000209000 */
[----:B------:R-:W-:Y:S02]  /*0270*/  ISETP.NE.U32.AND P1, PT, R18, RZ, PT ;  /* 0x000000ff1200720c */ /* 0x000fe40003f25070 */
[----:B------:R-:W-:Y:S02]  /*0280*/  LOP3.LUT R22, RZ, R19, RZ, 0x33, !PT ;  /* 0x00000013ff167212 */ /* 0x000fe400078e33ff */
[----:B------:R-:W-:-:S03]  /*0290*/  LOP3.LUT R17, RZ, R18, RZ, 0x33, !PT ;  /* 0x00000012ff117212 */ /* 0x000fc600078e33ff */
[----:B0-----:R-:W0:Y:S08]  /*02a0*/  MUFU.RCP R12, R12 ;  /* 0x0000000c000c7308 */ /* 0x001e300000001000 */
[----:B-1----:R-:W1:Y:S01]  /*02b0*/  MUFU.RCP R13, R13 ;  /* 0x0000000d000d7308 */ /* 0x002e620000001000 */
[----:B0-----:R-:W-:-:S07]  /*02c0*/  VIADD R4, R12, 0xffffffe ;  /* 0x0ffffffe0c047836 */ /* 0x001fce0000000000 */
[----:B------:R0:W4:Y:S01]  /*02d0*/  F2I.FTZ.U32.TRUNC.NTZ R5, R4 ;  /* 0x0000000400057305 */ /* 0x000122000021f000 */
[----:B-1----:R-:W-:-:S07]  /*02e0*/  IADD3 R6, R13, 0xffffffe, RZ ;  /* 0x0ffffffe0d067810 */ /* 0x002fce0007ffe0ff */
[----:B------:R1:W5:Y:S01]  /*02f0*/  F2I.FTZ.U32.TRUNC.NTZ R7, R6 ;  /* 0x0000000600077305 */ /* 0x000362000021f000 */
[----:B0-----:R-:W-:Y:S02]  /*0300*/  IMAD.MOV.U32 R4, RZ, RZ, RZ ;  /* 0x000000ffff047224 */ /* 0x001fe400078e00ff */
[----:B----4-:R-:W-:Y:S01]  /*0310*/  IMAD R21, R21, R5, RZ ;  /* 0x0000000515157224 */ /* 0x010fe200078e02ff */
[----:B-1----:R-:W-:-:S03]  /*0320*/  HFMA2.MMA R6, -RZ, RZ, 0, 0 ;  /* 0x00000000ff067435 */ /* 0x002fc600000001ff */
[----:B------:R-:W-:-:S04]  /*0330*/  IMAD.HI.U32 R21, R5, R21, R4 ;  /* 0x0000001505157227 */ /* 0x000fc800078e0004 */
[----:B-----5:R-:W-:-:S04]  /*0340*/  IMAD R13, R15, R7, RZ ;  /* 0x000000070f0d7224 */ /* 0x020fc800078e02ff */
[----:B--2---:R-:W-:-:S07]  /*0350*/  IMAD.HI.U32 R20, R7, R13, R6 ;  /* 0x0000000d07147227 */ /* 0x004fce00078e0006 */
.L_x_139:
[----:B0--3--:R-:W-:-:S06]  /*0360*/  IMAD.WIDE.U32 R4, R16, 0x8, R2 ;  /* 0x0000000810047825 */ /* 0x009fcc00078e0002 */
[----:B------:R-:W2:Y:S01]  /*0370*/  LDG.E.128 R4, desc[UR6][R4.64] ;  /* 0x0000000604047981 */ /* 0x000ea2000c1e1d00 */
[----:B------:R-:W-:Y:S02]  /*0380*/  VIADD R14, R16, 0x1 ;  /* 0x00000001100e7836 */ /* 0x000fe40000000000 */
[----:B------:R-:W-:-:S04]  /*0390*/  IMAD.HI.U32 R15, R21, R16, RZ ;  /* 0x00000010150f7227 */ /* 0x000fc800078e00ff */
[----:B------:R-:W-:Y:S01]  /*03a0*/  IMAD.HI.U32 R13, R21, R14, RZ ;  /* 0x0000000e150d7227 */ /* 0x000fe200078e00ff */
[----:B------:R-:W-:-:S03]  /*03b0*/  IADD3 R12, -R15, RZ, RZ ;  /* 0x000000ff0f0c7210 */ /* 0x000fc60007ffe1ff */
[----:B------:R-:W-:Y:S02]  /*03c0*/  IMAD.MOV R24, RZ, RZ, -R13 ;  /* 0x000000ffff187224 */ /* 0x000fe400078e0a0d */
[C---:B------:R-:W-:Y:S02]  /*03d0*/  IMAD R12, R19.reuse, R12, R16 ;  /* 0x0000000c130c7224 */ /* 0x040fe400078e0210 */
[----:B------:R-:W-:-:S03]  /*03e0*/  IMAD R24, R19, R24, R14 ;  /* 0x0000001813187224 */ /* 0x000fc600078e020e */
[-C--:B------:R-:W-:Y:S02]  /*03f0*/  ISETP.GE.U32.AND P2, PT, R12, R19.reuse, PT ;  /* 0x000000130c00720c */ /* 0x080fe40003f46070 */
[----:B------:R-:W-:-:S11]  /*0400*/  ISETP.GE.U32.AND P4, PT, R24, R19, PT ;  /* 0x000000131800720c */ /* 0x000fd60003f86070 */
[----:B------:R-:W-:Y:S02]  /*0410*/  @P2 IADD3 R12, -R19, R12, RZ ;  /* 0x0000000c130c2210 */ /* 0x000fe40007ffe1ff */
[----:B------:R-:W-:Y:S01]  /*0420*/  @P4 IMAD.IADD R24, R24, 0x1, -R19 ;  /* 0x0000000118184824 */ /* 0x000fe200078e0a13 */
[----:B------:R-:W-:Y:S02]  /*0430*/  @P2 IADD3 R15, R15, 0x1, RZ ;  /* 0x000000010f0f2810 */ /* 0x000fe40007ffe0ff */
[-C--:B------:R-:W-:Y:S02]  /*0440*/  ISETP.GE.U32.AND P3, PT, R12, R19.reuse, PT ;  /* 0x000000130c00720c */ /* 0x080fe40003f66070 */
[----:B------:R-:W-:Y:S02]  /*0450*/  ISETP.GE.U32.AND P5, PT, R24, R19, PT ;  /* 0x000000131800720c */ /* 0x000fe40003fa6070 */
[----:B------:R-:W-:-:S09]  /*0460*/  @P4 IADD3 R13, R13, 0x1, RZ ;  /* 0x000000010d0d4810 */ /* 0x000fd20007ffe0ff */
[----:B------:R-:W-:Y:S02]  /*0470*/  @P3 VIADD R15, R15, 0x1 ;  /* 0x000000010f0f3836 */ /* 0x000fe40000000000 */
[----:B------:R-:W-:-:S03]  /*0480*/  @P5 VIADD R13, R13, 0x1 ;  /* 0x000000010d0d5836 */ /* 0x000fc60000000000 */
[C---:B------:R-:W-:Y:S02]  /*0490*/  SEL R15, R22.reuse, R15, !P0 ;  /* 0x0000000f160f7207 */ /* 0x040fe40004000000 */
[----:B------:R-:W-:-:S03]  /*04a0*/  SEL R13, R22, R13, !P0 ;  /* 0x0000000d160d7207 */ /* 0x000fc60004000000 */
[----:B------:R-:W-:-:S04]  /*04b0*/  IMAD.HI.U32 R12, R20, R15, RZ ;  /* 0x0000000f140c7227 */ /* 0x000fc800078e00ff */
[----:B------:R-:W-:Y:S01]  /*04c0*/  IMAD.HI.U32 R26, R20, R13, RZ ;  /* 0x0000000d141a7227 */ /* 0x000fe200078e00ff */
[----:B------:R-:W-:-:S03]  /*04d0*/  IADD3 R25, -R12, RZ, RZ ;  /* 0x000000ff0c197210 */ /* 0x000fc60007ffe1ff */
[----:B------:R-:W-:Y:S02]  /*04e0*/  IMAD.MOV R27, RZ, RZ, -R26 ;  /* 0x000000ffff1b7224 */ /* 0x000fe400078e0a1a */
[C---:B------:R-:W-:Y:S02]  /*04f0*/  IMAD R25, R18.reuse, R25, R15 ;  /* 0x0000001912197224 */ /* 0x040fe400078e020f */
[--C-:B------:R-:W-:Y:S02]  /*0500*/  IMAD R27, R18, R27, R13.reuse ;  /* 0x0000001b121b7224 */ /* 0x100fe400078e020d */
[----:B------:R-:W-:Y:S01]  /*0510*/  IMAD.MOV R24, RZ, RZ, -R13 ;  /* 0x000000ffff187224 */ /* 0x000fe200078e0a0d */
[-C--:B------:R-:W-:Y:S02]  /*0520*/  ISETP.GE.U32.AND P2, PT, R25, R18.reuse, PT ;  /* 0x000000121900720c */ /* 0x080fe40003f46070 */
[----:B------:R-:W-:Y:S01]  /*0530*/  ISETP.GE.U32.AND P4, PT, R27, R18, PT ;  /* 0x000000121b00720c */ /* 0x000fe20003f86070 */
[----:B------:R-:W-:-:S04]  /*0540*/  IMAD R24, R19, R24, R14 ;  /* 0x0000001813187224 */ /* 0x000fc800078e020e */
[----:B------:R-:W-:-:S06]  /*0550*/  IMAD R24, R24, UR8, RZ ;  /* 0x0000000818187c24 */ /* 0x000fcc000f8e02ff */
[----:B------:R-:W-:Y:S02]  /*0560*/  @P2 IADD3 R25, -R18, R25, RZ ;  /* 0x0000001912192210 */ /* 0x000fe40007ffe1ff */
[----:B------:R-:W-:Y:S01]  /*0570*/  @P4 IMAD.IADD R27, R27, 0x1, -R18 ;  /* 0x000000011b1b4824 */ /* 0x000fe200078e0a12 */
[----:B------:R-:W-:Y:S02]  /*0580*/  @P2 IADD3 R12, R12, 0x1, RZ ;  /* 0x000000010c0c2810 */ /* 0x000fe40007ffe0ff */
[-C--:B------:R-:W-:Y:S02]  /*0590*/  ISETP.GE.U32.AND P3, PT, R25, R18.reuse, PT ;  /* 0x000000121900720c */ /* 0x080fe40003f66070 */
[----:B------:R-:W-:Y:S02]  /*05a0*/  ISETP.GE.U32.AND P5, PT, R27, R18, PT ;  /* 0x000000121b00720c */ /* 0x000fe40003fa6070 */
[----:B------:R-:W-:Y:S02]  /*05b0*/  @P4 IADD3 R26, R26, 0x1, RZ ;  /* 0x000000011a1a4810 */ /* 0x000fe40007ffe0ff */
[----:B------:R-:W-:-:S05]  /*05c0*/  IADD3 R25, -R15, RZ, RZ ;  /* 0x000000ff0f197210 */ /* 0x000fca0007ffe1ff */
[----:B------:R-:W-:Y:S01]  /*05d0*/  IMAD R25, R19, R25, R16 ;  /* 0x0000001913197224 */ /* 0x000fe200078e0210 */
[----:B------:R-:W-:Y:S01]  /*05e0*/  LEA R16, R23, R16, 0x1 ;  /* 0x0000001017107211 */ /* 0x000fe200078e08ff */
[----:B------:R-:W-:Y:S02]  /*05f0*/  @P3 VIADD R12, R12, 0x1 ;  /* 0x000000010c0c3836 */ /* 0x000fe40000000000 */
[----:B------:R-:W-:-:S03]  /*0600*/  @P5 IADD3 R26, R26, 0x1, RZ ;  /* 0x000000011a1a5810 */ /* 0x000fc60007ffe0ff */
[C---:B------:R-:W-:Y:S02]  /*0610*/  SEL R12, R17.reuse, R12, !P1 ;  /* 0x0000000c110c7207 */ /* 0x040fe40004800000 */
[----:B------:R-:W-:-:S03]  /*0620*/  SEL R14, R17, R26, !P1 ;  /* 0x0000001a110e7207 */ /* 0x000fc60004800000 */
[----:B------:R-:W-:Y:S02]  /*0630*/  IMAD.MOV R27, RZ, RZ, -R12 ;  /* 0x000000ffff1b7224 */ /* 0x000fe400078e0a0c */
[----:B------:R-:W-:Y:S02]  /*0640*/  IMAD.MOV R26, RZ, RZ, -R14 ;  /* 0x000000ffff1a7224 */ /* 0x000fe400078e0a0e */
[C---:B------:R-:W-:Y:S02]  /*0650*/  IMAD R15, R18.reuse, R27, R15 ;  /* 0x0000001b120f7224 */ /* 0x040fe400078e020f */
[----:B------:R-:W-:Y:S02]  /*0660*/  IMAD R13, R18, R26, R13 ;  /* 0x0000001a120d7224 */ /* 0x000fe400078e020d */
[----:B------:R-:W-:Y:S02]  /*0670*/  IMAD R26, R25, UR8, RZ ;  /* 0x00000008191a7c24 */ /* 0x000fe4000f8e02ff */
[----:B------:R-:W-:-:S02]  /*0680*/  IMAD R13, R13, UR11, R24 ;  /* 0x0000000b0d0d7c24 */ /* 0x000fc4000f8e0218 */
[----:B------:R-:W-:Y:S02]  /*0690*/  IMAD R15, R15, UR11, R26 ;  /* 0x0000000b0f0f7c24 */ /* 0x000fe4000f8e021a */
[----:B------:R-:W-:Y:S02]  /*06a0*/  IMAD R13, R14, UR10, R13 ;  /* 0x0000000a0e0d7c24 */ /* 0x000fe4000f8e020d */
[----:B------:R-:W-:Y:S02]  /*06b0*/  IMAD R15, R12, UR10, R15 ;  /* 0x0000000a0c0f7c24 */ /* 0x000fe4000f8e020f */
[C---:B------:R-:W-:Y:S02]  /*06c0*/  IMAD R25, R0.reuse, UR9, R13 ;  /* 0x0000000900197c24 */ /* 0x040fe4000f8e020d */
[----:B------:R-:W-:Y:S02]  /*06d0*/  IMAD R15, R0, UR9, R15 ;  /* 0x00000009000f7c24 */ /* 0x000fe4000f8e020f */
[----:B------:R-:W-:-:S02]  /*06e0*/  VIADD R24, R16, 0x2 ;  /* 0x0000000210187836 */ /* 0x000fc40000000000 */
[----:B------:R-:W-:-:S03]  /*06f0*/  IMAD.WIDE.U32 R12, R15, 0x8, R10 ;  /* 0x000000080f0c7825 */ /* 0x000fc600078e000a */
[----:B------:R-:W-:Y:S01]  /*0700*/  ISETP.GT.U32.AND P2, PT, R24, R9, PT ;  /* 0x000000091800720c */ /* 0x000fe20003f44070 */
[----:B------:R-:W-:Y:S01]  /*0710*/  IMAD.WIDE.U32 R14, R25, 0x8, R10 ;  /* 0x00000008190e7825 */ /* 0x000fe200078e000a */
[----:B--2---:R0:W-:Y:S04]  /*0720*/  STG.E.64 desc[UR6][R12.64], R4 ;  /* 0x000000040c007986 */ /* 0x0041e8000c101b06 */
[----:B------:R0:W-:Y:S07]  /*0730*/  STG.E.64 desc[UR6][R14.64], R6 ;  /* 0x000000060e007986 */ /* 0x0001ee000c101b06 */
[----:B------:R-:W-:Y:S05]  /*0740*/  @!P2 BRA `(.L_x_139) ;  /* 0xfffffffc0004a947 */ /* 0x000fea000383ffff */
.L_x_138:
[----:B------:R-:W-:Y:S05]  /*0750*/  BSYNC B0 ;  /* 0x0000000000007941 */ /* 0x000fea0003800000 */
.L_x_137:
        /* <DEDUP_REMOVED lines=8> */
[----:B0-----:R-:W-:-:S11]  /*07e0*/  IMAD.MOV.U32 R7, RZ, RZ, R16 ;  /* 0x000000ffff077224 */ /* 0x001fd600078e0010 */
[----:B------:R-:W-:Y:S05]  /*07f0*/  @!P0 BRA `(.L_x_141) ;  /* 0x0000000000fc8947 */ /* 0x000fea0003800000 */
[----:B------:R-:W0:Y:S01]  /*0800*/  LDC R4, c[0x0][0xf78] ;  /* 0x0003de00ff047b82 */ /* 0x000e220000000800 */
[----:B------:R-:W-:Y:S01]  /*0810*/  ULDC UR4, c[0x0][0xf60] ;  /* 0x0003d80000047ab9 */ /* 0x000fe20000000800 */
[----:B0-----:R-:W-:-:S04]  /*0820*/  ISETP.NE.AND P0, PT, R4, 0x2, PT ;  /* 0x000000020400780c */ /* 0x001fc80003f05270 */
[----:B-1----:R-:W-:Y:S01]  /*0830*/  SEL R14, R8, UR4, !P0 ;  /* 0x00000004080e7c07 */ /* 0x002fe2000c000000 */
[----:B------:R-:W-:Y:S01]  /*0840*/  ULDC UR4, c[0x0][0xf5c] ;  /* 0x0003d70000047ab9 */ /* 0x000fe20000000800 */
[----:B------:R-:W-:Y:S02]  /*0850*/  ISETP.NE.AND P0, PT, R4, 0x1, PT ;  /* 0x000000010400780c */ /* 0x000fe40003f05270 */
[----:B------:R-:W0:Y:S01]  /*0860*/  I2F.U32.RP R7, R14 ;  /* 0x0000000e00077306 */ /* 0x000e220000209000 */
[----:B------:R-:W1:Y:S01]  /*0870*/  LDC.64 R4, c[0x0][0x210] ;  /* 0x00008400ff047b82 */ /* 0x000e620000000a00 */
[----:B------:R-:W-:Y:S02]  /*0880*/  SEL R6, R8, UR4, !P0 ;  /* 0x0000000408067c07 */ /* 0x000fe4000c000000 */
[----:B------:R-:W-:Y:S02]  /*0890*/  IADD3 R13, RZ, -R14, RZ ;  /* 0x8000000eff0d7210 */ /* 0x000fe40007ffe0ff */
[----:B------:R-:W-:-:S02]  /*08a0*/  IADD3 R15, RZ, -R6, RZ ;  /* 0x80000006ff0f7210 */ /* 0x000fc40007ffe0ff */
[----:B------:R-:W4:Y:S01]  /*08b0*/  I2F.U32.RP R12, R6 ;  /* 0x00000006000c7306 */ /* 0x000f220000209000 */
[----:B------:R-:W-:Y:S02]  /*08c0*/  ISETP.NE.U32.AND P0, PT, R14, RZ, PT ;  /* 0x000000ff0e00720c */ /* 0x000fe40003f05070 */
[----:B------:R-:W-:Y:S02]  /*08d0*/  ISETP.NE.U32.AND P1, PT, R6, RZ, PT ;  /* 0x000000ff0600720c */ /* 0x000fe40003f25070 */
[----:B------:R-:W-:-:S03]  /*08e0*/  LOP3.LUT R17, RZ, R6, RZ, 0x33, !PT ;  /* 0x00000006ff117212 */ /* 0x000fc600078e33ff */
[----:B0-----:R-:W0:Y:S08]  /*08f0*/  MUFU.RCP R7, R7 ;  /* 0x0000000700077308 */ /* 0x001e300000001000 */
[----:B----4-:R-:W4:Y:S01]  /*0900*/  MUFU.RCP R12, R12 ;  /* 0x0000000c000c7308 */ /* 0x010f220000001000 */
[----:B0-----:R-:W-:-:S07]  /*0910*/  IADD3 R18, R7, 0xffffffe, RZ ;  /* 0x0ffffffe07127810 */ /* 0x001fce0007ffe0ff */
[----:B------:R0:W5:Y:S01]  /*0920*/  F2I.FTZ.U32.TRUNC.NTZ R19, R18 ;  /* 0x0000001200137305 */ /* 0x000162000021f000 */
[----:B----4-:R-:W-:-:S07]  /*0930*/  VIADD R10, R12, 0xffffffe ;  /* 0x0ffffffe0c0a7836 */ /* 0x010fce0000000000 */
[----:B------:R4:W2:Y:S01]  /*0940*/  F2I.FTZ.U32.TRUNC.NTZ R11, R10 ;  /* 0x0000000a000b7305 */ /* 0x0008a2000021f000 */
[----:B0-----:R-:W-:Y:S02]  /*0950*/  IMAD.MOV.U32 R18, RZ, RZ, RZ ;  /* 0x000000ffff127224 */ /* 0x001fe400078e00ff */
[----:B-----5:R-:W-:Y:S01]  /*0960*/  IMAD R7, R13, R19, RZ ;  /* 0x000000130d077224 */ /* 0x020fe200078e02ff */
[----:B----4-:R-:W-:-:S03]  /*0970*/  MOV R10, RZ ;  /* 0x000000ff000a7202 */ /* 0x010fc60000000f00 */
[----:B------:R-:W-:Y:S01]  /*0980*/  IMAD.HI.U32 R18, R19, R7, R18 ;  /* 0x0000000713127227 */ /* 0x000fe200078e0012 */
[----:B------:R-:W-:Y:S02]  /*0990*/  MOV R7, R16 ;  /* 0x0000001000077202 */ /* 0x000fe40000000f00 */
[----:B------:R-:W-:Y:S01]  /*09a0*/  LOP3.LUT R19, RZ, R14, RZ, 0x33, !PT ;  /* 0x0000000eff137212 */ /* 0x000fe200078e33ff */
[----:B--2---:R-:W-:-:S04]  /*09b0*/  IMAD R15, R15, R11, RZ ;  /* 0x0000000b0f0f7224 */ /* 0x004fc800078e02ff */
[----:B-1----:R-:W-:-:S07]  /*09c0*/  IMAD.HI.U32 R15, R11, R15, R10 ;  /* 0x0000000f0b0f7227 */ /* 0x002fce00078e000a */
.L_x_142:
[----:B0--3--:R-:W-:-:S06]  /*09d0*/  IMAD.WIDE.U32 R12, R7, 0x8, R2 ;  /* 0x00000008070c7825 */ /* 0x009fcc00078e0002 */
[----:B------:R-:W2:Y:S01]  /*09e0*/  LDG.E.64 R12, desc[UR6][R12.64] ;  /* 0x000000060c0c7981 */ /* 0x000ea2000c1e1b00 */
[----:B------:R-:W-:Y:S01]  /*09f0*/  IMAD.HI.U32 R10, R18, R7, RZ ;  /* 0x00000007120a7227 */ /* 0x000fe200078e00ff */
[----:B------:R-:W-:-:S03]  /*0a00*/  IADD3 R20, R20, -0x1, RZ ;  /* 0xffffffff14147810 */ /* 0x000fc60007ffe0ff */
        /* <DEDUP_REMOVED lines=20> */
[----:B------:R-:W-:-:S03]  /*0b50*/  IADD3 R7, R7, 0x1, RZ ;  /* 0x0000000107077810 */ /* 0x000fc60007ffe0ff */
[----:B------:R-:W-:Y:S02]  /*0b60*/  IMAD.MOV R22, RZ, RZ, -R21 ;  /* 0x000000ffff167224 */ /* 0x000fe400078e0a15 */
[----:B------:R-:W-:Y:S02]  /*0b70*/  IMAD R10, R10, UR5, RZ ;  /* 0x000000050a0a7c24 */ /* 0x000fe4000f8e02ff */
[----:B------:R-:W-:-:S04]  /*0b80*/  IMAD R11, R6, R22, R11 ;  /* 0x00000016060b7224 */ /* 0x000fc800078e020b */
[----:B------:R-:W-:-:S04]  /*0b90*/  IMAD R10, R11, UR9, R10 ;  /* 0x000000090b0a7c24 */ /* 0x000fc8000f8e020a */
[----:B------:R-:W-:-:S04]  /*0ba0*/  IMAD R21, R21, UR8, R10 ;  /* 0x0000000815157c24 */ /* 0x000fc8000f8e020a */
[----:B------:R-:W-:-:S04]  /*0bb0*/  IMAD R11, R0, UR10, R21 ;  /* 0x0000000a000b7c24 */ /* 0x000fc8000f8e0215 */
[----:B------:R-:W-:-:S05]  /*0bc0*/  IMAD.WIDE.U32 R10, R11, 0x8, R4 ;  /* 0x000000080b0a7825 */ /* 0x000fca00078e0004 */
[----:B--2---:R0:W-:Y:S01]  /*0bd0*/  STG.E.64 desc[UR6][R10.64], R12 ;  /* 0x0000000c0a007986 */ /* 0x0041e2000c101b06 */
[----:B------:R-:W-:Y:S05]  /*0be0*/  @P2 BRA `(.L_x_142) ;  /* 0xfffffffc00782947 */ /* 0x000fea000383ffff */
.L_x_141:
[----:B------:R-:W-:Y:S05]  /*0bf0*/  BSYNC B0 ;  /* 0x0000000000007941 */ /* 0x000fea0003800000 */
.L_x_140:
[----:B------:R-:W-:-:S05]  /*0c00*/  LOP3.LUT R4, RZ, R16, RZ, 0x33, !PT ;  /* 0x00000010ff047212 */ /* 0x000fca00078e33ff */
[----:B------:R-:W-:-:S05]  /*0c10*/  IMAD.IADD R4, R9, 0x1, R4 ;  /* 0x0000000109047824 */ /* 0x000fca00078e0204 */
[----:B------:R-:W-:-:S13]  /*0c20*/  ISETP.GE.U32.AND P0, PT, R4, 0x3, PT ;  /* 0x000000030400780c */ /* 0x000fda0003f06070 */
[----:B------:R-:W-:Y:S05]  /*0c30*/  @!P0 EXIT ;  /* 0x000000000000894d */ /* 0x000fea0003800000 */
[----:B------:R-:W4:Y:S01]  /*0c40*/  LDC R4, c[0x0][0xf78] ;  /* 0x0003de00ff047b82 */ /* 0x000f220000000800 */
[----:B------:R-:W-:Y:S01]  /*0c50*/  HFMA2.MMA R16, -RZ, RZ, 0, 0 ;  /* 0x00000000ff107435 */ /* 0x000fe200000001ff */
[----:B------:R-:W-:Y:S01]  /*0c60*/  ULDC UR4, c[0x0][0xf70] ;  /* 0x0003dc0000047ab9 */ /* 0x000fe20000000800 */
[----:B------:R-:W-:Y:S01]  /*0c70*/  ULDC UR5, c[0x0][0xf7c] ;  /* 0x0003df0000057ab9 */ /* 0x000fe20000000800 */
[----:B------:R-:W-:-:S04]  /*0c80*/  ULDC.64 UR8, c[0x0][0xf68] ;  /* 0x0003da0000087ab9 */ /* 0x000fc80000000a00 */
[----:B------:R-:W1:Y:S01]  /*0c90*/  LDC R5, c[0x0][0xf60] ;  /* 0x0003d800ff057b82 */ /* 0x000e620000000800 */
[C---:B----4-:R-:W-:Y:S02]  /*0ca0*/  ISETP.NE.AND P1, PT, R4.reuse, 0x1, PT ;  /* 0x000000010400780c */ /* 0x050fe40003f25270 */
[----:B------:R-:W-:-:S04]  /*0cb0*/  ISETP.NE.AND P0, PT, R4, 0x2, PT ;  /* 0x000000020400780c */ /* 0x000fc80003f05270 */
[----:B-1----:R-:W-:Y:S02]  /*0cc0*/  SEL R14, R8, R5, !P0 ;  /* 0x00000005080e7207 */ /* 0x002fe40004000000 */
[----:B------:R-:W1:Y:S02]  /*0cd0*/  LDC.64 R4, c[0x0][0x210] ;  /* 0x00008400ff047b82 */ /* 0x000e640000000a00 */
        /* <DEDUP_REMOVED lines=19> */
[----:B-1----:R-:W-:-:S07]  /*0e10*/  IMAD.HI.U32 R15, R11, R15, R10 ;  /* 0x0000000f0b0f7227 */ /* 0x002fce00078e000a */
.L_x_143:
[----:B---3--:R-:W-:-:S06]  /*0e20*/  IMAD.WIDE.U32 R18, R7, 0x8, R2 ;  /* 0x0000000807127825 */ /* 0x008fcc00078e0002 */
[----:B------:R-:W3:Y:S01]  /*0e30*/  LDG.E.64 R18, desc[UR6][R18.64] ;  /* 0x0000000612127981 */ /* 0x000ee2000c1e1b00 */
        /* <DEDUP_REMOVED lines=25> */
[----:B------:R-:W-:Y:S02]  /*0fd0*/  IMAD R13, R13, UR8, R10 ;  /* 0x000000080d0d7c24 */ /* 0x000fe4000f8e020a */
[----:B------:R-:W-:-:S04]  /*0fe0*/  IMAD.WIDE.U32 R10, R23, 0x8, R2 ;  /* 0x00000008170a7825 */ /* 0x000fc800078e0002 */
[----:B--2---:R-:W-:-:S04]  /*0ff0*/  IMAD R13, R0, UR5, R13 ;  /* 0x00000005000d7c24 */ /* 0x004fc8000f8e020d */
[----:B------:R-:W-:-:S05]  /*1000*/  IMAD.WIDE.U32 R12, R13, 0x8, R4 ;  /* 0x000000080d0c7825 */ /* 0x000fca00078e0004 */
[----:B---3--:R0:W-:Y:S04]  /*1010*/  STG.E.64 desc[UR6][R12.64], R18 ;  /* 0x000000120c007986 */ /* 0x0081e8000c101b06 */
        /* <DEDUP_REMOVED lines=26> */
[----:B------:R-:W-:Y:S02]  /*11c0*/  IMAD R13, R13, UR8, R10 ;  /* 0x000000080d0d7c24 */ /* 0x000fe4000f8e020a */
[----:B------:R-:W-:-:S04]  /*11d0*/  IMAD.WIDE.U32 R10, R23, 0x8, R2 ;  /* 0x00000008170a7825 */ /* 0x000fc800078e0002 */
[----:B------:R-:W-:-:S04]  /*11e0*/  IMAD R13, R0, UR5, R13 ;  /* 0x00000005000d7c24 */ /* 0x000fc8000f8e020d */
        /* <DEDUP_REMOVED lines=30> */
[----:B------:R-:W-:-:S04]  /*13d0*/  IMAD R13, R0, UR5, R13 ;  /* 0x00000005000d7c24 */ /* 0x000fc8000f8e020d */
        /* <DEDUP_REMOVED lines=35> */
.L_x_144:
        /* <DEDUP_REMOVED lines=15> */
.L_x_1008:


//--------------------- .text._ZN2at6native40_GLOBAL__N__2351210d_8_Shape_cu_49f7391c30CatArrayBatchedCopy_vectorizedINS1_10OpaqueTypeILj8EEEjLi3ELi64ELi64ELi16ELi2EEEvPcNS1_25CatArrInputTensorMetadataIT_T0_XT2_EXT3_EEENS1_16TensorSizeStrideIS8_Lj4EEEiS8_ --------------------------
	.section	.text._ZN2at6native40_GLOBAL__N__2351210d_8_Shape_cu_49f7391c30CatArrayBatchedCopy_vectorizedINS1_10OpaqueTypeILj8EEEjLi3ELi64ELi64ELi16ELi2EEEvPcNS1_25CatArrInputTensorMetadataIT_T0_XT2_EXT3_EEENS1_16TensorSizeStrideIS8_Lj4EEEiS8_,"ax",@progbits
	.align	128
.text._ZN2at6native40_GLOBAL__N__2351210d_8_Shape_cu_49f7391c30CatArrayBatchedCopy_vectorizedINS1_10OpaqueTypeILj8EEEjLi3ELi64ELi64ELi16ELi2EEEvPcNS1_25CatArrInputTensorMetadataIT_T0_XT2_EXT3_EEENS1_16TensorSizeStrideIS8_Lj4EEEiS8_:
        .type           _ZN2at6native40_GLOBAL__N__2351210d_8_Shape_cu_49f7391c30CatArrayBatchedCopy_vectorizedINS1_10OpaqueTypeILj8EEEjLi3ELi64ELi64ELi16ELi2EEEvPcNS1_25CatArrInputTensorMetadataIT_T0_XT2_EXT3_EEENS1_16TensorSizeStrideIS8_Lj4EEEiS8_,@function
        .size           _ZN2at6native40_GLOBAL__N__2351210d_8_Shape_cu_49f7391c30CatArrayBatchedCopy_vectorizedINS1_10OpaqueTypeILj8EEEjLi3ELi64ELi64ELi16ELi2EEEvPcNS1_25CatArrInputTensorMetadataIT_T0_XT2_EXT3_EEENS1_16TensorSizeStrideIS8_Lj4EEEiS8_,(.L_x_1009 - _ZN2at6native40_GLOBAL__N__2351210d_8_Shape_cu_49f7391c30CatArrayBatchedCopy_vectorizedINS1_10OpaqueTypeILj8EEEjLi3ELi64ELi64ELi16ELi2EEEvPcNS1_25CatArrInputTensorMetadataIT_T0_XT2_EXT3_EEENS1_16TensorSizeStrideIS8_Lj4EEEiS8_)
        .other          _ZN2at6native40_GLOBAL__N__2351210d_8_Shape_cu_49f7391c30CatArrayBatchedCopy_vectorizedINS1_10OpaqueTypeILj8EEEjLi3ELi64ELi64ELi16ELi2EEEvPcNS1_25CatArrInputTensorMetadataIT_T0_XT2_EXT3_EEENS1_16TensorSizeStrideIS8_Lj4EEEiS8_,@"STO_CUDA_ENTRY STV_DEFAULT"
_ZN2at6native40_GLOBAL__N__2351210d_8_Shape_cu_49f7391c30CatArrayBatchedCopy_vectorizedINS1_10OpaqueTypeILj8EEEjLi3ELi64ELi64ELi16ELi2EEEvPcNS1_25CatArrInputTensorMetadataIT_T0_XT2_EXT3_EEENS1_16TensorSizeStrideIS8_Lj4EEEiS8_:
        /* <DEDUP_REMOVED lines=21> */
[----:B------:R-:W3:Y:S01]  /*0150*/  LDC R9, c[0x0][0xf60] ;  /* 0x0003d800ff097b82 */ /* 0x000ee20000000800 */
[----:B0-----:R-:W-:-:S07]  /*0160*/  ISETP.NE.AND P1, PT, R6, 0x1, PT ;  /* 0x000000010600780c */ /* 0x001fce0003f25270 */
[----:B-1----:R-:W0:Y:S01]  /*0170*/  LDC R4, c[0x0][R4+0x410] ;  /* 0x0001040004047b82 */ /* 0x002e220000000800 */
[----:B------:R-:W-:Y:S01]  /*0180*/  ISETP.NE.AND P0, PT, R6, 0x2, PT ;  /* 0x000000020600780c */ /* 0x000fe20003f05270 */
[----:B--2---:R-:W-:-:S05]  /*0190*/  IMAD R2, R2, R7, RZ ;  /* 0x0000000702027224 */ /* 0x004fca00078e02ff */
[----:B------:R-:W-:-:S04]  /*01a0*/  SHF.R.U32.HI R8, RZ, 0x1, R2 ;  /* 0x00000001ff087819 */ /* 0x000fc80000011602 */
[----:B---3--:R-:W-:Y:S02]  /*01b0*/  SEL R9, R8, R9, !P0 ;  /* 0x0000000908097207 */ /* 0x008fe40004000000 */
[----:B------:R-:W1:Y:S02]  /*01c0*/  @P1 LDC R8, c[0x0][0xf5c] ;  /* 0x0003d700ff081b82 */ /* 0x000e640000000800 */
[----:B------:R-:W2:Y:S01]  /*01d0*/  I2F.U32.RP R6, R9 ;  /* 0x0000000900067306 */ /* 0x000ea20000209000 */
[----:B------:R-:W-:Y:S02]  /*01e0*/  IADD3 R15, RZ, -R9, RZ ;  /* 0x80000009ff0f7210 */ /* 0x000fe40007ffe0ff */
[----:B------:R-:W-:Y:S01]  /*01f0*/  ISETP.NE.U32.AND P0, PT, R9, RZ, PT ;  /* 0x000000ff0900720c */ /* 0x000fe20003f05070 */
[----:B0-----:R-:W-:Y:S01]  /*0200*/  IMAD R14, R4, R7, RZ ;  /* 0x00000007040e7224 */ /* 0x001fe200078e02ff */
[----:B------:R-:W-:-:S04]  /*0210*/  HFMA2.MMA R4, -RZ, RZ, 0, 0 ;  /* 0x00000000ff047435 */ /* 0x000fc800000001ff */
[----:B------:R-:W-:Y:S01]  /*0220*/  SHF.R.U32.HI R14, RZ, 0x1, R14 ;  /* 0x00000001ff0e7819 */ /* 0x000fe2000001160e */
[----:B--2---:R-:W0:Y:S01]  /*0230*/  MUFU.RCP R6, R6 ;  /* 0x0000000600067308 */ /* 0x004e220000001000 */
[----:B-1----:R-:W-:-:S07]  /*0240*/  ISETP.NE.U32.AND P1, PT, R8, RZ, PT ;  /* 0x000000ff0800720c */ /* 0x002fce0003f25070 */
[----:B------:R-:W1:Y:S01]  /*0250*/  I2F.U32.RP R2, R8 ;  /* 0x0000000800027306 */ /* 0x000e620000209000 */
[----:B------:R-:W-:Y:S01]  /*0260*/  LOP3.LUT R12, RZ, R8, RZ, 0x33, !PT ;  /* 0x00000008ff0c7212 */ /* 0x000fe200078e33ff */
[----:B0-----:R-:W-:-:S06]  /*0270*/  VIADD R11, R6, 0xffffffe ;  /* 0x0ffffffe060b7836 */ /* 0x001fcc0000000000 */
[----:B-1----:R-:W0:Y:S08]  /*0280*/  MUFU.RCP R2, R2 ;  /* 0x0000000200027308 */ /* 0x002e300000001000 */
[----:B------:R-:W1:Y:S01]  /*0290*/  F2I.FTZ.U32.TRUNC.NTZ R11, R11 ;  /* 0x0000000b000b7305 */ /* 0x000e62000021f000 */
[----:B0-----:R-:W-:Y:S02]  /*02a0*/  IADD3 R5, R2, 0xffffffe, RZ ;  /* 0x0ffffffe02057810 */ /* 0x001fe40007ffe0ff */
[----:B------:R-:W0:Y:S05]  /*02b0*/  LDC.64 R2, c[0x0][R3+0x218] ;  /* 0x0000860003027b82 */ /* 0x000e2a0000000a00 */
[----:B------:R-:W2:Y:S01]  /*02c0*/  F2I.FTZ.U32.TRUNC.NTZ R5, R5 ;  /* 0x0000000500057305 */ /* 0x000ea2000021f000 */
[----:B-1----:R-:W-:-:S02]  /*02d0*/  IMAD R15, R15, R11, RZ ;  /* 0x0000000b0f0f7224 */ /* 0x002fc400078e02ff */
[----:B--2---:R-:W-:-:S05]  /*02e0*/  IMAD R10, R8, R5, RZ ;  /* 0x00000005080a7224 */ /* 0x004fca00078e02ff */
[----:B------:R-:W-:Y:S01]  /*02f0*/  IADD3 R17, -R10, RZ, RZ ;  /* 0x000000ff0a117210 */ /* 0x000fe20007ffe1ff */
[----:B------:R-:W-:-:S04]  /*0300*/  IMAD.MOV.U32 R10, RZ, RZ, RZ ;  /* 0x000000ffff0a7224 */ /* 0x000fc800078e00ff */
[----:B------:R-:W-:Y:S01]  /*0310*/  IMAD.HI.U32 R10, R11, R15, R10 ;  /* 0x0000000f0b0a7227 */ /* 0x000fe200078e000a */
[----:B------:R-:W-:-:S03]  /*0320*/  LOP3.LUT R15, RZ, R9, RZ, 0x33, !PT ;  /* 0x00000009ff0f7212 */ /* 0x000fc600078e33ff */
[----:B------:R-:W-:-:S07]  /*0330*/  IMAD.HI.U32 R11, R5, R17, R4 ;  /* 0x00000011050b7227 */ /* 0x000fce00078e0004 */
.L_x_145:
        /* <DEDUP_REMOVED lines=16> */
[----:B------:R-:W-:Y:S02]  /*0440*/  IADD3 R13, R13, UR4, RZ ;  /* 0x000000040d0d7c10 */ /* 0x000fe4000fffe0ff */
[----:B------:R-:W-:Y:S01]  /*0450*/  ISETP.GE.U32.AND P2, PT, R21, R8, PT ;  /* 0x000000081500720c */ /* 0x000fe20003f46070 */
[----:B------:R-:W-:-:S12]  /*0460*/  IMAD R16, R16, UR5, RZ ;  /* 0x0000000510107c24 */ /* 0x000fd8000f8e02ff */
        /* <DEDUP_REMOVED lines=17> */
.L_x_146:
        /* <DEDUP_REMOVED lines=16> */
.L_x_1009:


//--------------------- .text._ZN2at6native40_GLOBAL__N__2351210d_8_Shape_cu_49f7391c19CatArrayBatchedCopyINS1_10OpaqueTypeILj8EEEjLi2ELi64ELi64EEEvPT_NS1_25CatArrInputTensorMetadataIS5_T0_XT2_EXT3_EEENS1_16TensorSizeStrideIS8_Lj4EEEiS8_ --------------------------
	.section	.text._ZN2at6native40_GLOBAL__N__2351210d_8_Shape_cu_49f7391c19CatArrayBatchedCopyINS1_10OpaqueTypeILj8EEEjLi2ELi64ELi64EEEvPT_NS1_25CatArrInputTensorMetadataIS5_T0_XT2_EXT3_EEENS1_16TensorSizeStrideIS8_Lj4EEEiS8_,"ax",@progbits
	.align	128
.text._ZN2at6native40_GLOBAL__N__2351210d_8_Shape_cu_49f7391c19CatArrayBatchedCopyINS1_10OpaqueTypeILj8EEEjLi2ELi64ELi64EEEvPT_NS1_25CatArrInputTensorMetadataIS5_T0_XT2_EXT3_EEENS1_16TensorSizeStrideIS8_Lj4EEEiS8_:
        .type           _ZN2at6native40_GLOBAL__N__2351210d_8_Shape_cu_49f7391c19CatArrayBatchedCopyINS1_10OpaqueTypeILj8EEEjLi2ELi64ELi64EEEvPT_NS1_25CatArrInputTensorMetadataIS5_T0_XT2_EXT3_EEENS1_16TensorSizeStrideIS8_Lj4EEEiS8_,@function
        .size           _ZN2at6native40_GLOBAL__N__2351210d_8_Shape_cu_49f7391c19CatArrayBatchedCopyINS1_10OpaqueTypeILj8EEEjLi2ELi64ELi64EEEvPT_NS1_25CatArrInputTensorMetadataIS5_T0_XT2_EXT3_EEENS1_16TensorSizeStrideIS8_Lj4EEEiS8_,(.L_x_1010 - _ZN2at6native40_GLOBAL__N__2351210d_8_Shape_cu_49f7391c19CatArrayBatchedCopyINS1_10OpaqueTypeILj8EEEjLi2ELi64ELi64EEEvPT_NS1_25CatArrInputTensorMetadataIS5_T0_XT2_EXT3_EEENS1_16TensorSizeStrideIS8_Lj4EEEiS8_)
        .other          _ZN2at6native40_GLOBAL__N__2351210d_8_Shape_cu_49f7391c19CatArrayBatchedCopyINS1_10OpaqueTypeILj8EEEjLi2ELi64ELi64EEEvPT_NS1_25CatArrInputTensorMetadataIS5_T0_XT2_EXT3_EEENS1_16TensorSizeStrideIS8_Lj4EEEiS8_,@"STO_CUDA_ENTRY STV_DEFAULT"
_ZN2at6native40_GLOBAL__N__2351210d_8_Shape_cu_49f7391c19CatArrayBatchedCopyINS1_10OpaqueTypeILj8EEEjLi2ELi64ELi64EEEvPT_NS1_25CatArrInputTensorMetadataIS5_T0_XT2_EXT3_EEENS1_16TensorSizeStrideIS8_Lj4EEEiS8_:
        /* <DEDUP_REMOVED lines=19> */
[----:B0-----:R-:W-:-:S07]  /*0130*/  ISETP.NE.AND P1, PT, R7, RZ, PT ;  /* 0x000000ff0700720c */ /* 0x001fce0003f25270 */
[----:B------:R0:W3:Y:S01]  /*0140*/  LDC R8, c[0x0][R4+0x410] ;  /* 0x0001040004087b82 */ /* 0x0000e20000000800 */
[----:B-1----:R-:W-:Y:S01]  /*0150*/  ISETP.NE.AND P0, PT, R6, 0x1, PT ;  /* 0x000000010600780c */ /* 0x002fe20003f05270 */
[----:B------:R-:W-:-:S06]  /*0160*/  IMAD.SHL.U32 R6, R5, 0x20, RZ ;  /* 0x0000002005067824 */ /* 0x000fcc00078e00ff */
        /* <DEDUP_REMOVED lines=16> */
.L_x_148:
[----:B01----:R-:W-:-:S06]  /*0270*/  IMAD.WIDE.U32 R6, R10, 0x8, R2 ;  /* 0x000000080a067825 */ /* 0x003fcc00078e0002 */
        /* <DEDUP_REMOVED lines=18> */
[----:B--2---:R0:W-:Y:S01]  /*03a0*/  STG.E.64 desc[UR6][R12.64], R6 ;  /* 0x000000060c007986 */ /* 0x0041e2000c101b06 */
[----:B------:R-:W-:Y:S05]  /*03b0*/  @!P0 BRA `(.L_x_148) ;  /* 0xfffffffc00ac8947 */ /* 0x000fea000383ffff */
[----:B------:R-:W-:Y:S05]  /*03c0*/  EXIT ;  /* 0x000000000000794d */ /* 0x000fea0003800000 */
.L_x_147:
[----:B------:R0:W2:Y:S01]  /*03d0*/  @P0 LDC R11, c[0x0][R6+0x75c] ;  /* 0x0001d700060b0b82 */ /* 0x0000a20000000800 */
[----:B------:R-:W4:Y:S01]  /*03e0*/  I2F.U32.RP R17, R9 ;  /* 0x0000000900117306 */ /* 0x000f220000209000 */
[----:B------:R-:W-:Y:S01]  /*03f0*/  IMAD.MOV R19, RZ, RZ, -R9 ;  /* 0x000000ffff137224 */ /* 0x000fe200078e0a09 */
[----:B------:R-:W-:Y:S01]  /*0400*/  ISETP.NE.U32.AND P0, PT, R9, RZ, PT ;  /* 0x000000ff0900720c */ /* 0x000fe20003f05070 */
[----:B------:R-:W-:Y:S01]  /*0410*/  ULDC UR5, c[0x0][0xf7c] ;  /* 0x0003df0000057ab9 */ /* 0x000fe20000000800 */
[----:B------:R-:W-:-:S03]  /*0420*/  ULDC.64 UR8, c[0x0][0xf68] ;  /* 0x0003da0000087ab9 */ /* 0x000fc60000000a00 */
[----:B------:R-:W1:Y:S01]  /*0430*/  LDC.64 R4, c[0x0][0x210] ;  /* 0x00008400ff047b82 */ /* 0x000e620000000a00 */
[----:B----4-:R-:W4:Y:S07]  /*0440*/  MUFU.RCP R17, R17 ;  /* 0x0000001100117308 */ /* 0x010f2e0000001000 */
[----:B0-----:R-:W0:Y:S01]  /*0450*/  LDC.64 R6, c[0x0][R6+0x768] ;  /* 0x0001da0006067b82 */ /* 0x001e220000000a00 */
[----:B--2---:R-:W2:Y:S01]  /*0460*/  I2F.U32.RP R16, R11 ;  /* 0x0000000b00107306 */ /* 0x004ea20000209000 */
[----:B------:R-:W-:-:S02]  /*0470*/  ISETP.NE.U32.AND P1, PT, R11, RZ, PT ;  /* 0x000000ff0b00720c */ /* 0x000fc40003f25070 */
[----:B----4-:R-:W-:-:S05]  /*0480*/  IADD3 R13, R17, 0xffffffe, RZ ;  /* 0x0ffffffe110d7810 */ /* 0x010fca0007ffe0ff */
[----:B--2---:R-:W2:Y:S08]  /*0490*/  MUFU.RCP R16, R16 ;  /* 0x0000001000107308 */ /* 0x004eb00000001000 */
[----:B------:R-:W4:Y:S01]  /*04a0*/  F2I.FTZ.U32.TRUNC.NTZ R13, R13 ;  /* 0x0000000d000d7305 */ /* 0x000f22000021f000 */
[----:B--2---:R-:W-:Y:S02]  /*04b0*/  IADD3 R14, R16, 0xffffffe, RZ ;  /* 0x0ffffffe100e7810 */ /* 0x004fe40007ffe0ff */
[----:B------:R-:W-:-:S05]  /*04c0*/  LOP3.LUT R16, RZ, R9, RZ, 0x33, !PT ;  /* 0x00000009ff107212 */ /* 0x000fca00078e33ff */
[----:B------:R2:W5:Y:S01]  /*04d0*/  F2I.FTZ.U32.TRUNC.NTZ R15, R14 ;  /* 0x0000000e000f7305 */ /* 0x000562000021f000 */
[----:B----4-:R-:W-:Y:S02]  /*04e0*/  IMAD R19, R19, R13, RZ ;  /* 0x0000000d13137224 */ /* 0x010fe400078e02ff */
[----:B--2---:R-:W-:Y:S02]  /*04f0*/  IMAD.MOV.U32 R14, RZ, RZ, RZ ;  /* 0x000000ffff0e7224 */ /* 0x004fe400078e00ff */
[----:B-----5:R-:W-:-:S05]  /*0500*/  IMAD R12, R11, R15, RZ ;  /* 0x0000000f0b0c7224 */ /* 0x020fca00078e02ff */
[----:B------:R-:W-:Y:S01]  /*0510*/  IADD3 R17, -R12, RZ, RZ ;  /* 0x000000ff0c117210 */ /* 0x000fe20007ffe1ff */
[----:B------:R-:W-:-:S04]  /*0520*/  HFMA2.MMA R12, -RZ, RZ, 0, 0 ;  /* 0x00000000ff0c7435 */ /* 0x000fc800000001ff */
[----:B------:R-:W-:-:S06]  /*0530*/  IMAD.HI.U32 R17, R15, R17, R14 ;  /* 0x000000110f117227 */ /* 0x000fcc00078e000e */
[----:B------:R-:W-:Y:S01]  /*0540*/  IMAD.HI.U32 R13, R13, R19, R12 ;  /* 0x000000130d0d7227 */ /* 0x000fe200078e000c */
[----:B01----:R-:W-:-:S07]  /*0550*/  LOP3.LUT R12, RZ, R11, RZ, 0x33, !PT ;  /* 0x0000000bff0c7212 */ /* 0x003fce00078e33ff */
.L_x_149:
        /* <DEDUP_REMOVED lines=32> */
[----:B--2---:R0:W-:Y:S01]  /*0760*/  STG.E.64 desc[UR6][R14.64], R18 ;  /* 0x000000120e007986 */ /* 0x0041e2000c101b06 */
[----:B------:R-:W-:Y:S05]  /*0770*/  @!P2 BRA `(.L_x_149) ;  /* 0xfffffffc0078a947 */ /* 0x000fea000383ffff */
[----:B------:R-:W-:Y:S05]  /*0780*/  EXIT ;  /* 0x000000000000794d */ /* 0x000fea0003800000 */
.L_x_150:
        /* <DEDUP_REMOVED lines=15> */
.L_x_1010:


//--------------------- .text._ZN2at6native40_GLOBAL__N__2351210d_8_Shape_cu_49f7391c26CatArrayBatchedCopy_contigINS1_10OpaqueTypeILj8EEEjLi2ELi64ELi64EEEvPT_NS1_25CatArrInputTensorMetadataIS5_T0_XT2_EXT3_EEENS1_16TensorSizeStrideIS8_Lj4EEEiS8_ --------------------------
	.section	.text._ZN2at6native40_GLOBAL__N__2351210d_8_Shape_cu_49f7391c26CatArrayBatchedCopy_contigINS1_10OpaqueTypeILj8EEEjLi2ELi64ELi64EEEvPT_NS1_25CatArrInputTensorMetadataIS5_T0_XT2_EXT3_EEENS1_16TensorSizeStrideIS8_Lj4EEEiS8_,"ax",@progbits
	.align	128
.text._ZN2at6native40_GLOBAL__N__2351210d_8_Shape_cu_49f7391c26CatArrayBatchedCopy_contigINS1_10OpaqueTypeILj8EEEjLi2ELi64ELi64EEEvPT_NS1_25CatArrInputTensorMetadataIS5_T0_XT2_EXT3_EEENS1_16TensorSizeStrideIS8_Lj4EEEiS8_:
        .type           _ZN2at6native40_GLOBAL__N__2351210d_8_Shape_cu_49f7391c26CatArrayBatchedCopy_contigINS1_10OpaqueTypeILj8EEEjLi2ELi64ELi64EEEvPT_NS1_25CatArrInputTensorMetadataIS5_T0_XT2_EXT3_EEENS1_16TensorSizeStrideIS8_Lj4EEEiS8_,@function
        .size           _ZN2at6native40_GLOBAL__N__2351210d_8_Shape_cu_49f7391c26CatArrayBatchedCopy_contigINS1_10OpaqueTypeILj8EEEjLi2ELi64ELi64EEEvPT_NS1_25CatArrInputTensorMetadataIS5_T0_XT2_EXT3_EEENS1_16TensorSizeStrideIS8_Lj4EEEiS8_,(.L_x_1011 - _ZN2at6native40_GLOBAL__N__2351210d_8_Shape_cu_49f7391c26CatArrayBatchedCopy_contigINS1_10OpaqueTypeILj8EEEjLi2ELi64ELi64EEEvPT_NS1_25CatArrInputTensorMetadataIS5_T0_XT2_EXT3_EEENS1_16TensorSizeStrideIS8_Lj4EEEiS8_)
        .other          _ZN2at6native40_GLOBAL__N__2351210d_8_Shape_cu_49f7391c26CatArrayBatchedCopy_contigINS1_10OpaqueTypeILj8EEEjLi2ELi64ELi64EEEvPT_NS1_25CatArrInputTensorMetadataIS5_T0_XT2_EXT3_EEENS1_16TensorSizeStrideIS8_Lj4EEEiS8_,@"STO_CUDA_ENTRY STV_DEFAULT"
_ZN2at6native40_GLOBAL__N__2351210d_8_Shape_cu_49f7391c26CatArrayBatchedCopy_contigINS1_10OpaqueTypeILj8EEEjLi2ELi64ELi64EEEvPT_NS1_25CatArrInputTensorMetadataIS5_T0_XT2_EXT3_EEENS1_16TensorSizeStrideIS8_Lj4EEEiS8_:
        /* <DEDUP_REMOVED lines=24> */
[----:B------:R-:W-:-:S07]  /*0180*/  ISETP.NE.U32.AND P0, PT, R6, RZ, PT ;  /* 0x000000ff0600720c */ /* 0x000fce0003f05070 */
[----:B--2---:R-:W2:Y:S02]  /*0190*/  MUFU.RCP R7, R7 ;  /* 0x0000000700077308 */ /* 0x004ea40000001000 */
[----:B--2---:R-:W-:Y:S01]  /*01a0*/  IADD3 R9, R7, 0xffffffe, RZ ;  /* 0x0ffffffe07097810 */ /* 0x004fe20007ffe0ff */
[----:B---3--:R-:W-:Y:S01]  /*01b0*/  IMAD R7, R8, R13, RZ ;  /* 0x0000000d08077224 */ /* 0x008fe200078e02ff */
[----:B------:R-:W-:Y:S01]  /*01c0*/  MOV R13, R11 ;  /* 0x0000000b000d7202 */ /* 0x000fe20000000f00 */
[----:B------:R-:W-:-:S03]  /*01d0*/  IMAD.MOV.U32 R8, RZ, RZ, RZ ;  /* 0x000000ffff087224 */ /* 0x000fc600078e00ff */
[----:B------:R-:W2:Y:S02]  /*01e0*/  F2I.FTZ.U32.TRUNC.NTZ R9, R9 ;  /* 0x0000000900097305 */ /* 0x000ea4000021f000 */
[----:B--2---:R-:W-:-:S05]  /*01f0*/  IMAD R12, R6, R9, RZ ;  /* 0x00000009060c7224 */ /* 0x004fca00078e02ff */
[----:B------:R-:W-:-:S05]  /*0200*/  IADD3 R15, -R12, RZ, RZ ;  /* 0x000000ff0c0f7210 */ /* 0x000fca0007ffe1ff */
[----:B------:R-:W-:Y:S01]  /*0210*/  IMAD.HI.U32 R12, R9, R15, R8 ;  /* 0x0000000f090c7227 */ /* 0x000fe200078e0008 */
[----:B01--4-:R-:W-:-:S07]  /*0220*/  LOP3.LUT R15, RZ, R6, RZ, 0x33, !PT ;  /* 0x00000006ff0f7212 */ /* 0x013fce00078e33ff */
.L_x_151:
[----:B0-----:R-:W-:-:S06]  /*0230*/  IMAD.WIDE.U32 R8, R13, 0x8, R2 ;  /* 0x000000080d087825 */ /* 0x001fcc00078e0002 */
        /* <DEDUP_REMOVED lines=17> */
[----:B--2---:R0:W-:Y:S01]  /*0350*/  STG.E.64 desc[UR6][R10.64], R8 ;  /* 0x000000080a007986 */ /* 0x0041e2000c101b06 */
[----:B------:R-:W-:Y:S05]  /*0360*/  @!P1 BRA `(.L_x_151) ;  /* 0xfffffffc00b09947 */ /* 0x000fea000383ffff */
[----:B------:R-:W-:Y:S05]  /*0370*/  EXIT ;  /* 0x000000000000794d */ /* 0x000fea0003800000 */
.L_x_152:
        /* <DEDUP_REMOVED lines=16> */
.L_x_1011:


//--------------------- .text._ZN2at6native40_GLOBAL__N__2351210d_8_Shape_cu_49f7391c35CatArrayBatchedCopy_alignedK_contigINS1_10OpaqueTypeILj8EEEjLi2ELi64ELi64ELi8EEEvPT_NS1_25CatArrInputTensorMetadataIS5_T0_XT2_EXT3_EEENS1_16TensorSizeStrideIS8_Lj4EEEiS8_ --------------------------
	.section	.text._ZN2at6native40_GLOBAL__N__2351210d_8_Shape_cu_49f7391c35CatArrayBatchedCopy_alignedK_contigINS1_10OpaqueTypeILj8EEEjLi2ELi64ELi64ELi8EEEvPT_NS1_25CatArrInputTensorMetadataIS5_T0_XT2_EXT3_EEENS1_16TensorSizeStrideIS8_Lj4EEEiS8_,"ax",@progbits
	.align	128
.text._ZN2at6native40_GLOBAL__N__2351210d_8_Shape_cu_49f7391c35CatArrayBatchedCopy_alignedK_contigINS1_10OpaqueTypeILj8EEEjLi2ELi64ELi64ELi8EEEvPT_NS1_25CatArrInputTensorMetadataIS5_T0_XT2_EXT3_EEENS1_16TensorSizeStrideIS8_Lj4EEEiS8_:
        .type           _ZN2at6native40_GLOBAL__N__2351210d_8_Shape_cu_49f7391c35CatArrayBatchedCopy_alignedK_contigINS1_10OpaqueTypeILj8EEEjLi2ELi64ELi64ELi8EEEvPT_NS1_25CatArrInputTensorMetadataIS5_T0_XT2_EXT3_EEENS1_16TensorSizeStrideIS8_Lj4EEEiS8_,@function
        .size           _ZN2at6native40_GLOBAL__N__2351210d_8_Shape_cu_49f7391c35CatArrayBatchedCopy_alignedK_contigINS1_10OpaqueTypeILj8EEEjLi2ELi64ELi64ELi8EEEvPT_NS1_25CatArrInputTensorMetadataIS5_T0_XT2_EXT3_EEENS1_16TensorSizeStrideIS8_Lj4EEEiS8_,(.L_x_1012 - _ZN2at6native40_GLOBAL__N__2351210d_8_Shape_cu_49f7391c35CatArrayBatchedCopy_alignedK_contigINS1_10OpaqueTypeILj8EEEjLi2ELi64ELi64ELi8EEEvPT_NS1_25CatArrInputTensorMetadataIS5_T0_XT2_EXT3_EEENS1_16TensorSizeStrideIS8_Lj4EEEiS8_)
        .other          _ZN2at6native40_GLOBAL__N__2351210d_8_Shape_cu_49f7391c35CatArrayBatchedCopy_alignedK_contigINS1_10OpaqueTypeILj8EEEjLi2ELi64ELi64ELi8EEEvPT_NS1_25CatArrInputTensorMetadataIS5_T0_XT2_EXT3_EEENS1_16TensorSizeStrideIS8_Lj4EEEiS8_,@"STO_CUDA_ENTRY STV_DEFAULT"
_ZN2at6native40_GLOBAL__N__2351210d_8_Shape_cu_49f7391c35CatArrayBatchedCopy_alignedK_contigINS1_10OpaqueTypeILj8EEEjLi2ELi64ELi64ELi8EEEvPT_NS1_25CatArrInputTensorMetadataIS5_T0_XT2_EXT3_EEENS1_16TensorSizeStrideIS8_Lj4EEEiS8_:
        /* <DEDUP_REMOVED lines=12> */
[----:B------:R-:W0:Y:S01]  /*00c0*/  LDC R0, c[0x0][R7+0x410] ;  /* 0x0001040007007b82 */ /* 0x000e220000000800 */
[----:B------:R-:W-:Y:S01]  /*00d0*/  ULDC UR5, c[0x0][0xf7c] ;  /* 0x0003df0000057ab9 */ /* 0x000fe20000000800 */
[----:B------:R-:W-:Y:S01]  /*00e0*/  ULDC.64 UR6, c[0x0][0x208] ;  /* 0x0000820000067ab9 */ /* 0x000fe20000000a00 */
[----:B------:R-:W-:Y:S01]  /*00f0*/  ISETP.GT.U32.AND P0, PT, R2, R5, PT ;  /* 0x000000050200720c */ /* 0x000fe20003f04070 */
[----:B------:R-:W-:Y:S01]  /*0100*/  IMAD.SHL.U32 R2, R4, 0x8, RZ ;  /* 0x0000000804027824 */ /* 0x000fe200078e00ff */
[----:B------:R-:W-:Y:S01]  /*0110*/  ULDC.64 UR8, c[0x0][0xf68] ;  /* 0x0003da0000087ab9 */ /* 0x000fe20000000a00 */
[----:B------:R-:W-:Y:S02]  /*0120*/  BSSY B0, `(.L_x_153) ;  /* 0x000002e000007945 */ /* 0x000fe40003800000 */
[----:B------:R1:W2:Y:S08]  /*0130*/  LDC R4, c[0x0][R7+0x510] ;  /* 0x0001440007047b82 */ /* 0x0002b00000000800 */
[----:B------:R-:W3:Y:S01]  /*0140*/  LDC.64 R2, c[0x0][R2+0x218] ;  /* 0x0000860002027b82 */ /* 0x000ee20000000a00 */
[----:B0-----:R-:W-:Y:S01]  /*0150*/  IMAD R0, R0, UR5, RZ ;  /* 0x0000000500007c24 */ /* 0x001fe2000f8e02ff */
[----:B-1----:R-:W-:Y:S06]  /*0160*/  @P0 BRA `(.L_x_154) ;  /* 0x0000000000a40947 */ /* 0x002fec0003800000 */
[----:B------:R-:W0:Y:S01]  /*0170*/  LDC R7, c[0x0][0xf78] ;  /* 0x0003de00ff077b82 */ /* 0x000e220000000800 */
[----:B------:R-:W-:-:S07]  /*0180*/  ULDC UR5, c[0x0][0xf5c] ;  /* 0x0003d70000057ab9 */ /* 0x000fce0000000800 */
        /* <DEDUP_REMOVED lines=9> */
[----:B0-----:R-:W-:Y:S02]  /*0220*/  IADD3 R10, R12, 0xffffffe, RZ ;  /* 0x0ffffffe0c0a7810 */ /* 0x001fe40007ffe0ff */
[----:B------:R-:W-:-:S04]  /*0230*/  LOP3.LUT R12, RZ, R7, RZ, 0x33, !PT ;  /* 0x00000007ff0c7212 */ /* 0x000fc800078e33ff */
[----:B------:R0:W1:Y:S02]  /*0240*/  F2I.FTZ.U32.TRUNC.NTZ R11, R10 ;  /* 0x0000000a000b7305 */ /* 0x000064000021f000 */
[----:B0-----:R-:W-:Y:S01]  /*0250*/  HFMA2.MMA R10, -RZ, RZ, 0, 0 ;  /* 0x00000000ff0a7435 */ /* 0x001fe200000001ff */
[----:B-1----:R-:W-:-:S09]  /*0260*/  IMAD R13, R13, R11, RZ ;  /* 0x0000000b0d0d7224 */ /* 0x002fd200078e02ff */
[----:B----4-:R-:W-:-:S07]  /*0270*/  IMAD.HI.U32 R13, R11, R13, R10 ;  /* 0x0000000d0b0d7227 */ /* 0x010fce00078e000a */
.L_x_155:
[----:B---3--:R-:W-:-:S06]  /*0280*/  IMAD.WIDE.U32 R10, R6, 0x8, R2 ;  /* 0x00000008060a7825 */ /* 0x008fcc00078e0002 */
        /* <DEDUP_REMOVED lines=14> */
[----:B------:R-:W-:-:S05]  /*0370*/  IMAD R17, R17, UR8, R14 ;  /* 0x0000000811117c24 */ /* 0x000fca000f8e020e */
[----:B------:R-:W-:-:S05]  /*0380*/  IADD3 R17, R0, R17, RZ ;  /* 0x0000001100117210 */ /* 0x000fca0007ffe0ff */
[----:B------:R-:W-:-:S04]  /*0390*/  IMAD.WIDE.U32 R16, R17, 0x8, R8 ;  /* 0x0000000811107825 */ /* 0x000fc800078e0008 */
[----:B--2---:R-:W-:Y:S01]  /*03a0*/  IMAD.MOV.U32 R18, RZ, RZ, R10 ;  /* 0x000000ffff127224 */ /* 0x004fe200078e000a */
[----:B------:R-:W-:Y:S02]  /*03b0*/  MOV R19, R11 ;  /* 0x0000000b00137202 */ /* 0x000fe40000000f00 */
[----:B------:R-:W-:-:S03]  /*03c0*/  IADD3 R10, R6, 0x1, RZ ;  /* 0x00000001060a7810 */ /* 0x000fc60007ffe0ff */
[----:B------:R0:W-:Y:S01]  /*03d0*/  STG.E.64 desc[UR6][R16.64], R18 ;  /* 0x0000001210007986 */ /* 0x0001e2000c101b06 */
[----:B------:R-:W-:-:S13]  /*03e0*/  ISETP.GT.U32.AND P1, PT, R10, R5, PT ;  /* 0x000000050a00720c */ /* 0x000fda0003f24070 */
[----:B0-----:R-:W-:Y:S05]  /*03f0*/  @!P1 BRA `(.L_x_155) ;  /* 0xfffffffc00a09947 */ /* 0x001fea000383ffff */
.L_x_154:
[----:B------:R-:W-:Y:S05]  /*0400*/  BSYNC B0 ;  /* 0x0000000000007941 */ /* 0x000fea0003800000 */
.L_x_153:
[----:B------:R-:W-:-:S13]  /*0410*/  ISETP.GT.U32.AND P0, PT, R5, R6, PT ;  /* 0x000000060500720c */ /* 0x000fda0003f04070 */
[----:B------:R-:W-:Y:S05]  /*0420*/  @!P0 EXIT ;  /* 0x000000000000894d */ /* 0x000fea0003800000 */
[----:B------:R-:W-:Y:S01]  /*0430*/  IMAD.IADD R7, R5, 0x1, -R6 ;  /* 0x0000000105077824 */ /* 0x000fe200078e0a06 */
[----:B------:R-:W-:Y:S01]  /*0440*/  ULDC.64 UR8, c[0x0][0xf68] ;  /* 0x0003da0000087ab9 */ /* 0x000fe20000000a00 */
[----:B------:R-:W-:Y:S03]  /*0450*/  BSSY B0, `(.L_x_156) ;  /* 0x000002a000007945 */ /* 0x000fe60003800000 */
[----:B------:R-:W-:Y:S02]  /*0460*/  LOP3.LUT P0, R10, R7, 0x3, RZ, 0xc0, !PT ;  /* 0x00000003070a7812 */ /* 0x000fe4000780c0ff */
[----:B------:R-:W-:-:S11]  /*0470*/  MOV R7, R6 ;  /* 0x0000000600077202 */ /* 0x000fd60000000f00 */
[----:B------:R-:W-:Y:S05]  /*0480*/  @!P0 BRA `(.L_x_157) ;  /* 0x0000000000988947 */ /* 0x000fea0003800000 */
[----:B------:R-:W0:Y:S01]  /*0490*/  LDC R7, c[0x0][0xf78] ;  /* 0x0003de00ff077b82 */ /* 0x000e220000000800 */
[----:B------:R-:W-:Y:S01]  /*04a0*/  ULDC UR4, c[0x0][0xf5c] ;  /* 0x0003d70000047ab9 */ /* 0x000fe20000000800 */
[----:B------:R-:W-:Y:S01]  /*04b0*/  IMAD.MOV.U32 R14, RZ, RZ, RZ ;  /* 0x000000ffff0e7224 */ /* 0x000fe200078e00ff */
[----:B------:R-:W-:-:S05]  /*04c0*/  MOV R13, R10 ;  /* 0x0000000a000d7202 */ /* 0x000fca0000000f00 */
        /* <DEDUP_REMOVED lines=8> */
[----:B0-----:R-:W-:Y:S02]  /*0550*/  VIADD R15, R7, 0xffffffe ;  /* 0x0ffffffe070f7836 */ /* 0x001fe40000000000 */
[----:B------:R-:W-:-:S04]  /*0560*/  IMAD.MOV.U32 R7, RZ, RZ, R6 ;  /* 0x000000ffff077224 */ /* 0x000fc800078e0006 */
[----:B------:R-:W0:Y:S02]  /*0570*/  F2I.FTZ.U32.TRUNC.NTZ R15, R15 ;  /* 0x0000000f000f7305 */ /* 0x000e24000021f000 */
[----:B0-----:R-:W-:-:S04]  /*0580*/  IMAD R11, R11, R15, RZ ;  /* 0x0000000f0b0b7224 */ /* 0x001fc800078e02ff */
[----:B-1----:R-:W-:-:S07]  /*0590*/  IMAD.HI.U32 R14, R15, R11, R14 ;  /* 0x0000000b0f0e7227 */ /* 0x002fce00078e000e */
.L_x_158:
[----:B0--3--:R-:W-:-:S06]  /*05a0*/  IMAD.WIDE.U32 R10, R7, 0x8, R2 ;  /* 0x00000008070a7825 */ /* 0x009fcc00078e0002 */
[----:B------:R-:W2:Y:S01]  /*05b0*/  LDG.E.64 R10, desc[UR6][R10.64] ;  /* 0x000000060a0a7981 */ /* 0x000ea2000c1e1b00 */
[----:B------:R-:W-:-:S04]  /*05c0*/  IMAD.HI.U32 R15, R14, R7, RZ ;  /* 0x000000070e0f7227 */ /* 0x000fc800078e00ff */
[----:B------:R-:W-:Y:S01]  /*05d0*/  VIADD R13, R13, 0xffffffff ;  /* 0xffffffff0d0d7836 */ /* 0x000fe20000000000 */
[----:B------:R-:W-:-:S05]  /*05e0*/  IADD3 R17, -R15, RZ, RZ ;  /* 0x000000ff0f117210 */ /* 0x000fca0007ffe1ff */
[----:B------:R-:W-:-:S05]  /*05f0*/  IMAD R17, R12, R17, R7 ;  /* 0x000000110c117224 */ /* 0x000fca00078e0207 */
[----:B------:R-:W-:-:S13]  /*0600*/  ISETP.GE.U32.AND P1, PT, R17, R12, PT ;  /* 0x0000000c1100720c */ /* 0x000fda0003f26070 */
[----:B------:R-:W-:Y:S01]  /*0610*/  @P1 IMAD.IADD R17, R17, 0x1, -R12 ;  /* 0x0000000111111824 */ /* 0x000fe200078e0a0c */
[----:B------:R-:W-:Y:S02]  /*0620*/  @P1 IADD3 R15, R15, 0x1, RZ ;  /* 0x000000010f0f1810 */ /* 0x000fe40007ffe0ff */
[----:B------:R-:W-:Y:S02]  /*0630*/  ISETP.NE.AND P1, PT, R13, RZ, PT ;  /* 0x000000ff0d00720c */ /* 0x000fe40003f25270 */
[----:B------:R-:W-:-:S13]  /*0640*/  ISETP.GE.U32.AND P2, PT, R17, R12, PT ;  /* 0x0000000c1100720c */ /* 0x000fda0003f46070 */
[----:B------:R-:W-:-:S05]  /*0650*/  @P2 VIADD R15, R15, 0x1 ;  /* 0x000000010f0f2836 */ /* 0x000fca0000000000 */
[----:B------:R-:W-:-:S04]  /*0660*/  SEL R15, R18, R15, !P0 ;  /* 0x0000000f120f7207 */ /* 0x000fc80004000000 */
[----:B------:R-:W-:-:S05]  /*0670*/  IADD3 R17, -R15, RZ, RZ ;  /* 0x000000ff0f117210 */ /* 0x000fca0007ffe1ff */
[----:B------:R-:W-:Y:S01]  /*0680*/  IMAD R17, R12, R17, R7 ;  /* 0x000000110c117224 */ /* 0x000fe200078e0207 */
[----:B------:R-:W-:-:S03]  /*0690*/  IADD3 R7, R7, 0x1, RZ ;  /* 0x0000000107077810 */ /* 0x000fc60007ffe0ff */
[----:B------:R-:W-:-:S04]  /*06a0*/  IMAD R16, R17, UR9, R0 ;  /* 0x0000000911107c24 */ /* 0x000fc8000f8e0200 */
[----:B------:R-:W-:-:S04]  /*06b0*/  IMAD R17, R15, UR8, R16 ;  /* 0x000000080f117c24 */ /* 0x000fc8000f8e0210 */
[----:B------:R-:W-:-:S05]  /*06c0*/  IMAD.WIDE.U32 R16, R17, 0x8, R8 ;  /* 0x0000000811107825 */ /* 0x000fca00078e0008 */
[----:B--2---:R0:W-:Y:S01]  /*06d0*/  STG.E.64 desc[UR6][R16.64], R10 ;  /* 0x0000000a10007986 */ /* 0x0041e2000c101b06 */
[----:B------:R-:W-:Y:S05]  /*06e0*/  @P1 BRA `(.L_x_158) ;  /* 0xfffffffc00ac1947 */ /* 0x000fea000383ffff */
.L_x_157:
[----:B------:R-:W-:Y:S05]  /*06f0*/  BSYNC B0 ;  /* 0x0000000000007941 */ /* 0x000fea0003800000 */
.L_x_156:
[----:B------:R-:W-:-:S04]  /*0700*/  LOP3.LUT R6, RZ, R6, RZ, 0x33, !PT ;  /* 0x00000006ff067212 */ /* 0x000fc800078e33ff */
[----:B------:R-:W-:-:S04]  /*0710*/  IADD3 R6, R5, R6, RZ ;  /* 0x0000000605067210 */ /* 0x000fc80007ffe0ff */
[----:B------:R-:W-:-:S13]  /*0720*/  ISETP.GE.U32.AND P0, PT, R6, 0x3, PT ;  /* 0x000000030600780c */ /* 0x000fda0003f06070 */
[----:B------:R-:W-:Y:S05]  /*0730*/  @!P0 EXIT ;  /* 0x000000000000894d */ /* 0x000fea0003800000 */
[----:B------:R-:W1:Y:S01]  /*0740*/  LDC R6, c[0x0][0xf78] ;  /* 0x0003de00ff067b82 */ /* 0x000e620000000800 */
[----:B0-----:R-:W-:Y:S01]  /*0750*/  HFMA2.MMA R10, -RZ, RZ, 0, 0 ;  /* 0x00000000ff0a7435 */ /* 0x001fe200000001ff */
[----:B------:R-:W-:-:S06]  /*0760*/  ULDC.64 UR4, c[0x0][0xf68] ;  /* 0x0003da0000047ab9 */ /* 0x000fcc0000000a00 */
[----:B------:R-:W0:Y:S01]  /*0770*/  LDC.64 R8, c[0x0][0x210] ;  /* 0x00008400ff087b82 */ /* 0x000e220000000a00 */
[----:B-1----:R-:W-:-:S13]  /*0780*/  ISETP.NE.AND P0, PT, R6, 0x1, PT ;  /* 0x000000010600780c */ /* 0x002fda0003f05270 */
[----:B--2---:R-:W1:Y:S02]  /*0790*/  @P0 LDC R4, c[0x0][0xf5c] ;  /* 0x0003d700ff040b82 */ /* 0x004e640000000800 */
[----:B-1----:R-:W1:Y:S01]  /*07a0*/  I2F.U32.RP R12, R4 ;  /* 0x00000004000c7306 */ /* 0x002e620000209000 */
[----:B------:R-:W-:-:S07]  /*07b0*/  ISETP.NE.U32.AND P0, PT, R4, RZ, PT ;  /* 0x000000ff0400720c */ /* 0x000fce0003f05070 */
[----:B-1----:R-:W1:Y:S02]  /*07c0*/  MUFU.RCP R12, R12 ;  /* 0x0000000c000c7308 */ /* 0x002e640000001000 */
[----:B-1----:R-:W-:-:S06]  /*07d0*/  VIADD R11, R12, 0xffffffe ;  /* 0x0ffffffe0c0b7836 */ /* 0x002fcc0000000000 */
[----:B------:R-:W1:Y:S02]  /*07e0*/  F2I.FTZ.U32.TRUNC.NTZ R11, R11 ;  /* 0x0000000b000b7305 */ /* 0x000e64000021f000 */
[----:B-1----:R-:W-:-:S05]  /*07f0*/  IMAD R6, R4, R11, RZ ;  /* 0x0000000b04067224 */ /* 0x002fca00078e02ff */
[----:B------:R-:W-:Y:S02]  /*0800*/  IADD3 R13, -R6, RZ, RZ ;  /* 0x000000ff060d7210 */ /* 0x000fe40007ffe1ff */
[----:B------:R-:W-:-:S03]  /*0810*/  LOP3.LUT R6, RZ, R4, RZ, 0x33, !PT ;  /* 0x00000004ff067212 */ /* 0x000fc600078e33ff */
[----:B0-----:R-:W-:-:S07]  /*0820*/  IMAD.HI.U32 R10, R11, R13, R10 ;  /* 0x0000000d0b0a7227 */ /* 0x001fce00078e000a */
.L_x_159:
[----:B0--3--:R-:W-:-:S06]  /*0830*/  IMAD.WIDE.U32 R12, R7, 0x8, R2 ;  /* 0x00000008070c7825 */ /* 0x009fcc00078e0002 */
[----:B------:R-:W2:Y:S01]  /*0840*/  LDG.E.64 R12, desc[UR6][R12.64] ;  /* 0x000000060c0c7981 */ /* 0x000ea2000c1e1b00 */
        /* <DEDUP_REMOVED lines=15> */
[----:B------:R-:W-:-:S04]  /*0940*/  IMAD.WIDE.U32 R16, R17, 0x8, R8 ;  /* 0x0000000811107825 */ /* 0x000fc800078e0008 */
[----:B--2---:R-:W-:Y:S01]  /*0950*/  IMAD.MOV.U32 R19, RZ, RZ, R13 ;  /* 0x000000ffff137224 */ /* 0x004fe200078e000d */
[----:B------:R-:W-:-:S05]  /*0960*/  MOV R18, R12 ;  /* 0x0000000c00127202 */ /* 0x000fca0000000f00 */
[----:B------:R0:W-:Y:S04]  /*0970*/  STG.E.64 desc[UR6][R16.64], R18 ;  /* 0x0000001210007986 */ /* 0x0001e8000c101b06 */
[----:B------:R1:W2:Y:S01]  /*0980*/  LDG.E.64 R12, desc[UR6][R14.64] ;  /* 0x000000060e0c7981 */ /* 0x0002a2000c1e1b00 */
[----:B------:R-:W-:-:S05]  /*0990*/  IMAD.HI.U32 R11, R10, R23, RZ ;  /* 0x000000170a0b7227 */ /* 0x000fca00078e00ff */
[----:B------:R-:W-:-:S05]  /*09a0*/  IADD3 R21, -R11, RZ, RZ ;  /* 0x000000ff0b157210 */ /* 0x000fca0007ffe1ff */
[----:B------:R-:W-:-:S05]  /*09b0*/  IMAD R21, R4, R21, R23 ;  /* 0x0000001504157224 */ /* 0x000fca00078e0217 */
[----:B------:R-:W-:-:S13]  /*09c0*/  ISETP.GE.U32.AND P1, PT, R21, R4, PT ;  /* 0x000000041500720c */ /* 0x000fda0003f26070 */
[----:B------:R-:W-:Y:S01]  /*09d0*/  @P1 IMAD.IADD R21, R21, 0x1, -R4 ;  /* 0x0000000115151824 */ /* 0x000fe200078e0a04 */
[----:B------:R-:W-:-:S04]  /*09e0*/  @P1 IADD3 R11, R11, 0x1, RZ ;  /* 0x000000010b0b1810 */ /* 0x000fc80007ffe0ff */
[----:B------:R-:W-:Y:S02]  /*09f0*/  ISETP.GE.U32.AND P2, PT, R21, R4, PT ;  /* 0x000000041500720c */ /* 0x000fe40003f46070 */
[----:B------:R-:W-:-:S11]  /*0a00*/  IADD3 R21, R7, 0x2, RZ ;  /* 0x0000000207157810 */ /* 0x000fd60007ffe0ff */
[----:B------:R-:W-:-:S04]  /*0a10*/  @P2 IADD3 R11, R11, 0x1, RZ ;  /* 0x000000010b0b2810 */ /* 0x000fc80007ffe0ff */
[----:B------:R-:W-:-:S05]  /*0a20*/  SEL R11, R6, R11, !P0 ;  /* 0x0000000b060b7207 */ /* 0x000fca0004000000 */
[----:B0-----:R-:W-:-:S04]  /*0a30*/  IMAD.MOV R17, RZ, RZ, -R11 ;  /* 0x000000ffff117224 */ /* 0x001fc800078e0a0b */
[----:B-1----:R-:W-:Y:S02]  /*0a40*/  IMAD R15, R4, R17, R23 ;  /* 0x00000011040f7224 */ /* 0x002fe400078e0217 */
[----:B------:R-:W-:-:S04]  /*0a50*/  IMAD.WIDE.U32 R16, R21, 0x8, R2 ;  /* 0x0000000815107825 */ /* 0x000fc800078e0002 */
[----:B------:R-:W-:-:S04]  /*0a60*/  IMAD R14, R15, UR5, R0 ;  /* 0x000000050f0e7c24 */ /* 0x000fc8000f8e0200 */
[----:B------:R-:W-:-:S04]  /*0a70*/  IMAD R15, R11, UR4, R14 ;  /* 0x000000040b0f7c24 */ /* 0x000fc8000f8e020e */
[----:B------:R-:W-:Y:S01]  /*0a80*/  IMAD.WIDE.U32 R14, R15, 0x8, R8 ;  /* 0x000000080f0e7825 */ /* 0x000fe200078e0008 */
[----:B--2---:R-:W-:-:S03]  /*0a90*/  MOV R19, R13 ;  /* 0x0000000d00137202 */ /* 0x004fc60000000f00 */
[----:B------:R-:W-:-:S05]  /*0aa0*/  IMAD.MOV.U32 R18, RZ, RZ, R12 ;  /* 0x000000ffff127224 */ /* 0x000fca00078e000c */
[----:B------:R0:W-:Y:S04]  /*0ab0*/  STG.E.64 desc[UR6][R14.64], R18 ;  /* 0x000000120e007986 */ /* 0x0001e8000c101b06 */
[----:B------:R1:W2:Y:S01]  /*0ac0*/  LDG.E.64 R12, desc[UR6][R16.64] ;  /* 0x00000006100c7981 */ /* 0x0002a2000c1e1b00 */
        /* <DEDUP_REMOVED lines=9> */
[----:B0-----:R-:W-:-:S05]  /*0b60*/  IADD3 R14, -R11, RZ, RZ ;  /* 0x000000ff0b0e7210 */ /* 0x001fca0007ffe1ff */
[----:B------:R-:W-:-:S04]  /*0b70*/  IMAD R21, R4, R14, R21 ;  /* 0x0000000e04157224 */ /* 0x000fc800078e0215 */
[----:B------:R-:W-:Y:S02]  /*0b80*/  IMAD R14, R21, UR5, R0 ;  /* 0x00000005150e7c24 */ /* 0x000fe4000f8e0200 */
[----:B------:R-:W-:Y:S02]  /*0b90*/  VIADD R21, R7, 0x3 ;  /* 0x0000000307157836 */ /* 0x000fe40000000000 */
[----:B------:R-:W-:Y:S02]  /*0ba0*/  IMAD R15, R11, UR4, R14 ;  /* 0x000000040b0f7c24 */ /* 0x000fe4000f8e020e */
[----:B-1----:R-:W-:-:S04]  /*0bb0*/  IMAD.WIDE.U32 R16, R21, 0x8, R2 ;  /* 0x0000000815107825 */ /* 0x002fc800078e0002 */
[----:B------:R-:W-:Y:S01]  /*0bc0*/  IMAD.WIDE.U32 R14, R15, 0x8, R8 ;  /* 0x000000080f0e7825 */ /* 0x000fe200078e0008 */
[----:B--2---:R-:W-:Y:S02]  /*0bd0*/  MOV R19, R13 ;  /* 0x0000000d00137202 */ /* 0x004fe40000000f00 */
[----:B------:R-:W-:-:S05]  /*0be0*/  MOV R18, R12 ;  /* 0x0000000c00127202 */ /* 0x000fca0000000f00 */
[----:B------:R0:W-:Y:S04]  /*0bf0*/  STG.E.64 desc[UR6][R14.64], R18 ;  /* 0x000000120e007986 */ /* 0x0001e8000c101b06 */
        /* <DEDUP_REMOVED lines=17> */
[----:B--2---:R0:W-:Y:S01]  /*0d10*/  STG.E.64 desc[UR6][R14.64], R12 ;  /* 0x0000000c0e007986 */ /* 0x0041e2000c101b06 */
[----:B------:R-:W-:Y:S05]  /*0d20*/  @!P1 BRA `(.L_x_159) ;  /* 0xfffffff800c09947 */ /* 0x000fea000383ffff */
[----:B------:R-:W-:Y:S05]  /*0d30*/  EXIT ;  /* 0x000000000000794d */ /* 0x000fea0003800000 */
.L_x_160:
        /* <DEDUP_REMOVED lines=12> */
.L_x_1012:


//--------------------- .text._ZN2at6native40_GLOBAL__N__2351210d_8_Shape_cu_49f7391c35CatArrayBatchedCopy_alignedK_contigINS1_10OpaqueTypeILj8EEEjLi2ELi64ELi64ELi16EEEvPT_NS1_25CatArrInputTensorMetadataIS5_T0_XT2_EXT3_EEENS1_16TensorSizeStrideIS8_Lj4EEEiS8_ --------------------------
	.section	.text._ZN2at6native40_GLOBAL__N__2351210d_8_Shape_cu_49f7391c35CatArrayBatchedCopy_alignedK_contigINS1_10OpaqueTypeILj8EEEjLi2ELi64ELi64ELi16EEEvPT_NS1_25CatArrInputTensorMetadataIS5_T0_XT2_EXT3_EEENS1_16TensorSizeStrideIS8_Lj4EEEiS8_,"ax",@progbits
	.align	128
.text._ZN2at6native40_GLOBAL__N__2351210d_8_Shape_cu_49f7391c35CatArrayBatchedCopy_alignedK_contigINS1_10OpaqueTypeILj8EEEjLi2ELi64ELi64ELi16EEEvPT_NS1_25CatArrInputTensorMetadataIS5_T0_XT2_EXT3_EEENS1_16TensorSizeStrideIS8_Lj4EEEiS8_:
        .type           _ZN2at6native40_GLOBAL__N__2351210d_8_Shape_cu_49f7391c35CatArrayBatchedCopy_alignedK_contigINS1_10OpaqueTypeILj8EEEjLi2ELi64ELi64ELi16EEEvPT_NS1_25CatArrInputTensorMetadataIS5_T0_XT2_EXT3_EEENS1_16TensorSizeStrideIS8_Lj4EEEiS8_,@function
        .size           _ZN2at6native40_GLOBAL__N__2351210d_8_Shape_cu_49f7391c35CatArrayBatchedCopy_alignedK_contigINS1_10OpaqueTypeILj8EEEjLi2ELi64ELi64ELi16EEEvPT_NS1_25CatArrInputTensorMetadataIS5_T0_XT2_EXT3_EEENS1_16TensorSizeStrideIS8_Lj4EEEiS8_,(.L_x_1013 - _ZN2at6native40_GLOBAL__N__2351210d_8_Shape_cu_49f7391c35CatArrayBatchedCopy_alignedK_contigINS1_10OpaqueTypeILj8EEEjLi2ELi64ELi64ELi16EEEvPT_NS1_25CatArrInputTensorMetadataIS5_T0_XT2_EXT3_EEENS1_16TensorSizeStrideIS8_Lj4EEEiS8_)
        .other          _ZN2at6native40_GLOBAL__N__2351210d_8_Shape_cu_49f7391c35CatArrayBatchedCopy_alignedK_contigINS1_10OpaqueTypeILj8EEEjLi2ELi64ELi64ELi16EEEvPT_NS1_25CatArrInputTensorMetadataIS5_T0_XT2_EXT3_EEENS1_16TensorSizeStrideIS8_Lj4EEEiS8_,@"STO_CUDA_ENTRY STV_DEFAULT"
_ZN2at6native40_GLOBAL__N__2351210d_8_Shape_cu_49f7391c35CatArrayBatchedCopy_alignedK_contigINS1_10OpaqueTypeILj8EEEjLi2ELi64ELi64ELi16EEEvPT_NS1_25CatArrInputTensorMetadataIS5_T0_XT2_EXT3_EEENS1_16TensorSizeStrideIS8_Lj4EEEiS8_:
        /* <DEDUP_REMOVED lines=19> */
[----:B------:R-:W-:Y:S03]  /*0130*/  BSSY B0, `(.L_x_161) ;  /* 0x000003e000007945 */ /* 0x000fe60003800000 */
[----:B------:R0:W2:Y:S08]  /*0140*/  LDC R15, c[0x0][R4+0x410] ;  /* 0x00010400040f7b82 */ /* 0x0000b00000000800 */
[----:B------:R-:W3:Y:S01]  /*0150*/  LDC.64 R2, c[0x0][R2+0x218] ;  /* 0x0000860002027b82 */ /* 0x000ee20000000a00 */
[----:B0-----:R-:W-:Y:S05]  /*0160*/  @P0 BRA `(.L_x_162) ;  /* 0x0000000000e80947 */ /* 0x001fea0003800000 */
[----:B------:R-:W0:Y:S01]  /*0170*/  LDC R4, c[0x0][0xf78] ;  /* 0x0003de00ff047b82 */ /* 0x000e220000000800 */
[----:B------:R-:W-:Y:S01]  /*0180*/  ULDC UR5, c[0x0][0xf5c] ;  /* 0x0003d70000057ab9 */ /* 0x000fe20000000800 */
[----:B------:R-:W-:-:S06]  /*0190*/  IMAD.MOV.U32 R20, RZ, RZ, RZ ;  /* 0x000000ffff147224 */ /* 0x000fcc00078e00ff */
[----:B------:R-:W4:Y:S08]  /*01a0*/  LDC R22, c[0x0][0xc] ;  /* 0x00000300ff167b82 */ /* 0x000f300000000800 */
[----:B------:R-:W2:Y:S01]  /*01b0*/  LDC.64 R8, c[0x0][0x210] ;  /* 0x00008400ff087b82 */ /* 0x000ea20000000a00 */
[----:B0-----:R-:W-:-:S04]  /*01c0*/  ISETP.NE.AND P0, PT, R4, 0x1, PT ;  /* 0x000000010400780c */ /* 0x001fc80003f05270 */
[----:B-1----:R-:W-:-:S04]  /*01d0*/  SEL R16, R14, UR5, !P0 ;  /* 0x000000050e107c07 */ /* 0x002fc8000c000000 */
[----:B------:R-:W0:Y:S01]  /*01e0*/  I2F.U32.RP R4, R16 ;  /* 0x0000001000047306 */ /* 0x000e220000209000 */
[-C--:B------:R-:W-:Y:S01]  /*01f0*/  IADD3 R5, RZ, -R16.reuse, RZ ;  /* 0x80000010ff057210 */ /* 0x080fe20007ffe0ff */
[----:B----4-:R-:W-:Y:S01]  /*0200*/  IMAD R22, R22, UR4, RZ ;  /* 0x0000000416167c24 */ /* 0x010fe2000f8e02ff */
[----:B------:R-:W-:Y:S02]  /*0210*/  ISETP.NE.U32.AND P0, PT, R16, RZ, PT ;  /* 0x000000ff1000720c */ /* 0x000fe40003f05070 */
[----:B------:R-:W-:-:S03]  /*0220*/  LOP3.LUT R18, RZ, R16, RZ, 0x33, !PT ;  /* 0x00000010ff127212 */ /* 0x000fc600078e33ff */
[----:B0-----:R-:W0:Y:S02]  /*0230*/  MUFU.RCP R4, R4 ;  /* 0x0000000400047308 */ /* 0x001e240000001000 */
[----:B0-----:R-:W-:-:S06]  /*0240*/  VIADD R21, R4, 0xffffffe ;  /* 0x0ffffffe04157836 */ /* 0x001fcc0000000000 */
[----:B------:R-:W0:Y:S02]  /*0250*/  F2I.FTZ.U32.TRUNC.NTZ R21, R21 ;  /* 0x0000001500157305 */ /* 0x000e24000021f000 */
[----:B0-----:R-:W-:-:S04]  /*0260*/  IMAD R5, R5, R21, RZ ;  /* 0x0000001505057224 */ /* 0x001fc800078e02ff */
[----:B--2---:R-:W-:-:S07]  /*0270*/  IMAD.HI.U32 R20, R21, R5, R20 ;  /* 0x0000000515147227 */ /* 0x004fce00078e0014 */
.L_x_163:
[----:B---3--:R-:W-:-:S06]  /*0280*/  IMAD.WIDE.U32 R4, R17, 0x8, R2 ;  /* 0x0000000811047825 */ /* 0x008fcc00078e0002 */
[----:B------:R-:W2:Y:S01]  /*0290*/  LDG.E.128 R4, desc[UR6][R4.64] ;  /* 0x0000000604047981 */ /* 0x000ea2000c1e1d00 */
[----:B------:R-:W-:Y:S01]  /*02a0*/  IADD3 R19, R17, 0x1, RZ ;  /* 0x0000000111137810 */ /* 0x000fe20007ffe0ff */
        /* <DEDUP_REMOVED lines=8> */
[C---:B------:R-:W-:Y:S01]  /*0330*/  @P1 IADD3 R13, -R16.reuse, R13, RZ ;  /* 0x0000000d100d1210 */ /* 0x040fe20007ffe1ff */
[----:B------:R-:W-:Y:S01]  /*0340*/  @P1 VIADD R11, R11, 0x1 ;  /* 0x000000010b0b1836 */ /* 0x000fe20000000000 */
[----:B------:R-:W-:Y:S02]  /*0350*/  @P3 IADD3 R23, -R16, R23, RZ ;  /* 0x0000001710173210 */ /* 0x000fe40007ffe1ff */
[-C--:B------:R-:W-:Y:S02]  /*0360*/  ISETP.GE.U32.AND P2, PT, R13, R16.reuse, PT ;  /* 0x000000100d00720c */ /* 0x080fe40003f46070 */
[----:B------:R-:W-:Y:S02]  /*0370*/  ISETP.GE.U32.AND P4, PT, R23, R16, PT ;  /* 0x000000101700720c */ /* 0x000fe40003f86070 */
[----:B------:R-:W-:-:S09]  /*0380*/  @P3 IADD3 R21, R21, 0x1, RZ ;  /* 0x0000000115153810 */ /* 0x000fd20007ffe0ff */
[----:B------:R-:W-:Y:S02]  /*0390*/  @P2 IADD3 R11, R11, 0x1, RZ ;  /* 0x000000010b0b2810 */ /* 0x000fe40007ffe0ff */
[----:B------:R-:W-:Y:S02]  /*03a0*/  @P4 VIADD R21, R21, 0x1 ;  /* 0x0000000115154836 */ /* 0x000fe40000000000 */
[----:B------:R-:W-:-:S03]  /*03b0*/  SEL R11, R18, R11, !P0 ;  /* 0x0000000b120b7207 */ /* 0x000fc60004000000 */
[----:B------:R-:W-:Y:S02]  /*03c0*/  SEL R21, R18, R21, !P0 ;  /* 0x0000001512157207 */ /* 0x000fe40004000000 */
[----:B------:R-:W-:Y:S02]  /*03d0*/  IADD3 R10, -R11, RZ, RZ ;  /* 0x000000ff0b0a7210 */ /* 0x000fe40007ffe1ff */
[----:B------:R-:W-:-:S03]  /*03e0*/  IADD3 R12, -R21, RZ, RZ ;  /* 0x000000ff150c7210 */ /* 0x000fc60007ffe1ff */
[----:B------:R-:W-:Y:S01]  /*03f0*/  IMAD R10, R16, R10, R17 ;  /* 0x0000000a100a7224 */ /* 0x000fe200078e0211 */
[----:B------:R-:W-:Y:S01]  /*0400*/  LEA R17, R22, R17, 0x1 ;  /* 0x0000001116117211 */ /* 0x000fe200078e08ff */
[----:B------:R-:W-:Y:S02]  /*0410*/  IMAD R19, R16, R12, R19 ;  /* 0x0000000c10137224 */ /* 0x000fe400078e0213 */
[----:B------:R-:W-:Y:S02]  /*0420*/  IMAD R10, R10, UR9, RZ ;  /* 0x000000090a0a7c24 */ /* 0x000fe4000f8e02ff */
[----:B------:R-:W-:Y:S02]  /*0430*/  IMAD R12, R19, UR9, RZ ;  /* 0x00000009130c7c24 */ /* 0x000fe4000f8e02ff */
[----:B------:R-:W-:Y:S02]  /*0440*/  IMAD R10, R11, UR8, R10 ;  /* 0x000000080b0a7c24 */ /* 0x000fe4000f8e020a */
[----:B------:R-:W-:-:S02]  /*0450*/  IMAD R12, R21, UR8, R12 ;  /* 0x00000008150c7c24 */ /* 0x000fc4000f8e020c */
[C---:B------:R-:W-:Y:S02]  /*0460*/  IMAD R11, R15.reuse, UR10, R10 ;  /* 0x0000000a0f0b7c24 */ /* 0x040fe4000f8e020a */
[----:B------:R-:W-:Y:S02]  /*0470*/  IMAD R13, R15, UR10, R12 ;  /* 0x0000000a0f0d7c24 */ /* 0x000fe4000f8e020c */
[----:B------:R-:W-:-:S04]  /*0480*/  IMAD.WIDE.U32 R10, R11, 0x8, R8 ;  /* 0x000000080b0a7825 */ /* 0x000fc800078e0008 */
[----:B------:R-:W-:-:S04]  /*0490*/  IMAD.WIDE.U32 R12, R13, 0x8, R8 ;  /* 0x000000080d0c7825 */ /* 0x000fc800078e0008 */
[----:B--2---:R-:W-:Y:S01]  /*04a0*/  IMAD.MOV.U32 R24, RZ, RZ, R6 ;  /* 0x000000ffff187224 */ /* 0x004fe200078e0006 */
[----:B------:R-:W-:Y:S01]  /*04b0*/  MOV R25, R7 ;  /* 0x0000000700197202 */ /* 0x000fe20000000f00 */
[----:B------:R0:W-:Y:S01]  /*04c0*/  STG.E.64 desc[UR6][R10.64], R4 ;  /* 0x000000040a007986 */ /* 0x0001e2000c101b06 */
[----:B------:R-:W-:-:S03]  /*04d0*/  VIADD R7, R17, 0x2 ;  /* 0x0000000211077836 */ /* 0x000fc60000000000 */
[----:B------:R0:W-:Y:S02]  /*04e0*/  STG.E.64 desc[UR6][R12.64], R24 ;  /* 0x000000180c007986 */ /* 0x0001e4000c101b06 */
[----:B------:R-:W-:-:S13]  /*04f0*/  ISETP.GT.U32.AND P1, PT, R7, R0, PT ;  /* 0x000000000700720c */ /* 0x000fda0003f24070 */
[----:B0-----:R-:W-:Y:S05]  /*0500*/  @!P1 BRA `(.L_x_163) ;  /* 0xfffffffc005c9947 */ /* 0x001fea000383ffff */
.L_x_162:
[----:B------:R-:W-:Y:S05]  /*0510*/  BSYNC B0 ;  /* 0x0000000000007941 */ /* 0x000fea0003800000 */
.L_x_161:
[----:B------:R-:W-:-:S13]  /*0520*/  ISETP.GT.U32.AND P0, PT, R0, R17, PT ;  /* 0x000000110000720c */ /* 0x000fda0003f04070 */
[----:B------:R-:W-:Y:S05]  /*0530*/  @!P0 EXIT ;  /* 0x000000000000894d */ /* 0x000fea0003800000 */
[-C--:B------:R-:W-:Y:S01]  /*0540*/  IADD3 R4, R0, -R17.reuse, RZ ;  /* 0x8000001100047210 */ /* 0x080fe20007ffe0ff */
[----:B------:R-:W-:Y:S01]  /*0550*/  ULDC UR5, c[0x0][0xf7c] ;  /* 0x0003df0000057ab9 */ /* 0x000fe20000000800 */
[----:B------:R-:W-:Y:S01]  /*0560*/  ULDC.64 UR8, c[0x0][0xf68] ;  /* 0x0003da0000087ab9 */ /* 0x000fe20000000a00 */
[----:B------:R-:W-:Y:S01]  /*0570*/  BSSY B0, `(.L_x_164) ;  /* 0x000002a000007945 */ /* 0x000fe20003800000 */
[----:B------:R-:W-:Y:S02]  /*0580*/  LOP3.LUT P0, R12, R4, 0x3, RZ, 0xc0, !PT ;  /* 0x00000003040c7812 */ /* 0x000fe4000780c0ff */
[----:B------:R-:W-:-:S11]  /*0590*/  MOV R5, R17 ;  /* 0x0000001100057202 */ /* 0x000fd60000000f00 */
[----:B------:R-:W-:Y:S05]  /*05a0*/  @!P0 BRA `(.L_x_165) ;  /* 0x0000000000988947 */ /* 0x000fea0003800000 */
[----:B------:R-:W0:Y:S01]  /*05b0*/  LDC R4, c[0x0][0xf78] ;  /* 0x0003de00ff047b82 */ /* 0x000e220000000800 */
[----:B------:R-:W-:Y:S01]  /*05c0*/  ULDC UR4, c[0x0][0xf5c] ;  /* 0x0003d70000047ab9 */ /* 0x000fe20000000800 */
[----:B------:R-:W-:-:S06]  /*05d0*/  HFMA2.MMA R10, -RZ, RZ, 0, 0 ;  /* 0x00000000ff0a7435 */ /* 0x000fcc00000001ff */
[----:B------:R-:W4:Y:S01]  /*05e0*/  LDC.64 R6, c[0x0][0x210] ;  /* 0x00008400ff067b82 */ /* 0x000f220000000a00 */
[----:B0-----:R-:W-:-:S04]  /*05f0*/  ISETP.NE.AND P0, PT, R4, 0x1, PT ;  /* 0x000000010400780c */ /* 0x001fc80003f05270 */
[----:B-1----:R-:W-:-:S04]  /*0600*/  SEL R4, R14, UR4, !P0 ;  /* 0x000000040e047c07 */ /* 0x002fc8000c000000 */
[----:B------:R-:W0:Y:S01]  /*0610*/  I2F.U32.RP R5, R4 ;  /* 0x0000000400057306 */ /* 0x000e220000209000 */
[----:B------:R-:W-:Y:S02]  /*0620*/  IADD3 R9, RZ, -R4, RZ ;  /* 0x80000004ff097210 */ /* 0x000fe40007ffe0ff */
[----:B------:R-:W-:-:S05]  /*0630*/  ISETP.NE.U32.AND P2, PT, R4, RZ, PT ;  /* 0x000000ff0400720c */ /* 0x000fca0003f45070 */
[----:B0-----:R-:W0:Y:S02]  /*0640*/  MUFU.RCP R5, R5 ;  /* 0x0000000500057308 */ /* 0x001e240000001000 */
[----:B0-----:R-:W-:Y:S02]  /*0650*/  VIADD R8, R5, 0xffffffe ;  /* 0x0ffffffe05087836 */ /* 0x001fe40000000000 */
[----:B------:R-:W-:-:S04]  /*0660*/  IMAD.MOV.U32 R5, RZ, RZ, R17 ;  /* 0x000000ffff057224 */ /* 0x000fc800078e0011 */
[----:B------:R-:W0:Y:S02]  /*0670*/  F2I.FTZ.U32.TRUNC.NTZ R11, R8 ;  /* 0x00000008000b7305 */ /* 0x000e24000021f000 */
[----:B0-----:R-:W-:-:S04]  /*0680*/  IMAD R9, R9, R11, RZ ;  /* 0x0000000b09097224 */ /* 0x001fc800078e02ff */
[----:B------:R-:W-:Y:S01]  /*0690*/  IMAD.HI.U32 R10, R11, R9, R10 ;  /* 0x000000090b0a7227 */ /* 0x000fe200078e000a */
[----:B----4-:R-:W-:-:S07]  /*06a0*/  LOP3.LUT R11, RZ, R4, RZ, 0x33, !PT ;  /* 0x00000004ff0b7212 */ /* 0x010fce00078e33ff */
.L_x_166:
[----:B0--3--:R-:W-:-:S06]  /*06b0*/  IMAD.WIDE.U32 R8, R5, 0x8, R2 ;  /* 0x0000000805087825 */ /* 0x009fcc00078e0002 */
[----:B------:R-:W3:Y:S01]  /*06c0*/  LDG.E.64 R8, desc[UR6][R8.64] ;  /* 0x0000000608087981 */ /* 0x000ee2000c1e1b00 */
        /* <DEDUP_REMOVED lines=14> */
[----:B------:R-:W-:-:S04]  /*07b0*/  IMAD R13, R13, UR9, RZ ;  /* 0x000000090d0d7c24 */ /* 0x000fc8000f8e02ff */
[----:B------:R-:W-:-:S04]  /*07c0*/  IMAD R16, R16, UR8, R13 ;  /* 0x0000000810107c24 */ /* 0x000fc8000f8e020d */
[----:B--2---:R-:W-:-:S04]  /*07d0*/  IMAD R19, R15, UR5, R16 ;  /* 0x000000050f137c24 */ /* 0x004fc8000f8e0210 */
[----:B------:R-:W-:-:S05]  /*07e0*/  IMAD.WIDE.U32 R18, R19, 0x8, R6 ;  /* 0x0000000813127825 */ /* 0x000fca00078e0006 */
[----:B---3--:R0:W-:Y:S01]  /*07f0*/  STG.E.64 desc[UR6][R18.64], R8 ;  /* 0x0000000812007986 */ /* 0x0081e2000c101b06 */
[----:B------:R-:W-:Y:S05]  /*0800*/  @P0 BRA `(.L_x_166) ;  /* 0xfffffffc00a80947 */ /* 0x000fea000383ffff */
.L_x_165:
[----:B------:R-:W-:Y:S05]  /*0810*/  BSYNC B0 ;  /* 0x0000000000007941 */ /* 0x000fea0003800000 */
.L_x_164:
[----:B------:R-:W-:-:S04]  /*0820*/  LOP3.LUT R7, RZ, R17, RZ, 0x33, !PT ;  /* 0x00000011ff077212 */ /* 0x000fc800078e33ff */
[----:B------:R-:W-:-:S04]  /*0830*/  IADD3 R7, R0, R7, RZ ;  /* 0x0000000700077210 */ /* 0x000fc80007ffe0ff */
[----:B------:R-:W-:-:S13]  /*0840*/  ISETP.GE.U32.AND P0, PT, R7, 0x3, PT ;  /* 0x000000030700780c */ /* 0x000fda0003f06070 */
[----:B------:R-:W-:Y:S05]  /*0850*/  @!P0 EXIT ;  /* 0x000000000000894d */ /* 0x000fea0003800000 */
[----:B------:R-:W4:Y:S01]  /*0860*/  LDC R4, c[0x0][0xf78] ;  /* 0x0003de00ff047b82 */ /* 0x000f220000000800 */
[----:B0-----:R-:W-:Y:S01]  /*0870*/  MOV R8, RZ ;  /* 0x000000ff00087202 */ /* 0x001fe20000000f00 */
[----:B------:R-:W-:Y:S01]  /*0880*/  ULDC UR8, c[0x0][0xf7c] ;  /* 0x0003df0000087ab9 */ /* 0x000fe20000000800 */
[----:B------:R-:W-:-:S05]  /*0890*/  ULDC.64 UR4, c[0x0][0xf68] ;  /* 0x0003da0000047ab9 */ /* 0x000fca0000000a00 */
[----:B------:R-:W0:Y:S01]  /*08a0*/  LDC.64 R6, c[0x0][0x210] ;  /* 0x00008400ff067b82 */ /* 0x000e220000000a00 */
[----:B----4-:R-:W-:-:S13]  /*08b0*/  ISETP.NE.AND P0, PT, R4, 0x1, PT ;  /* 0x000000010400780c */ /* 0x010fda0003f05270 */
[----:B-1----:R-:W1:Y:S02]  /*08c0*/  @P0 LDC R14, c[0x0][0xf5c] ;  /* 0x0003d700ff0e0b82 */ /* 0x002e640000000800 */
        /* <DEDUP_REMOVED lines=9> */
.L_x_167:
[----:B0--3--:R-:W-:-:S06]  /*0960*/  IMAD.WIDE.U32 R10, R5, 0x8, R2 ;  /* 0x00000008050a7825 */ /* 0x009fcc00078e0002 */
[----:B------:R-:W3:Y:S01]  /*0970*/  LDG.E.64 R10, desc[UR6][R10.64] ;  /* 0x000000060a0a7981 */ /* 0x000ee2000c1e1b00 */
        /* <DEDUP_REMOVED lines=12> */
[----:B------:R-:W-:-:S04]  /*0a40*/  IMAD R12, R12, UR5, RZ ;  /* 0x000000050c0c7c24 */ /* 0x000fc8000f8e02ff */
[----:B------:R-:W-:-:S04]  /*0a50*/  IMAD R12, R9, UR4, R12 ;  /* 0x00000004090c7c24 */ /* 0x000fc8000f8e020c */
[----:B--2---:R-:W-:Y:S02]  /*0a60*/  IMAD R17, R15, UR8, R12 ;  /* 0x000000080f117c24 */ /* 0x004fe4000f8e020c */
[----:B------:R-:W-:-:S04]  /*0a70*/  IMAD.WIDE.U32 R12, R23, 0x8, R2 ;  /* 0x00000008170c7825 */ /* 0x000fc800078e0002 */
[----:B------:R-:W-:-:S04]  /*0a80*/  IMAD.WIDE.U32 R16, R17, 0x8, R6 ;  /* 0x0000000811107825 */ /* 0x000fc800078e0006 */
[----:B---3--:R-:W-:Y:S01]  /*0a90*/  IMAD.MOV.U32 R19, RZ, RZ, R11 ;  /* 0x000000ffff137224 */ /* 0x008fe200078e000b */
        /* <DEDUP_REMOVED lines=12> */
[----:B0-----:R-:W-:-:S04]  /*0b60*/  IMAD.MOV R17, RZ, RZ, -R9 ;  /* 0x000000ffff117224 */ /* 0x001fc800078e0a09 */
[----:B-1----:R-:W-:-:S04]  /*0b70*/  IMAD R12, R14, R17, R23 ;  /* 0x000000110e0c7224 */ /* 0x002fc800078e0217 */
[----:B------:R-:W-:-:S04]  /*0b80*/  IMAD R12, R12, UR5, RZ ;  /* 0x000000050c0c7c24 */ /* 0x000fc8000f8e02ff */
[----:B------:R-:W-:Y:S01]  /*0b90*/  IMAD R12, R9, UR4, R12 ;  /* 0x00000004090c7c24 */ /* 0x000fe2000f8e020c */
[----:B------:R-:W-:-:S03]  /*0ba0*/  IADD3 R9, R5, 0x2, RZ ;  /* 0x0000000205097810 */ /* 0x000fc60007ffe0ff */
[----:B------:R-:W-:Y:S02]  /*0bb0*/  IMAD R13, R15, UR8, R12 ;  /* 0x000000080f0d7c24 */ /* 0x000fe4000f8e020c */
[----:B------:R-:W-:-:S04]  /*0bc0*/  IMAD.WIDE.U32 R16, R9, 0x8, R2 ;  /* 0x0000000809107825 */ /* 0x000fc800078e0002 */
        /* <DEDUP_REMOVED lines=16> */
[----:B------:R-:W-:Y:S02]  /*0cd0*/  IMAD R12, R9, UR5, RZ ;  /* 0x00000005090c7c24 */ /* 0x000fe4000f8e02ff */
[----:B------:R-:W-:Y:S02]  /*0ce0*/  VIADD R9, R5, 0x3 ;  /* 0x0000000305097836 */ /* 0x000fe40000000000 */
[----:B------:R-:W-:Y:S02]  /*0cf0*/  IMAD R12, R21, UR4, R12 ;  /* 0x00000004150c7c24 */ /* 0x000fe4000f8e020c */
[----:B-1----:R-:W-:-:S04]  /*0d00*/  IMAD.WIDE.U32 R16, R9, 0x8, R2 ;  /* 0x0000000809107825 */ /* 0x002fc800078e0002 */
[----:B------:R-:W-:-:S04]  /*0d10*/  IMAD R13, R15, UR8, R12 ;  /* 0x000000080f0d7c24 */ /* 0x000fc8000f8e020c */
        /* <DEDUP_REMOVED lines=18> */
[----:B------:R-:W-:-:S04]  /*0e40*/  IMAD R12, R9, UR5, RZ ;  /* 0x00000005090c7c24 */ /* 0x000fc8000f8e02ff */
[----:B------:R-:W-:-:S04]  /*0e50*/  IMAD R12, R21, UR4, R12 ;  /* 0x00000004150c7c24 */ /* 0x000fc8000f8e020c */
[----:B------:R-:W-:-:S04]  /*0e60*/  IMAD R13, R15, UR8, R12 ;  /* 0x000000080f0d7c24 */ /* 0x000fc8000f8e020c */
[----:B------:R-:W-:-:S05]  /*0e70*/  IMAD.WIDE.U32 R12, R13, 0x8, R6 ;  /* 0x000000080d0c7825 */ /* 0x000fca00078e0006 */
[----:B--2---:R0:W-:Y:S01]  /*0e80*/  STG.E.64 desc[UR6][R12.64], R10 ;  /* 0x0000000a0c007986 */ /* 0x0041e2000c101b06 */
[----:B------:R-:W-:Y:S05]  /*0e90*/  @!P1 BRA `(.L_x_167) ;  /* 0xfffffff800b09947 */ /* 0x000fea000383ffff */
[----:B------:R-:W-:Y:S05]  /*0ea0*/  EXIT ;  /* 0x000000000000794d */ /* 0x000fea0003800000 */
.L_x_168:
        /* <DEDUP_REMOVED lines=13> */
.L_x_1013:


//--------------------- .text._ZN2at6native40_GLOBAL__N__2351210d_8_Shape_cu_49f7391c30CatArrayBatchedCopy_vectorizedINS1_10OpaqueTypeILj8EEEjLi2ELi64ELi64ELi16ELi2EEEvPcNS1_25CatArrInputTensorMetadataIT_T0_XT2_EXT3_EEENS1_16TensorSizeStrideIS8_Lj4EEEiS8_ --------------------------
	.section	.text._ZN2at6native40_GLOBAL__N__2351210d_8_Shape_cu_49f7391c30CatArrayBatchedCopy_vectorizedINS1_10OpaqueTypeILj8EEEjLi2ELi64ELi64ELi16ELi2EEEvPcNS1_25CatArrInputTensorMetadataIT_T0_XT2_EXT3_EEENS1_16TensorSizeStrideIS8_Lj4EEEiS8_,"ax",@progbits
	.align	128
.text._ZN2at6native40_GLOBAL__N__2351210d_8_Shape_cu_49f7391c30CatArrayBatchedCopy_vectorizedINS1_10OpaqueTypeILj8EEEjLi2ELi64ELi64ELi16ELi2EEEvPcNS1_25CatArrInputTensorMetadataIT_T0_XT2_EXT3_EEENS1_16TensorSizeStrideIS8_Lj4EEEiS8_:
        .type           _ZN2at6native40_GLOBAL__N__2351210d_8_Shape_cu_49f7391c30CatArrayBatchedCopy_vectorizedINS1_10OpaqueTypeILj8EEEjLi2ELi64ELi64ELi16ELi2EEEvPcNS1_25CatArrInputTensorMetadataIT_T0_XT2_EXT3_EEENS1_16TensorSizeStrideIS8_Lj4EEEiS8_,@function
        .size           _ZN2at6native40_GLOBAL__N__2351210d_8_Shape_cu_49f7391c30CatArrayBatchedCopy_vectorizedINS1_10OpaqueTypeILj8EEEjLi2ELi64ELi64ELi16ELi2EEEvPcNS1_25CatArrInputTensorMetadataIT_T0_XT2_EXT3_EEENS1_16TensorSizeStrideIS8_Lj4EEEiS8_,(.L_x_1014 - _ZN2at6native40_GLOBAL__N__2351210d_8_Shape_cu_49f7391c30CatArrayBatchedCopy_vectorizedINS1_10OpaqueTypeILj8EEEjLi2ELi64ELi64ELi16ELi2EEEvPcNS1_25CatArrInputTensorMetadataIT_T0_XT2_EXT3_EEENS1_16TensorSizeStrideIS8_Lj4EEEiS8_)
        .other          _ZN2at6native40_GLOBAL__N__2351210d_8_Shape_cu_49f7391c30CatArrayBatchedCopy_vectorizedINS1_10OpaqueTypeILj8EEEjLi2ELi64ELi64ELi16ELi2EEEvPcNS1_25CatArrInputTensorMetadataIT_T0_XT2_EXT3_EEENS1_16TensorSizeStrideIS8_Lj4EEEiS8_,@"STO_CUDA_ENTRY STV_DEFAULT"
_ZN2at6native40_GLOBAL__N__2351210d_8_Shape_cu_49f7391c30CatArrayBatchedCopy_vectorizedINS1_10OpaqueTypeILj8EEEjLi2ELi64ELi64ELi16ELi2EEEvPcNS1_25CatArrInputTensorMetadataIT_T0_XT2_EXT3_EEENS1_16TensorSizeStrideIS8_Lj4EEEiS8_:
        /* <DEDUP_REMOVED lines=21> */
[----:B0-----:R-:W-:Y:S01]  /*0150*/  ISETP.NE.AND P0, PT, R10, 0x1, PT ;  /* 0x000000010a00780c */ /* 0x001fe20003f05270 */
[----:B-1----:R-:W-:-:S05]  /*0160*/  IMAD R2, R2, R11, RZ ;  /* 0x0000000b02027224 */ /* 0x002fca00078e02ff */
[----:B------:R-:W-:Y:S02]  /*0170*/  SHF.R.U32.HI R8, RZ, 0x1, R2 ;  /* 0x00000001ff087819 */ /* 0x000fe40000011602 */
[----:B------:R-:W0:Y:S08]  /*0180*/  LDC.64 R2, c[0x0][R3+0x218] ;  /* 0x0000860003027b82 */ /* 0x000e300000000a00 */
[----:B------:R-:W1:Y:S02]  /*0190*/  @P0 LDC R8, c[0x0][0xf5c] ;  /* 0x0003d700ff080b82 */ /* 0x000e640000000800 */
[----:B-1----:R-:W1:Y:S01]  /*01a0*/  I2F.U32.RP R9, R8 ;  /* 0x0000000800097306 */ /* 0x002e620000209000 */
[----:B------:R-:W-:-:S07]  /*01b0*/  ISETP.NE.U32.AND P0, PT, R8, RZ, PT ;  /* 0x000000ff0800720c */ /* 0x000fce0003f05070 */
[----:B-1----:R-:W1:Y:S02]  /*01c0*/  MUFU.RCP R9, R9 ;  /* 0x0000000900097308 */ /* 0x002e640000001000 */
[----:B-1----:R-:W-:Y:S02]  /*01d0*/  IADD3 R5, R9, 0xffffffe, RZ ;  /* 0x0ffffffe09057810 */ /* 0x002fe40007ffe0ff */
[----:B------:R-:W-:-:S04]  /*01e0*/  MOV R9, R7 ;  /* 0x0000000700097202 */ /* 0x000fc80000000f00 */
[----:B------:R-:W1:Y:S02]  /*01f0*/  F2I.FTZ.U32.TRUNC.NTZ R5, R5 ;  /* 0x0000000500057305 */ /* 0x000e64000021f000 */
[----:B-1----:R-:W-:-:S05]  /*0200*/  IMAD R10, R8, R5, RZ ;  /* 0x00000005080a7224 */ /* 0x002fca00078e02ff */
[----:B------:R-:W-:Y:S01]  /*0210*/  IADD3 R13, -R10, RZ, RZ ;  /* 0x000000ff0a0d7210 */ /* 0x000fe20007ffe1ff */
[----:B--2---:R-:W-:Y:S02]  /*0220*/  IMAD R10, R4, R11, RZ ;  /* 0x0000000b040a7224 */ /* 0x004fe400078e02ff */
[----:B------:R-:W-:-:S03]  /*0230*/  IMAD.MOV.U32 R4, RZ, RZ, RZ ;  /* 0x000000ffff047224 */ /* 0x000fc600078e00ff */
[----:B------:R-:W-:Y:S01]  /*0240*/  SHF.R.U32.HI R12, RZ, 0x1, R10 ;  /* 0x00000001ff0c7819 */ /* 0x000fe2000001160a */
[----:B------:R-:W-:Y:S01]  /*0250*/  IMAD.HI.U32 R14, R5, R13, R4 ;  /* 0x0000000d050e7227 */ /* 0x000fe200078e0004 */
[----:B0-----:R-:W-:-:S07]  /*0260*/  LOP3.LUT R13, RZ, R8, RZ, 0x33, !PT ;  /* 0x00000008ff0d7212 */ /* 0x001fce00078e33ff */
.L_x_169:
        /* <DEDUP_REMOVED lines=12> */
[----:B------:R-:W-:Y:S02]  /*0330*/  IMAD R11, R8, R11, R9 ;  /* 0x0000000b080b7224 */ /* 0x000fe400078e0209 */
[----:B------:R-:W-:Y:S02]  /*0340*/  VIADD R9, R9, UR4 ;  /* 0x0000000409097c36 */ /* 0x000fe40008000000 */
        /* <DEDUP_REMOVED lines=10> */
.L_x_170:
        /* <DEDUP_REMOVED lines=9> */
.L_x_1014:


//--------------------- .text._ZN2at6native40_GLOBAL__N__2351210d_8_Shape_cu_49f7391c19CatArrayBatchedCopyINS1_10OpaqueTypeILj8EEEjLi1ELi64ELi64EEEvPT_NS1_25CatArrInputTensorMetadataIS5_T0_XT2_EXT3_EEENS1_16TensorSizeStrideIS8_Lj4EEEiS8_ --------------------------
	.section	.text._ZN2at6native40_GLOBAL__N__2351210d_8_Shape_cu_49f7391c19CatArrayBatchedCopyINS1_10OpaqueTypeILj8EEEjLi1ELi64ELi64EEEvPT_NS1_25CatArrInputTensorMetadataIS5_T0_XT2_EXT3_EEENS1_16TensorSizeStrideIS8_Lj4EEEiS8_,"ax",@progbits
	.align	128
.text._ZN2at6native40_GLOBAL__N__2351210d_8_Shape_cu_49f7391c19CatArrayBatchedCopyINS1_10OpaqueTypeILj8EEEjLi1ELi64ELi64EEEvPT_NS1_25CatArrInputTensorMetadataIS5_T0_XT2_EXT3_EEENS1_16TensorSizeStrideIS8_Lj4EEEiS8_:
        .type           _ZN2at6native40_GLOBAL__N__2351210d_8_Shape_cu_49f7391c19CatArrayBatchedCopyINS1_10OpaqueTypeILj8EEEjLi1ELi64ELi64EEEvPT_NS1_25CatArrInputTensorMetadataIS5_T0_XT2_EXT3_EEENS1_16TensorSizeStrideIS8_Lj4EEEiS8_,@function
        .size           _ZN2at6native40_GLOBAL__N__2351210d_8_Shape_cu_49f7391c19CatArrayBatchedCopyINS1_10OpaqueTypeILj8EEEjLi1ELi64ELi64EEEvPT_NS1_25CatArrInputTensorMetadataIS5_T0_XT2_EXT3_EEENS1_16TensorSizeStrideIS8_Lj4EEEiS8_,(.L_x_1015 - _ZN2at6native40_GLOBAL__N__2351210d_8_Shape_cu_49f7391c19CatArrayBatchedCopyINS1_10OpaqueTypeILj8EEEjLi1ELi64ELi64EEEvPT_NS1_25CatArrInputTensorMetadataIS5_T0_XT2_EXT3_EEENS1_16TensorSizeStrideIS8_Lj4EEEiS8_)
        .other          _ZN2at6native40_GLOBAL__N__2351210d_8_Shape_cu_49f7391c19CatArrayBatchedCopyINS1_10OpaqueTypeILj8EEEjLi1ELi64ELi64EEEvPT_NS1_25CatArrInputTensorMetadataIS5_T0_XT2_EXT3_EEENS1_16TensorSizeStrideIS8_Lj4EEEiS8_,@"STO_CUDA_ENTRY STV_DEFAULT"
_ZN2at6native40_GLOBAL__N__2351210d_8_Shape_cu_49f7391c19CatArrayBatchedCopyINS1_10OpaqueTypeILj8EEEjLi1ELi64ELi64EEEvPT_NS1_25CatArrInputTensorMetadataIS5_T0_XT2_EXT3_EEENS1_16TensorSizeStrideIS8_Lj4EEEiS8_:
        /* <DEDUP_REMOVED lines=28> */
.L_x_172:
[----:B-12---:R-:W-:-:S06]  /*01c0*/  IMAD.WIDE.U32 R10, R9, 0x8, R2 ;  /* 0x00000008090a7825 */ /* 0x006fcc00078e0002 */
[----:B------:R-:W2:Y:S01]  /*01d0*/  LDG.E.64 R10, desc[UR6][R10.64] ;  /* 0x000000060a0a7981 */ /* 0x000ea2000c1e1b00 */
[C---:B---3--:R-:W-:Y:S01]  /*01e0*/  IMAD R5, R9.reuse, UR5, R8 ;  /* 0x0000000509057c24 */ /* 0x048fe2000f8e0208 */
[----:B------:R-:W-:-:S03]  /*01f0*/  IADD3 R9, R9, UR4, RZ ;  /* 0x0000000409097c10 */ /* 0x000fc6000fffe0ff */
[----:B------:R-:W-:Y:S01]  /*0200*/  IMAD.WIDE.U32 R4, R5, 0x8, R6 ;  /* 0x0000000805047825 */ /* 0x000fe200078e0006 */
[----:B------:R-:W-:-:S04]  /*0210*/  ISETP.GE.U32.AND P0, PT, R9, R0, PT ;  /* 0x000000000900720c */ /* 0x000fc80003f06070 */
[----:B--2---:R2:W-:Y:S09]  /*0220*/  STG.E.64 desc[UR6][R4.64], R10 ;  /* 0x0000000a04007986 */ /* 0x0045f2000c101b06 */
[----:B------:R-:W-:Y:S05]  /*0230*/  @!P0 BRA `(.L_x_172) ;  /* 0xfffffffc00e08947 */ /* 0x000fea000383ffff */
[----:B------:R-:W-:Y:S05]  /*0240*/  EXIT ;  /* 0x000000000000794d */ /* 0x000fea0003800000 */
.L_x_171:
[----:B0-2---:R-:W-:-:S04]  /*0250*/  IMAD R7, R12, R9, RZ ;  /* 0x000000090c077224 */ /* 0x005fc800078e02ff */
[----:B-1----:R-:W-:-:S06]  /*0260*/  IMAD.WIDE.U32 R6, R7, 0x8, R2 ;  /* 0x0000000807067825 */ /* 0x002fcc00078e0002 */
[----:B------:R-:W2:Y:S01]  /*0270*/  LDG.E.64 R6, desc[UR6][R6.64] ;  /* 0x0000000606067981 */ /* 0x000ea2000c1e1b00 */
[C---:B------:R-:W-:Y:S01]  /*0280*/  IMAD R11, R9.reuse, UR8, R8 ;  /* 0x00000008090b7c24 */ /* 0x040fe2000f8e0208 */
[----:B------:R-:W-:-:S03]  /*0290*/  IADD3 R9, R9, UR4, RZ ;  /* 0x0000000409097c10 */ /* 0x000fc6000fffe0ff */
[----:B---3--:R-:W-:Y:S01]  /*02a0*/  IMAD.WIDE.U32 R10, R11, 0x8, R4 ;  /* 0x000000080b0a7825 */ /* 0x008fe200078e0004 */
[----:B------:R-:W-:-:S04]  /*02b0*/  ISETP.GE.U32.AND P0, PT, R9, R0, PT ;  /* 0x000000000900720c */ /* 0x000fc80003f06070 */
[----:B--2---:R2:W-:Y:S09]  /*02c0*/  STG.E.64 desc[UR6][R10.64], R6 ;  /* 0x000000060a007986 */ /* 0x0045f2000c101b06 */
[----:B------:R-:W-:Y:S05]  /*02d0*/  @!P0 BRA `(.L_x_171) ;  /* 0xfffffffc00dc8947 */ /* 0x000fea000383ffff */
[----:B------:R-:W-:Y:S05]  /*02e0*/  EXIT ;  /* 0x000000000000794d */ /* 0x000fea0003800000 */
.L_x_173:
        /* <DEDUP_REMOVED lines=9> */
.L_x_1015:


//--------------------- .text._ZN2at6native40_GLOBAL__N__2351210d_8_Shape_cu_49f7391c26CatArrayBatchedCopy_contigINS1_10OpaqueTypeILj8EEEjLi1ELi64ELi64EEEvPT_NS1_25CatArrInputTensorMetadataIS5_T0_XT2_EXT3_EEENS1_16TensorSizeStrideIS8_Lj4EEEiS8_ --------------------------
	.section	.text._ZN2at6native40_GLOBAL__N__2351210d_8_Shape_cu_49f7391c26CatArrayBatchedCopy_contigINS1_10OpaqueTypeILj8EEEjLi1ELi64ELi64EEEvPT_NS1_25CatArrInputTensorMetadataIS5_T0_XT2_EXT3_EEENS1_16TensorSizeStrideIS8_Lj4EEEiS8_,"ax",@progbits
	.align	128
.text._ZN2at6native40_GLOBAL__N__2351210d_8_Shape_cu_49f7391c26CatArrayBatchedCopy_contigINS1_10OpaqueTypeILj8EEEjLi1ELi64ELi64EEEvPT_NS1_25CatArrInputTensorMetadataIS5_T0_XT2_EXT3_EEENS1_16TensorSizeStrideIS8_Lj4EEEiS8_:
        .type           _ZN2at6native40_GLOBAL__N__2351210d_8_Shape_cu_49f7391c26CatArrayBatchedCopy_contigINS1_10OpaqueTypeILj8EEEjLi1ELi64ELi64EEEvPT_NS1_25CatArrInputTensorMetadataIS5_T0_XT2_EXT3_EEENS1_16TensorSizeStrideIS8_Lj4EEEiS8_,@function
        .size           _ZN2at6native40_GLOBAL__N__2351210d_8_Shape_cu_49f7391c26CatArrayBatchedCopy_contigINS1_10OpaqueTypeILj8EEEjLi1ELi64ELi64EEEvPT_NS1_25CatArrInputTensorMetadataIS5_T0_XT2_EXT3_EEENS1_16TensorSizeStrideIS8_Lj4EEEiS8_,(.L_x_1016 - _ZN2at6native40_GLOBAL__N__2351210d_8_Shape_cu_49f7391c26CatArrayBatchedCopy_contigINS1_10OpaqueTypeILj8EEEjLi1ELi64ELi64EEEvPT_NS1_25CatArrInputTensorMetadataIS5_T0_XT2_EXT3_EEENS1_16TensorSizeStrideIS8_Lj4EEEiS8_)
        .other          _ZN2at6native40_GLOBAL__N__2351210d_8_Shape_cu_49f7391c26CatArrayBatchedCopy_contigINS1_10OpaqueTypeILj8EEEjLi1ELi64ELi64EEEvPT_NS1_25CatArrInputTensorMetadataIS5_T0_XT2_EXT3_EEENS1_16TensorSizeStrideIS8_Lj4EEEiS8_,@"STO_CUDA_ENTRY STV_DEFAULT"
_ZN2at6native40_GLOBAL__N__2351210d_8_Shape_cu_49f7391c26CatArrayBatchedCopy_contigINS1_10OpaqueTypeILj8EEEjLi1ELi64ELi64EEEvPT_NS1_25CatArrInputTensorMetadataIS5_T0_XT2_EXT3_EEENS1_16TensorSizeStrideIS8_Lj4EEEiS8_:
        /* <DEDUP_REMOVED lines=21> */
.L_x_174:
[----:B0-2---:R-:W-:-:S06]  /*0150*/  IMAD.WIDE.U32 R6, R0, 0x8, R2 ;  /* 0x0000000800067825 */ /* 0x005fcc00078e0002 */
[----:B------:R-:W2:Y:S01]  /*0160*/  LDG.E.64 R6, desc[UR6][R6.64] ;  /* 0x0000000606067981 */ /* 0x000ea2000c1e1b00 */
[C---:B------:R-:W-:Y:S01]  /*0170*/  IMAD R5, R0.reuse, UR5, R13 ;  /* 0x0000000500057c24 */ /* 0x040fe2000f8e020d */
[----:B------:R-:W-:-:S03]  /*0180*/  IADD3 R0, R0, UR4, RZ ;  /* 0x0000000400007c10 */ /* 0x000fc6000fffe0ff */
[----:B-1----:R-:W-:Y:S01]  /*0190*/  IMAD.WIDE.U32 R4, R5, 0x8, R8 ;  /* 0x0000000805047825 */ /* 0x002fe200078e0008 */
[----:B------:R-:W-:-:S04]  /*01a0*/  ISETP.GE.U32.AND P0, PT, R0, R11, PT ;  /* 0x0000000b0000720c */ /* 0x000fc80003f06070 */
[----:B--2---:R0:W-:Y:S09]  /*01b0*/  STG.E.64 desc[UR6][R4.64], R6 ;  /* 0x0000000604007986 */ /* 0x0041f2000c101b06 */
[----:B------:R-:W-:Y:S05]  /*01c0*/  @!P0 BRA `(.L_x_174) ;  /* 0xfffffffc00e08947 */ /* 0x000fea000383ffff */
[----:B------:R-:W-:Y:S05]  /*01d0*/  EXIT ;  /* 0x000000000000794d */ /* 0x000fea0003800000 */
.L_x_175:
        /* <DEDUP_REMOVED lines=10> */
.L_x_1016:


//--------------------- .text._ZN2at6native40_GLOBAL__N__2351210d_8_Shape_cu_49f7391c35CatArrayBatchedCopy_alignedK_contigINS1_10OpaqueTypeILj8EEEjLi1ELi64ELi64ELi8EEEvPT_NS1_25CatArrInputTensorMetadataIS5_T0_XT2_EXT3_EEENS1_16TensorSizeStrideIS8_Lj4EEEiS8_ --------------------------
	.section	.text._ZN2at6native40_GLOBAL__N__2351210d_8_Shape_cu_49f7391c35CatArrayBatchedCopy_alignedK_contigINS1_10OpaqueTypeILj8EEEjLi1ELi64ELi64ELi8EEEvPT_NS1_25CatArrInputTensorMetadataIS5_T0_XT2_EXT3_EEENS1_16TensorSizeStrideIS8_Lj4EEEiS8_,"ax",@progbits
	.align	128
.text._ZN2at6native40_GLOBAL__N__2351210d_8_Shape_cu_49f7391c35CatArrayBatchedCopy_alignedK_contigINS1_10OpaqueTypeILj8EEEjLi1ELi64ELi64ELi8EEEvPT_NS1_25CatArrInputTensorMetadataIS5_T0_XT2_EXT3_EEENS1_16TensorSizeStrideIS8_Lj4EEEiS8_:
        .type           _ZN2at6native40_GLOBAL__N__2351210d_8_Shape_cu_49f7391c35CatArrayBatchedCopy_alignedK_contigINS1_10OpaqueTypeILj8EEEjLi1ELi64ELi64ELi8EEEvPT_NS1_25CatArrInputTensorMetadataIS5_T0_XT2_EXT3_EEENS1_16TensorSizeStrideIS8_Lj4EEEiS8_,@function
        .size           _ZN2at6native40_GLOBAL__N__2351210d_8_Shape_cu_49f7391c35CatArrayBatchedCopy_alignedK_contigINS1_10OpaqueTypeILj8EEEjLi1ELi64ELi64ELi8EEEvPT_NS1_25CatArrInputTensorMetadataIS5_T0_XT2_EXT3_EEENS1_16TensorSizeStrideIS8_Lj4EEEiS8_,(.L_x_1017 - _ZN2at6native40_GLOBAL__N__2351210d_8_Shape_cu_49f7391c35CatArrayBatchedCopy_alignedK_contigINS1_10OpaqueTypeILj8EEEjLi1ELi64ELi64ELi8EEEvPT_NS1_25CatArrInputTensorMetadataIS5_T0_XT2_EXT3_EEENS1_16TensorSizeStrideIS8_Lj4EEEiS8_)
        .other          _ZN2at6native40_GLOBAL__N__2351210d_8_Shape_cu_49f7391c35CatArrayBatchedCopy_alignedK_contigINS1_10OpaqueTypeILj8EEEjLi1ELi64ELi64ELi8EEEvPT_NS1_25CatArrInputTensorMetadataIS5_T0_XT2_EXT3_EEENS1_16TensorSizeStrideIS8_Lj4EEEiS8_,@"STO_CUDA_ENTRY STV_DEFAULT"
_ZN2at6native40_GLOBAL__N__2351210d_8_Shape_cu_49f7391c35CatArrayBatchedCopy_alignedK_contigINS1_10OpaqueTypeILj8EEEjLi1ELi64ELi64ELi8EEEvPT_NS1_25CatArrInputTensorMetadataIS5_T0_XT2_EXT3_EEENS1_16TensorSizeStrideIS8_Lj4EEEiS8_:
        /* <DEDUP_REMOVED lines=12> */
[----:B------:R-:W-:Y:S01]  /*00c0*/  VIADD R3, R5, 0x1 ;  /* 0x0000000105037836 */ /* 0x000fe20000000000 */
[----:B------:R-:W-:Y:S01]  /*00d0*/  SHF.L.U32 R2, R7, 0x3, RZ ;  /* 0x0000000307027819 */ /* 0x000fe200000006ff */
[----:B------:R-:W-:Y:S01]  /*00e0*/  ULDC UR7, c[0x0][0xf7c] ;  /* 0x0003df0000077ab9 */ /* 0x000fe20000000800 */
[----:B------:R-:W-:Y:S01]  /*00f0*/  ULDC.64 UR4, c[0x0][0x208] ;  /* 0x0000820000047ab9 */ /* 0x000fe20000000a00 */
[----:B------:R-:W-:Y:S01]  /*0100*/  ULDC UR8, c[0x0][0xf68] ;  /* 0x0003da0000087ab9 */ /* 0x000fe20000000800 */
[----:B------:R-:W-:Y:S01]  /*0110*/  ISETP.GT.U32.AND P0, PT, R3, R0, PT ;  /* 0x000000000300720c */ /* 0x000fe20003f04070 */
[----:B------:R-:W-:Y:S01]  /*0120*/  BSSY B0, `(.L_x_176) ;  /* 0x0000010000007945 */ /* 0x000fe20003800000 */
[----:B------:R-:W1:Y:S01]  /*0130*/  LDC.64 R2, c[0x0][R2+0x218] ;  /* 0x0000860002027b82 */ /* 0x000e620000000a00 */
[----:B0-----:R-:W-:-:S10]  /*0140*/  IMAD R6, R6, UR7, RZ ;  /* 0x0000000706067c24 */ /* 0x001fd4000f8e02ff */
[----:B------:R-:W-:Y:S05]  /*0150*/  @P0 BRA `(.L_x_177) ;  /* 0x0000000000300947 */ /* 0x000fea0003800000 */
[----:B------:R-:W0:Y:S08]  /*0160*/  LDC R4, c[0x0][0xc] ;  /* 0x00000300ff047b82 */ /* 0x000e300000000800 */
[----:B------:R-:W2:Y:S01]  /*0170*/  LDC.64 R12, c[0x0][0x210] ;  /* 0x00008400ff0c7b82 */ /* 0x000ea20000000a00 */
[----:B0-----:R-:W-:-:S07]  /*0180*/  IMAD R4, R4, UR6, RZ ;  /* 0x0000000604047c24 */ /* 0x001fce000f8e02ff */
.L_x_178:
[----:B01----:R-:W-:-:S06]  /*0190*/  IMAD.WIDE.U32 R8, R5, 0x8, R2 ;  /* 0x0000000805087825 */ /* 0x003fcc00078e0002 */
[----:B------:R-:W3:Y:S01]  /*01a0*/  LDG.E.64 R8, desc[UR4][R8.64] ;  /* 0x0000000408087981 */ /* 0x000ee2000c1e1b00 */
[----:B------:R-:W-:Y:S01]  /*01b0*/  IMAD R11, R5, UR8, R6 ;  /* 0x00000008050b7c24 */ /* 0x000fe2000f8e0206 */
[----:B------:R-:W-:-:S03]  /*01c0*/  IADD3 R5, R4, R5, RZ ;  /* 0x0000000504057210 */ /* 0x000fc60007ffe0ff */
[----:B--2---:R-:W-:-:S04]  /*01d0*/  IMAD.WIDE.U32 R10, R11, 0x8, R12 ;  /* 0x000000080b0a7825 */ /* 0x004fc800078e000c */
[----:B------:R-:W-:-:S05]  /*01e0*/  VIADD R7, R5, 0x1 ;  /* 0x0000000105077836 */ /* 0x000fca0000000000 */
[----:B------:R-:W-:Y:S01]  /*01f0*/  ISETP.GT.U32.AND P0, PT, R7, R0, PT ;  /* 0x000000000700720c */ /* 0x000fe20003f04070 */
[----:B---3--:R0:W-:-:S12]  /*0200*/  STG.E.64 desc[UR4][R10.64], R8 ;  /* 0x000000080a007986 */ /* 0x0081d8000c101b04 */
[----:B------:R-:W-:Y:S05]  /*0210*/  @!P0 BRA `(.L_x_178) ;  /* 0xfffffffc00dc8947 */ /* 0x000fea000383ffff */
.L_x_177:
[----:B------:R-:W-:Y:S05]  /*0220*/  BSYNC B0 ;  /* 0x0000000000007941 */ /* 0x000fea0003800000 */
.L_x_176:
[----:B------:R-:W-:-:S13]  /*0230*/  ISETP.GT.U32.AND P0, PT, R0, R5, PT ;  /* 0x000000050000720c */ /* 0x000fda0003f04070 */
[----:B------:R-:W-:Y:S05]  /*0240*/  @!P0 EXIT ;  /* 0x000000000000894d */ /* 0x000fea0003800000 */
[-C--:B------:R-:W-:Y:S01]  /*0250*/  IADD3 R4, R0, -R5.reuse, RZ ;  /* 0x8000000500047210 */ /* 0x080fe20007ffe0ff */
[----:B------:R-:W-:Y:S01]  /*0260*/  BSSY B0, `(.L_x_179) ;  /* 0x0000011000007945 */ /* 0x000fe20003800000 */
[----:B------:R-:W-:Y:S02]  /*0270*/  MOV R7, R5 ;  /* 0x0000000500077202 */ /* 0x000fe40000000f00 */
[----:B------:R-:W-:-:S13]  /*0280*/  LOP3.LUT P0, R4, R4, 0x3, RZ, 0xc0, !PT ;  /* 0x0000000304047812 */ /* 0x000fda000780c0ff */
[----:B------:R-:W-:Y:S05]  /*0290*/  @!P0 BRA `(.L_x_180) ;  /* 0x0000000000348947 */ /* 0x000fea0003800000 */
[----:B------:R-:W2:Y:S01]  /*02a0*/  LDC R14, c[0x0][0xf68] ;  /* 0x0003da00ff0e7b82 */ /* 0x000ea20000000800 */
[----:B------:R-:W-:-:S07]  /*02b0*/  IMAD.MOV.U32 R7, RZ, RZ, R5 ;  /* 0x000000ffff077224 */ /* 0x000fce00078e0005 */
[----:B------:R-:W3:Y:S01]  /*02c0*/  LDC.64 R12, c[0x0][0x210] ;  /* 0x00008400ff0c7b82 */ /* 0x000ee20000000a00 */
[----:B--2---:R-:W-:-:S07]  /*02d0*/  IMAD R15, R5, R14, R6 ;  /* 0x0000000e050f7224 */ /* 0x004fce00078e0206 */
.L_x_181:
[----:B012---:R-:W-:-:S06]  /*02e0*/  IMAD.WIDE.U32 R10, R7, 0x8, R2 ;  /* 0x00000008070a7825 */ /* 0x007fcc00078e0002 */
[----:B------:R-:W2:Y:S01]  /*02f0*/  LDG.E.64 R10, desc[UR4][R10.64] ;  /* 0x000000040a0a7981 */ /* 0x000ea2000c1e1b00 */
[----:B---3--:R-:W-:Y:S01]  /*0300*/  IMAD.WIDE.U32 R8, R15, 0x8, R12 ;  /* 0x000000080f087825 */ /* 0x008fe200078e000c */
[----:B------:R-:W-:Y:S02]  /*0310*/  IADD3 R4, R4, -0x1, RZ ;  /* 0xffffffff04047810 */ /* 0x000fe40007ffe0ff */
[----:B------:R-:W-:Y:S01]  /*0320*/  IADD3 R7, R7, 0x1, RZ ;  /* 0x0000000107077810 */ /* 0x000fe20007ffe0ff */
[----:B------:R-:W-:Y:S01]  /*0330*/  IMAD.IADD R15, R15, 0x1, R14 ;  /* 0x000000010f0f7824 */ /* 0x000fe200078e020e */
[----:B------:R-:W-:Y:S01]  /*0340*/  ISETP.NE.AND P0, PT, R4, RZ, PT ;  /* 0x000000ff0400720c */ /* 0x000fe20003f05270 */
[----:B--2---:R2:W-:-:S12]  /*0350*/  STG.E.64 desc[UR4][R8.64], R10 ;  /* 0x0000000a08007986 */ /* 0x0045d8000c101b04 */
[----:B------:R-:W-:Y:S05]  /*0360*/  @P0 BRA `(.L_x_181) ;  /* 0xfffffffc00dc0947 */ /* 0x000fea000383ffff */
.L_x_180:
[----:B------:R-:W-:Y:S05]  /*0370*/  BSYNC B0 ;  /* 0x0000000000007941 */ /* 0x000fea0003800000 */
.L_x_179:
[----:B------:R-:W-:-:S04]  /*0380*/  LOP3.LUT R5, RZ, R5, RZ, 0x33, !PT ;  /* 0x00000005ff057212 */ /* 0x000fc800078e33ff */
[----:B------:R-:W-:-:S04]  /*0390*/  IADD3 R5, R0, R5, RZ ;  /* 0x0000000500057210 */ /* 0x000fc80007ffe0ff */
[----:B------:R-:W-:-:S13]  /*03a0*/  ISETP.GE.U32.AND P0, PT, R5, 0x3, PT ;  /* 0x000000030500780c */ /* 0x000fda0003f06070 */
[----:B------:R-:W-:Y:S05]  /*03b0*/  @!P0 EXIT ;  /* 0x000000000000894d */ /* 0x000fea0003800000 */
[----:B0-2---:R-:W0:Y:S01]  /*03c0*/  LDC R9, c[0x0][0xf68] ;  /* 0x0003da00ff097b82 */ /* 0x005e220000000800 */
[C---:B------:R-:W-:Y:S01]  /*03d0*/  IADD3 R8, R7.reuse, 0x1, RZ ;  /* 0x0000000107087810 */ /* 0x040fe20007ffe0ff */
[C---:B------:R-:W-:Y:S01]  /*03e0*/  VIADD R10, R7.reuse, 0x2 ;  /* 0x00000002070a7836 */ /* 0x040fe20000000000 */
[----:B------:R-:W-:-:S05]  /*03f0*/  IADD3 R11, R7, 0x3, RZ ;  /* 0x00000003070b7810 */ /* 0x000fca0007ffe0ff */
[----:B------:R-:W2:Y:S01]  /*0400*/  LDC.64 R4, c[0x0][0x210] ;  /* 0x00008400ff047b82 */ /* 0x000ea20000000a00 */
[-CC-:B0-----:R-:W-:Y:S02]  /*0410*/  IMAD R8, R8, R9.reuse, R6.reuse ;  /* 0x0000000908087224 */ /* 0x181fe400078e0206 */
[-CC-:B------:R-:W-:Y:S02]  /*0420*/  IMAD R10, R10, R9.reuse, R6.reuse ;  /* 0x000000090a0a7224 */ /* 0x180fe400078e0206 */
[-CC-:B------:R-:W-:Y:S02]  /*0430*/  IMAD R11, R11, R9.reuse, R6.reuse ;  /* 0x000000090b0b7224 */ /* 0x180fe400078e0206 */
[----:B------:R-:W-:-:S07]  /*0440*/  IMAD R6, R7, R9, R6 ;  /* 0x0000000907067224 */ /* 0x000fce00078e0206 */
.L_x_182:
[----:B-1----:R-:W-:-:S06]  /*0450*/  IMAD.WIDE.U32 R18, R7, 0x8, R2 ;  /* 0x0000000807127825 */ /* 0x002fcc00078e0002 */
[----:B------:R-:W3:Y:S01]  /*0460*/  LDG.E.64 R18, desc[UR4][R18.64] ;  /* 0x0000000412127981 */ /* 0x000ee2000c1e1b00 */
[----:B------:R-:W-:Y:S01]  /*0470*/  IADD3 R17, R7, 0x1, RZ ;  /* 0x0000000107117810 */ /* 0x000fe20007ffe0ff */
[----:B0-2---:R-:W-:-:S04]  /*0480*/  IMAD.WIDE.U32 R12, R6, 0x8, R4 ;  /* 0x00000008060c7825 */ /* 0x005fc800078e0004 */
[----:B------:R-:W-:-:S04]  /*0490*/  IMAD.WIDE.U32 R16, R17, 0x8, R2 ;  /* 0x0000000811107825 */ /* 0x000fc800078e0002 */
[----:B---3--:R-:W-:Y:S01]  /*04a0*/  IMAD.MOV.U32 R23, RZ, RZ, R19 ;  /* 0x000000ffff177224 */ /* 0x008fe200078e0013 */
[----:B------:R-:W-:-:S05]  /*04b0*/  MOV R22, R18 ;  /* 0x0000001200167202 */ /* 0x000fca0000000f00 */
[----:B------:R0:W-:Y:S04]  /*04c0*/  STG.E.64 desc[UR4][R12.64], R22 ;  /* 0x000000160c007986 */ /* 0x0001e8000c101b04 */
[----:B------:R-:W2:Y:S01]  /*04d0*/  LDG.E.64 R16, desc[UR4][R16.64] ;  /* 0x0000000410107981 */ /* 0x000ea2000c1e1b00 */
[----:B------:R-:W-:Y:S01]  /*04e0*/  IADD3 R21, R7, 0x2, RZ ;  /* 0x0000000207157810 */ /* 0x000fe20007ffe0ff */
[----:B------:R-:W-:-:S04]  /*04f0*/  IMAD.WIDE.U32 R14, R8, 0x8, R4 ;  /* 0x00000008080e7825 */ /* 0x000fc800078e0004 */
[----:B------:R-:W-:Y:S01]  /*0500*/  IMAD.WIDE.U32 R20, R21, 0x8, R2 ;  /* 0x0000000815147825 */ /* 0x000fe200078e0002 */
[----:B--2---:R1:W-:Y:S05]  /*0510*/  STG.E.64 desc[UR4][R14.64], R16 ;  /* 0x000000100e007986 */ /* 0x0043ea000c101b04 */
[----:B------:R-:W1:Y:S01]  /*0520*/  LDG.E.64 R20, desc[UR4][R20.64] ;  /* 0x0000000414147981 */ /* 0x000e62000c1e1b00 */
[----:B------:R-:W-:Y:S02]  /*0530*/  VIADD R25, R7, 0x3 ;  /* 0x0000000307197836 */ /* 0x000fe40000000000 */
[----:B------:R-:W-:-:S04]  /*0540*/  IMAD.WIDE.U32 R18, R10, 0x8, R4 ;  /* 0x000000080a127825 */ /* 0x000fc800078e0004 */
[----:B0-----:R-:W-:Y:S01]  /*0550*/  IMAD.WIDE.U32 R22, R25, 0x8, R2 ;  /* 0x0000000819167825 */ /* 0x001fe200078e0002 */
[----:B-1----:R-:W-:Y:S02]  /*0560*/  MOV R15, R21 ;  /* 0x00000015000f7202 */ /* 0x002fe40000000f00 */
[----:B------:R-:W-:-:S05]  /*0570*/  MOV R14, R20 ;  /* 0x00000014000e7202 */ /* 0x000fca0000000f00 */
[----:B------:R0:W-:Y:S04]  /*0580*/  STG.E.64 desc[UR4][R18.64], R14 ;  /* 0x0000000e12007986 */ /* 0x0001e8000c101b04 */
[----:B------:R-:W0:Y:S01]  /*0590*/  LDG.E.64 R22, desc[UR4][R22.64] ;  /* 0x0000000416167981 */ /* 0x000e22000c1e1b00 */
[----:B------:R-:W-:Y:S01]  /*05a0*/  IMAD.WIDE.U32 R12, R11, 0x8, R4 ;  /* 0x000000080b0c7825 */ /* 0x000fe200078e0004 */
[----:B------:R-:W-:Y:S02]  /*05b0*/  IADD3 R7, R7, 0x4, RZ ;  /* 0x0000000407077810 */ /* 0x000fe40007ffe0ff */
[C---:B------:R-:W-:Y:S01]  /*05c0*/  LEA R10, R9.reuse, R10, 0x2 ;  /* 0x0000000a090a7211 */ /* 0x040fe200078e10ff */
[----:B------:R-:W-:Y:S01]  /*05d0*/  IMAD R8, R9, 0x4, R8 ;  /* 0x0000000409087824 */ /* 0x000fe200078e0208 */
[----:B------:R-:W-:-:S02]  /*05e0*/  ISETP.GE.U32.AND P0, PT, R7, R0, PT ;  /* 0x000000000700720c */ /* 0x000fc40003f06070 */
[C---:B------:R-:W-:Y:S02]  /*05f0*/  LEA R11, R9.reuse, R11, 0x2 ;  /* 0x0000000b090b7211 */ /* 0x040fe400078e10ff */
[----:B------:R-:W-:Y:S01]  /*0600*/  LEA R6, R9, R6, 0x2 ;  /* 0x0000000609067211 */ /* 0x000fe200078e10ff */
[----:B0-----:R-:W-:Y:S01]  /*0610*/  IMAD.MOV.U32 R15, RZ, RZ, R23 ;  /* 0x000000ffff0f7224 */ /* 0x001fe200078e0017 */
[----:B------:R-:W-:-:S05]  /*0620*/  MOV R14, R22 ;  /* 0x00000016000e7202 */ /* 0x000fca0000000f00 */
[----:B------:R0:W-:Y:S02]  /*0630*/  STG.E.64 desc[UR4][R12.64], R14 ;  /* 0x0000000e0c007986 */ /* 0x0001e4000c101b04 */
[----:B------:R-:W-:Y:S05]  /*0640*/  @!P0 BRA `(.L_x_182) ;  /* 0xfffffffc00808947 */ /* 0x000fea000383ffff */
[----:B------:R-:W-:Y:S05]  /*0650*/  EXIT ;  /* 0x000000000000794d */ /* 0x000fea0003800000 */
.L_x_183:
        /* <DEDUP_REMOVED lines=10> */
.L_x_1017:


//--------------------- .text._ZN2at6native40_GLOBAL__N__2351210d_8_Shape_cu_49f7391c35CatArrayBatchedCopy_alignedK_contigINS1_10OpaqueTypeILj8EEEjLi1ELi64ELi64ELi16EEEvPT_NS1_25CatArrInputTensorMetadataIS5_T0_XT2_EXT3_EEENS1_16TensorSizeStrideIS8_Lj4EEEiS8_ --------------------------
	.section	.text._ZN2at6native40_GLOBAL__N__2351210d_8_Shape_cu_49f7391c35CatArrayBatchedCopy_alignedK_contigINS1_10OpaqueTypeILj8EEEjLi1ELi64ELi64ELi16EEEvPT_NS1_25CatArrInputTensorMetadataIS5_T0_XT2_EXT3_EEENS1_16TensorSizeStrideIS8_Lj4EEEiS8_,"ax",@progbits
	.align	128
.text._ZN2at6native40_GLOBAL__N__2351210d_8_Shape_cu_49f7391c35CatArrayBatchedCopy_alignedK_contigINS1_10OpaqueTypeILj8EEEjLi1ELi64ELi64ELi16EEEvPT_NS1_25CatArrInputTensorMetadataIS5_T0_XT2_EXT3_EEENS1_16TensorSizeStrideIS8_Lj4EEEiS8_:
        .type           _ZN2at6native40_GLOBAL__N__2351210d_8_Shape_cu_49f7391c35CatArrayBatchedCopy_alignedK_contigINS1_10OpaqueTypeILj8EEEjLi1ELi64ELi64ELi16EEEvPT_NS1_25CatArrInputTensorMetadataIS5_T0_XT2_EXT3_EEENS1_16TensorSizeStrideIS8_Lj4EEEiS8_,@function
        .size           _ZN2at6native40_GLOBAL__N__2351210d_8_Shape_cu_49f7391c35CatArrayBatchedCopy_alignedK_contigINS1_10OpaqueTypeILj8EEEjLi1ELi64ELi64ELi16EEEvPT_NS1_25CatArrInputTensorMetadataIS5_T0_XT2_EXT3_EEENS1_16TensorSizeStrideIS8_Lj4EEEiS8_,(.L_x_1018 - _ZN2at6native40_GLOBAL__N__2351210d_8_Shape_cu_49f7391c35CatArrayBatchedCopy_alignedK_contigINS1_10OpaqueTypeILj8EEEjLi1ELi64ELi64ELi16EEEvPT_NS1_25CatArrInputTensorMetadataIS5_T0_XT2_EXT3_EEENS1_16TensorSizeStrideIS8_Lj4EEEiS8_)
        .other          _ZN2at6native40_GLOBAL__N__2351210d_8_Shape_cu_49f7391c35CatArrayBatchedCopy_alignedK_contigINS1_10OpaqueTypeILj8EEEjLi1ELi64ELi64ELi16EEEvPT_NS1_25CatArrInputTensorMetadataIS5_T0_XT2_EXT3_EEENS1_16TensorSizeStrideIS8_Lj4EEEiS8_,@"STO_CUDA_ENTRY STV_DEFAULT"
_ZN2at6native40_GLOBAL__N__2351210d_8_Shape_cu_49f7391c35CatArrayBatchedCopy_alignedK_contigINS1_10OpaqueTypeILj8EEEjLi1ELi64ELi64ELi16EEEvPT_NS1_25CatArrInputTensorMetadataIS5_T0_XT2_EXT3_EEENS1_16TensorSizeStrideIS8_Lj4EEEiS8_:
        /* <DEDUP_REMOVED lines=8> */
[----:B-1----:R-:W-:-:S04]  /*0080*/  IMAD R2, R2, UR6, R3 ;  /* 0x0000000602027c24 */ /* 0x002fc8000f8e0203 */
[----:B------:R-:W-:-:S05]  /*0090*/  IMAD.SHL.U32 R9, R2, 0x2, RZ ;  /* 0x0000000202097824 */ /* 0x000fca00078e00ff */
[----:B0-----:R-:W-:-:S13]  /*00a0*/  ISETP.GE.U32.AND P0, PT, R9, R0, PT ;  /* 0x000000000900720c */ /* 0x001fda0003f06070 */
[----:B------:R-:W-:Y:S05]  /*00b0*/  @P0 EXIT ;  /* 0x000000000000094d */ /* 0x000fea0003800000 */
[----:B------:R-:W0:Y:S01]  /*00c0*/  LDC R8, c[0x0][R4+0x410] ;  /* 0x0001040004087b82 */ /* 0x000e220000000800 */
[----:B------:R-:W-:Y:S01]  /*00d0*/  IADD3 R3, R9, 0x2, RZ ;  /* 0x0000000209037810 */ /* 0x000fe20007ffe0ff */
[----:B------:R-:W-:Y:S01]  /*00e0*/  ULDC UR7, c[0x0][0xf7c] ;  /* 0x0003df0000077ab9 */ /* 0x000fe20000000800 */
[----:B------:R-:W-:Y:S01]  /*00f0*/  SHF.L.U32 R2, R5, 0x3, RZ ;  /* 0x0000000305027819 */ /* 0x000fe200000006ff */
[----:B------:R-:W-:Y:S01]  /*0100*/  ULDC.64 UR4, c[0x0][0x208] ;  /* 0x0000820000047ab9 */ /* 0x000fe20000000a00 */
[----:B------:R-:W-:Y:S01]  /*0110*/  ISETP.GT.U32.AND P0, PT, R3, R0, PT ;  /* 0x000000000300720c */ /* 0x000fe20003f04070 */
[----:B------:R-:W-:Y:S01]  /*0120*/  ULDC UR8, c[0x0][0xf68] ;  /* 0x0003da0000087ab9 */ /* 0x000fe20000000800 */
[----:B------:R-:W-:Y:S02]  /*0130*/  BSSY B0, `(.L_x_184) ;  /* 0x0000015000007945 */ /* 0x000fe40003800000 */
[----:B------:R-:W1:Y:S01]  /*0140*/  LDC.64 R2, c[0x0][R2+0x218] ;  /* 0x0000860002027b82 */ /* 0x000e620000000a00 */
[----:B0-----:R-:W-:-:S08]  /*0150*/  IMAD R8, R8, UR7, RZ ;  /* 0x0000000708087c24 */ /* 0x001fd0000f8e02ff */
[----:B------:R-:W-:Y:S05]  /*0160*/  @P0 BRA `(.L_x_185) ;  /* 0x0000000000440947 */ /* 0x000fea0003800000 */
[----:B------:R-:W0:Y:S08]  /*0170*/  LDC R16, c[0x0][0xc] ;  /* 0x00000300ff107b82 */ /* 0x000e300000000800 */
[----:B------:R-:W2:Y:S01]  /*0180*/  LDC.64 R10, c[0x0][0x210] ;  /* 0x00008400ff0a7b82 */ /* 0x000ea20000000a00 */
[----:B0-----:R-:W-:-:S07]  /*0190*/  IMAD R16, R16, UR6, RZ ;  /* 0x0000000610107c24 */ /* 0x001fce000f8e02ff */
.L_x_186:
[----:B-1----:R-:W-:-:S06]  /*01a0*/  IMAD.WIDE.U32 R4, R9, 0x8, R2 ;  /* 0x0000000809047825 */ /* 0x002fcc00078e0002 */
[----:B0-----:R-:W3:Y:S01]  /*01b0*/  LDG.E.128 R4, desc[UR4][R4.64] ;  /* 0x0000000404047981 */ /* 0x001ee2000c1e1d00 */
[----:B------:R-:W-:Y:S02]  /*01c0*/  IMAD R13, R9, UR8, R8 ;  /* 0x00000008090d7c24 */ /* 0x000fe4000f8e0208 */
[----:B------:R-:W-:Y:S02]  /*01d0*/  IMAD R9, R16, 0x2, R9 ;  /* 0x0000000210097824 */ /* 0x000fe400078e0209 */
[C---:B------:R-:W-:Y:S02]  /*01e0*/  VIADD R15, R13.reuse, UR8 ;  /* 0x000000080d0f7c36 */ /* 0x040fe40008000000 */
[----:B--2---:R-:W-:-:S04]  /*01f0*/  IMAD.WIDE.U32 R12, R13, 0x8, R10 ;  /* 0x000000080d0c7825 */ /* 0x004fc800078e000a */
[----:B------:R-:W-:Y:S01]  /*0200*/  IMAD.WIDE.U32 R14, R15, 0x8, R10 ;  /* 0x000000080f0e7825 */ /* 0x000fe200078e000a */
[----:B---3--:R-:W-:Y:S02]  /*0210*/  MOV R18, R4 ;  /* 0x0000000400127202 */ /* 0x008fe40000000f00 */
[----:B------:R-:W-:Y:S02]  /*0220*/  MOV R19, R5 ;  /* 0x0000000500137202 */ /* 0x000fe40000000f00 */
[----:B------:R-:W-:-:S03]  /*0230*/  IADD3 R5, R9, 0x2, RZ ;  /* 0x0000000209057810 */ /* 0x000fc60007ffe0ff */
[----:B------:R0:W-:Y:S01]  /*0240*/  STG.E.64 desc[UR4][R12.64], R18 ;  /* 0x000000120c007986 */ /* 0x0001e2000c101b04 */
[----:B------:R-:W-:-:S03]  /*0250*/  ISETP.GT.U32.AND P0, PT, R5, R0, PT ;  /* 0x000000000500720c */ /* 0x000fc60003f04070 */
[----:B------:R0:W-:Y:S10]  /*0260*/  STG.E.64 desc[UR4][R14.64], R6 ;  /* 0x000000060e007986 */ /* 0x0001f4000c101b04 */
[----:B------:R-:W-:Y:S05]  /*0270*/  @!P0 BRA `(.L_x_186) ;  /* 0xfffffffc00c88947 */ /* 0x000fea000383ffff */
.L_x_185:
[----:B------:R-:W-:Y:S05]  /*0280*/  BSYNC B0 ;  /* 0x0000000000007941 */ /* 0x000fea0003800000 */
.L_x_184:
[----:B------:R-:W-:-:S13]  /*0290*/  ISETP.GT.U32.AND P0, PT, R0, R9, PT ;  /* 0x000000090000720c */ /* 0x000fda0003f04070 */
[----:B------:R-:W-:Y:S05]  /*02a0*/  @!P0 EXIT ;  /* 0x000000000000894d */ /* 0x000fea0003800000 */
[----:B------:R-:W-:Y:S01]  /*02b0*/  IADD3 R4, R0, -R9, RZ ;  /* 0x8000000900047210 */ /* 0x000fe20007ffe0ff */
[----:B------:R-:W-:Y:S01]  /*02c0*/  BSSY B0, `(.L_x_187) ;  /* 0x0000012000007945 */ /* 0x000fe20003800000 */
[----:B0-----:R-:W-:Y:S02]  /*02d0*/  IMAD.MOV.U32 R7, RZ, RZ, R9 ;  /* 0x000000ffff077224 */ /* 0x001fe400078e0009 */
[----:B------:R-:W-:-:S13]  /*02e0*/  LOP3.LUT P0, R4, R4, 0x3, RZ, 0xc0, !PT ;  /* 0x0000000304047812 */ /* 0x000fda000780c0ff */
[----:B------:R-:W-:Y:S05]  /*02f0*/  @!P0 BRA `(.L_x_188) ;  /* 0x0000000000388947 */ /* 0x000fea0003800000 */
[----:B------:R-:W0:Y:S01]  /*0300*/  LDC R14, c[0x0][0xf68] ;  /* 0x0003da00ff0e7b82 */ /* 0x000e220000000800 */
[----:B------:R-:W-:Y:S02]  /*0310*/  MOV R6, R4 ;  /* 0x0000000400067202 */ /* 0x000fe40000000f00 */
[----:B------:R-:W-:-:S05]  /*0320*/  MOV R7, R9 ;  /* 0x0000000900077202 */ /* 0x000fca0000000f00 */
[----:B------:R-:W2:Y:S01]  /*0330*/  LDC.64 R12, c[0x0][0x210] ;  /* 0x00008400ff0c7b82 */ /* 0x000ea20000000a00 */
[----:B0-----:R-:W-:-:S07]  /*0340*/  IMAD R15, R9, R14, R8 ;  /* 0x0000000e090f7224 */ /* 0x001fce00078e0208 */
.L_x_189:
[----:B01----:R-:W-:-:S06]  /*0350*/  IMAD.WIDE.U32 R10, R7, 0x8, R2 ;  /* 0x00000008070a7825 */ /* 0x003fcc00078e0002 */
[----:B------:R-:W3:Y:S01]  /*0360*/  LDG.E.64 R10, desc[UR4][R10.64] ;  /* 0x000000040a0a7981 */ /* 0x000ee2000c1e1b00 */
[----:B--2---:R-:W-:Y:S01]  /*0370*/  IMAD.WIDE.U32 R4, R15, 0x8, R12 ;  /* 0x000000080f047825 */ /* 0x004fe200078e000c */
[----:B------:R-:W-:Y:S02]  /*0380*/  IADD3 R7, R7, 0x1, RZ ;  /* 0x0000000107077810 */ /* 0x000fe40007ffe0ff */
[----:B------:R-:W-:Y:S01]  /*0390*/  IADD3 R15, R15, R14, RZ ;  /* 0x0000000e0f0f7210 */ /* 0x000fe20007ffe0ff */
[----:B------:R-:W-:-:S05]  /*03a0*/  VIADD R6, R6, 0xffffffff ;  /* 0xffffffff06067836 */ /* 0x000fca0000000000 */
[----:B------:R-:W-:Y:S01]  /*03b0*/  ISETP.NE.AND P0, PT, R6, RZ, PT ;  /* 0x000000ff0600720c */ /* 0x000fe20003f05270 */
[----:B---3--:R0:W-:-:S12]  /*03c0*/  STG.E.64 desc[UR4][R4.64], R10 ;  /* 0x0000000a04007986 */ /* 0x0081d8000c101b04 */
[----:B------:R-:W-:Y:S05]  /*03d0*/  @P0 BRA `(.L_x_189) ;  /* 0xfffffffc00dc0947 */ /* 0x000fea000383ffff */
.L_x_188:
[----:B------:R-:W-:Y:S05]  /*03e0*/  BSYNC B0 ;  /* 0x0000000000007941 */ /* 0x000fea0003800000 */
.L_x_187:
[----:B0-----:R-:W-:-:S05]  /*03f0*/  LOP3.LUT R5, RZ, R9, RZ, 0x33, !PT ;  /* 0x00000009ff057212 */ /* 0x001fca00078e33ff */
[----:B------:R-:W-:-:S05]  /*0400*/  IMAD.IADD R5, R0, 0x1, R5 ;  /* 0x0000000100057824 */ /* 0x000fca00078e0205 */
[----:B------:R-:W-:-:S13]  /*0410*/  ISETP.GE.U32.AND P0, PT, R5, 0x3, PT ;  /* 0x000000030500780c */ /* 0x000fda0003f06070 */
[----:B------:R-:W-:Y:S05]  /*0420*/  @!P0 EXIT ;  /* 0x000000000000894d */ /* 0x000fea0003800000 */
[----:B------:R-:W0:Y:S01]  /*0430*/  LDC R9, c[0x0][0xf68] ;  /* 0x0003da00ff097b82 */ /* 0x000e220000000800 */
        /* <DEDUP_REMOVED lines=8> */
.L_x_190:
[----:B-1----:R-:W-:-:S06]  /*04c0*/  IMAD.WIDE.U32 R18, R7, 0x8, R2 ;  /* 0x0000000807127825 */ /* 0x002fcc00078e0002 */
[----:B------:R-:W3:Y:S01]  /*04d0*/  LDG.E.64 R18, desc[UR4][R18.64] ;  /* 0x0000000412127981 */ /* 0x000ee2000c1e1b00 */
[----:B------:R-:W-:Y:S01]  /*04e0*/  IADD3 R17, R7, 0x1, RZ ;  /* 0x0000000107117810 */ /* 0x000fe20007ffe0ff */
[----:B0-2---:R-:W-:-:S04]  /*04f0*/  IMAD.WIDE.U32 R12, R8, 0x8, R4 ;  /* 0x00000008080c7825 */ /* 0x005fc800078e0004 */
[----:B------:R-:W-:Y:S01]  /*0500*/  IMAD.WIDE.U32 R16, R17, 0x8, R2 ;  /* 0x0000000811107825 */ /* 0x000fe200078e0002 */
[----:B---3--:R-:W-:-:S03]  /*0510*/  MOV R23, R19 ;  /* 0x0000001300177202 */ /* 0x008fc60000000f00 */
[----:B------:R-:W-:-:S05]  /*0520*/  IMAD.MOV.U32 R22, RZ, RZ, R18 ;  /* 0x000000ffff167224 */ /* 0x000fca00078e0012 */
[----:B------:R0:W-:Y:S04]  /*0530*/  STG.E.64 desc[UR4][R12.64], R22 ;  /* 0x000000160c007986 */ /* 0x0001e8000c101b04 */
[----:B------:R-:W2:Y:S01]  /*0540*/  LDG.E.64 R16, desc[UR4][R16.64] ;  /* 0x0000000410107981 */ /* 0x000ea2000c1e1b00 */
[----:B------:R-:W-:Y:S01]  /*0550*/  IADD3 R21, R7, 0x2, RZ ;  /* 0x0000000207157810 */ /* 0x000fe20007ffe0ff */
[----:B------:R-:W-:-:S04]  /*0560*/  IMAD.WIDE.U32 R14, R6, 0x8, R4 ;  /* 0x00000008060e7825 */ /* 0x000fc800078e0004 */
[----:B------:R-:W-:Y:S01]  /*0570*/  IMAD.WIDE.U32 R20, R21, 0x8, R2 ;  /* 0x0000000815147825 */ /* 0x000fe200078e0002 */
[----:B--2---:R1:W-:Y:S05]  /*0580*/  STG.E.64 desc[UR4][R14.64], R16 ;  /* 0x000000100e007986 */ /* 0x0043ea000c101b04 */
[----:B------:R-:W1:Y:S01]  /*0590*/  LDG.E.64 R20, desc[UR4][R20.64] ;  /* 0x0000000414147981 */ /* 0x000e62000c1e1b00 */
[----:B------:R-:W-:Y:S01]  /*05a0*/  IADD3 R25, R7, 0x3, RZ ;  /* 0x0000000307197810 */ /* 0x000fe20007ffe0ff */
[----:B------:R-:W-:-:S04]  /*05b0*/  IMAD.WIDE.U32 R18, R10, 0x8, R4 ;  /* 0x000000080a127825 */ /* 0x000fc800078e0004 */
[----:B0-----:R-:W-:-:S04]  /*05c0*/  IMAD.WIDE.U32 R22, R25, 0x8, R2 ;  /* 0x0000000819167825 */ /* 0x001fc800078e0002 */
[----:B-1----:R-:W-:Y:S01]  /*05d0*/  IMAD.MOV.U32 R15, RZ, RZ, R21 ;  /* 0x000000ffff0f7224 */ /* 0x002fe200078e0015 */
        /* <DEDUP_REMOVED lines=9> */
[----:B------:R-:W-:Y:S02]  /*0670*/  LEA R8, R9, R8, 0x2 ;  /* 0x0000000809087211 */ /* 0x000fe400078e10ff */
[----:B0-----:R-:W-:Y:S01]  /*0680*/  MOV R15, R23 ;  /* 0x00000017000f7202 */ /* 0x001fe20000000f00 */
[----:B------:R-:W-:-:S05]  /*0690*/  IMAD.MOV.U32 R14, RZ, RZ, R22 ;  /* 0x000000ffff0e7224 */ /* 0x000fca00078e0016 */
[----:B------:R0:W-:Y:S01]  /*06a0*/  STG.E.64 desc[UR4][R12.64], R14 ;  /* 0x0000000e0c007986 */ /* 0x0001e2000c101b04 */
[----:B------:R-:W-:Y:S05]  /*06b0*/  @!P0 BRA `(.L_x_190) ;  /* 0xfffffffc00808947 */ /* 0x000fea000383ffff */
[----:B------:R-:W-:Y:S05]  /*06c0*/  EXIT ;  /* 0x000000000000794d */ /* 0x000fea0003800000 */
.L_x_191:
        /* <DEDUP_REMOVED lines=11> */
.L_x_1018:


//--------------------- .text._ZN2at6native40_GLOBAL__N__2351210d_8_Shape_cu_49f7391c30CatArrayBatchedCopy_vectorizedINS1_10OpaqueTypeILj8EEEjLi1ELi64ELi64ELi16ELi2EEEvPcNS1_25CatArrInputTensorMetadataIT_T0_XT2_EXT3_EEENS1_16TensorSizeStrideIS8_Lj4EEEiS8_ --------------------------
	.section	.text._ZN2at6native40_GLOBAL__N__2351210d_8_Shape_cu_49f7391c30CatArrayBatchedCopy_vectorizedINS1_10OpaqueTypeILj8EEEjLi1ELi64ELi64ELi16ELi2EEEvPcNS1_25CatArrInputTensorMetadataIT_T0_XT2_EXT3_EEENS1_16TensorSizeStrideIS8_Lj4EEEiS8_,"ax",@progbits
	.align	128
.text._ZN2at6native40_GLOBAL__N__2351210d_8_Shape_cu_49f7391c30CatArrayBatchedCopy_vectorizedINS1_10OpaqueTypeILj8EEEjLi1ELi64ELi64ELi16ELi2EEEvPcNS1_25CatArrInputTensorMetadataIT_T0_XT2_EXT3_EEENS1_16TensorSizeStrideIS8_Lj4EEEiS8_:
        .type           _ZN2at6native40_GLOBAL__N__2351210d_8_Shape_cu_49f7391c30CatArrayBatchedCopy_vectorizedINS1_10OpaqueTypeILj8EEEjLi1ELi64ELi64ELi16ELi2EEEvPcNS1_25CatArrInputTensorMetadataIT_T0_XT2_EXT3_EEENS1_16TensorSizeStrideIS8_Lj4EEEiS8_,@function
        .size           _ZN2at6native40_GLOBAL__N__2351210d_8_Shape_cu_49f7391c30CatArrayBatchedCopy_vectorizedINS1_10OpaqueTypeILj8EEEjLi1ELi64ELi64ELi16ELi2EEEvPcNS1_25CatArrInputTensorMetadataIT_T0_XT2_EXT3_EEENS1_16TensorSizeStrideIS8_Lj4EEEiS8_,(.L_x_1019 - _ZN2at6native40_GLOBAL__N__2351210d_8_Shape_cu_49f7391c30CatArrayBatchedCopy_vectorizedINS1_10OpaqueTypeILj8EEEjLi1ELi64ELi64ELi16ELi2EEEvPcNS1_25CatArrInputTensorMetadataIT_T0_XT2_EXT3_EEENS1_16TensorSizeStrideIS8_Lj4EEEiS8_)
        .other          _ZN2at6native40_GLOBAL__N__2351210d_8_Shape_cu_49f7391c30CatArrayBatchedCopy_vectorizedINS1_10OpaqueTypeILj8EEEjLi1ELi64ELi64ELi16ELi2EEEvPcNS1_25CatArrInputTensorMetadataIT_T0_XT2_EXT3_EEENS1_16TensorSizeStrideIS8_Lj4EEEiS8_,@"STO_CUDA_ENTRY STV_DEFAULT"
_ZN2at6native40_GLOBAL__N__2351210d_8_Shape_cu_49f7391c30CatArrayBatchedCopy_vectorizedINS1_10OpaqueTypeILj8EEEjLi1ELi64ELi64ELi16ELi2EEEvPcNS1_25CatArrInputTensorMetadataIT_T0_XT2_EXT3_EEENS1_16TensorSizeStrideIS8_Lj4EEEiS8_:
        /* <DEDUP_REMOVED lines=12> */
[----:B------:R-:W0:Y:S01]  /*00c0*/  LDC R4, c[0x0][R4+0x410] ;  /* 0x0001040004047b82 */ /* 0x000e220000000800 */
[----:B------:R-:W-:Y:S01]  /*00d0*/  SHF.L.U32 R2, R5, 0x3, RZ ;  /* 0x0000000305027819 */ /* 0x000fe200000006ff */
[----:B------:R-:W-:Y:S01]  /*00e0*/  ULDC UR6, c[0x0][0xf7c] ;  /* 0x0003df0000067ab9 */ /* 0x000fe20000000800 */
[----:B------:R-:W-:Y:S01]  /*00f0*/  ULDC UR5, c[0x0][0xc] ;  /* 0x0000030000057ab9 */ /* 0x000fe20000000800 */
[----:B------:R-:W-:Y:S01]  /*0100*/  ULDC.64 UR8, c[0x0][0x210] ;  /* 0x0000840000087ab9 */ /* 0x000fe20000000a00 */
[----:B------:R-:W-:-:S03]  /*0110*/  UIMAD UR4, UR4, UR5, URZ ;  /* 0x00000005040472a4 */ /* 0x000fc6000f8e023f */
[----:B------:R-:W1:Y:S01]  /*0120*/  LDC.64 R2, c[0x0][R2+0x218] ;  /* 0x0000860002027b82 */ /* 0x000e620000000a00 */
[----:B------:R-:W-:Y:S01]  /*0130*/  ULDC UR5, c[0x0][0xf68] ;  /* 0x0003da0000057ab9 */ /* 0x000fe20000000800 */
[----:B0-----:R-:W-:Y:S01]  /*0140*/  IMAD R5, R4, UR6, RZ ;  /* 0x0000000604057c24 */ /* 0x001fe2000f8e02ff */
[----:B------:R-:W-:-:S04]  /*0150*/  ULDC.64 UR6, c[0x0][0x208] ;  /* 0x0000820000067ab9 */ /* 0x000fc80000000a00 */
[----:B------:R-:W-:-:S07]  /*0160*/  SHF.R.U32.HI R10, RZ, 0x1, R5 ;  /* 0x00000001ff0a7819 */ /* 0x000fce0000011605 */
.L_x_192:
[----:B01----:R-:W-:-:S06]  /*0170*/  IMAD.WIDE.U32 R4, R0, 0x10, R2 ;  /* 0x0000001000047825 */ /* 0x003fcc00078e0002 */
[----:B------:R-:W2:Y:S01]  /*0180*/  LDG.E.128 R4, desc[UR6][R4.64] ;  /* 0x0000000604047981 */ /* 0x000ea2000c1e1d00 */
[C---:B------:R-:W-:Y:S01]  /*0190*/  IMAD R9, R0.reuse, UR5, RZ ;  /* 0x0000000500097c24 */ /* 0x040fe2000f8e02ff */
[----:B------:R-:W-:-:S04]  /*01a0*/  IADD3 R0, R0, UR4, RZ ;  /* 0x0000000400007c10 */ /* 0x000fc8000fffe0ff */
        /* <DEDUP_REMOVED lines=8> */
.L_x_193:
        /* <DEDUP_REMOVED lines=13> */
.L_x_1019:


//--------------------- .text._ZN2at6native40_GLOBAL__N__2351210d_8_Shape_cu_49f7391c19CatArrayBatchedCopyINS1_10OpaqueTypeILj4EEEjLi4ELi64ELi64EEEvPT_NS1_25CatArrInputTensorMetadataIS5_T0_XT2_EXT3_EEENS1_16TensorSizeStrideIS8_Lj4EEEiS8_ --------------------------
	.section	.text._ZN2at6native40_GLOBAL__N__2351210d_8_Shape_cu_49f7391c19CatArrayBatchedCopyINS1_10OpaqueTypeILj4EEEjLi4ELi64ELi64EEEvPT_NS1_25CatArrInputTensorMetadataIS5_T0_XT2_EXT3_EEENS1_16TensorSizeStrideIS8_Lj4EEEiS8_,"ax",@progbits
	.align	128
.text._ZN2at6native40_GLOBAL__N__2351210d_8_Shape_cu_49f7391c19CatArrayBatchedCopyINS1_10OpaqueTypeILj4EEEjLi4ELi64ELi64EEEvPT_NS1_25CatArrInputTensorMetadataIS5_T0_XT2_EXT3_EEENS1_16TensorSizeStrideIS8_Lj4EEEiS8_:
        .type           _ZN2at6native40_GLOBAL__N__2351210d_8_Shape_cu_49f7391c19CatArrayBatchedCopyINS1_10OpaqueTypeILj4EEEjLi4ELi64ELi64EEEvPT_NS1_25CatArrInputTensorMetadataIS5_T0_XT2_EXT3_EEENS1_16TensorSizeStrideIS8_Lj4EEEiS8_,@function
        .size           _ZN2at6native40_GLOBAL__N__2351210d_8_Shape_cu_49f7391c19CatArrayBatchedCopyINS1_10OpaqueTypeILj4EEEjLi4ELi64ELi64EEEvPT_NS1_25CatArrInputTensorMetadataIS5_T0_XT2_EXT3_EEENS1_16TensorSizeStrideIS8_Lj4EEEiS8_,(.L_x_1020 - _ZN2at6native40_GLOBAL__N__2351210d_8_Shape_cu_49f7391c19CatArrayBatchedCopyINS1_10OpaqueTypeILj4EEEjLi4ELi64ELi64EEEvPT_NS1_25CatArrInputTensorMetadataIS5_T0_XT2_EXT3_EEENS1_16TensorSizeStrideIS8_Lj4EEEiS8_)
        .other          _ZN2at6native40_GLOBAL__N__2351210d_8_Shape_cu_49f7391c19CatArrayBatchedCopyINS1_10OpaqueTypeILj4EEEjLi4ELi64ELi64EEEvPT_NS1_25CatArrInputTensorMetadataIS5_T0_XT2_EXT3_EEENS1_16TensorSizeStrideIS8_Lj4EEEiS8_,@"STO_CUDA_ENTRY STV_DEFAULT"
_ZN2at6native40_GLOBAL__N__2351210d_8_Shape_cu_49f7391c19CatArrayBatchedCopyINS1_10OpaqueTypeILj4EEEjLi4ELi64ELi64EEEvPT_NS1_25CatArrInputTensorMetadataIS5_T0_XT2_EXT3_EEENS1_16TensorSizeStrideIS8_Lj4EEEiS8_:
        /* <DEDUP_REMOVED lines=64> */
[----:B------:R-:W-:Y:S02]  /*0400*/  LOP3.LUT R8, RZ, UR8, RZ, 0x33, !PT ;  /* 0x00000008ff087c12 */ /* 0x000fe4000f8e33ff */
[----:B------:R-:W-:-:S07]  /*0410*/  LOP3.LUT R9, RZ, UR9, RZ, 0x33, !PT ;  /* 0x00000009ff097c12 */ /* 0x000fce000f8e33ff */
.L_x_196:
[----:B------:R-:W-:-:S04]  /*0420*/  IMAD.MOV.U32 R11, RZ, RZ, 0x4 ;  /* 0x00000004ff0b7424 */ /* 0x000fc800078e00ff */
[----:B0-----:R-:W-:-:S06]  /*0430*/  IMAD.WIDE.U32 R10, R0, R11, UR4 ;  /* 0x00000004000a7e25 */ /* 0x001fcc000f8e000b */
[----:B------:R0:W2:Y:S01]  /*0440*/  LDG.E R10, desc[UR20][R10.64] ;  /* 0x000000140a0a7981 */ /* 0x0000a2000c1e1900 */
        /* <DEDUP_REMOVED lines=11> */
[----:B0-----:R-:W-:-:S05]  /*0500*/  IMAD R11, R14, UR9, R13 ;  /* 0x000000090e0b7c24 */ /* 0x001fca000f8e020d */
        /* <DEDUP_REMOVED lines=8> */
[----:B------:R-:W-:-:S03]  /*0590*/  IADD3 R11, -R15, RZ, RZ ;  /* 0x000000ff0f0b7210 */ /* 0x000fc60007ffe1ff */
[----:B------:R-:W-:Y:S02]  /*05a0*/  IMAD R14, R14, UR9, R13 ;  /* 0x000000090e0e7c24 */ /* 0x000fe4000f8e020d */
[----:B------:R-:W-:-:S05]  /*05b0*/  IMAD R11, R11, UR10, R12 ;  /* 0x0000000a0b0b7c24 */ /* 0x000fca000f8e020c */
[----:B------:R-:W-:-:S13]  /*05c0*/  ISETP.GE.U32.AND P3, PT, R11, UR10, PT ;  /* 0x0000000a0b007c0c */ /* 0x000fda000bf66070 */
[----:B------:R-:W-:Y:S01]  /*05d0*/  @P3 VIADD R11, R11, -UR10 ;  /* 0x8000000a0b0b3c36 */ /* 0x000fe20008000000 */
[----:B------:R-:W-:-:S04]  /*05e0*/  @P3 IADD3 R15, R15, 0x1, RZ ;  /* 0x000000010f0f3810 */ /* 0x000fc80007ffe0ff */
[----:B------:R-:W-:Y:S01]  /*05f0*/  ISETP.GE.U32.AND P4, PT, R11, UR10, PT ;  /* 0x0000000a0b007c0c */ /* 0x000fe2000bf86070 */
[----:B------:R-:W-:-:S04]  /*0600*/  IMAD.MOV R11, RZ, RZ, -R13 ;  /* 0x000000ffff0b7224 */ /* 0x000fc800078e0a0d */
[----:B------:R-:W-:Y:S01]  /*0610*/  IMAD R11, R11, UR8, R0 ;  /* 0x000000080b0b7c24 */ /* 0x000fe2000f8e0200 */
[----:B------:R-:W-:-:S03]  /*0620*/  IADD3 R0, R0, UR7, RZ ;  /* 0x0000000700007c10 */ /* 0x000fc6000fffe0ff */
[----:B------:R-:W-:Y:S01]  /*0630*/  IMAD R11, R11, UR13, RZ ;  /* 0x0000000d0b0b7c24 */ /* 0x000fe2000f8e02ff */
[----:B------:R-:W-:-:S03]  /*0640*/  ISETP.GE.U32.AND P3, PT, R0, UR16, PT ;  /* 0x0000001000007c0c */ /* 0x000fc6000bf66070 */
[----:B------:R-:W-:Y:S01]  /*0650*/  @P4 IADD3 R15, R15, 0x1, RZ ;  /* 0x000000010f0f4810 */ /* 0x000fe20007ffe0ff */
[----:B------:R-:W-:-:S03]  /*0660*/  IMAD R11, R14, UR12, R11 ;  /* 0x0000000c0e0b7c24 */ /* 0x000fc6000f8e020b */
[----:B------:R-:W-:-:S04]  /*0670*/  SEL R15, R6, R15, !P2 ;  /* 0x0000000f060f7207 */ /* 0x000fc80005000000 */
[----:B------:R-:W-:-:S05]  /*0680*/  IADD3 R13, -R15, RZ, RZ ;  /* 0x000000ff0f0d7210 */ /* 0x000fca0007ffe1ff */
[----:B------:R-:W-:Y:S02]  /*0690*/  IMAD R12, R13, UR10, R12 ;  /* 0x0000000a0d0c7c24 */ /* 0x000fe4000f8e020c */
[----:B------:R-:W-:Y:S02]  /*06a0*/  IMAD.U32 R13, RZ, RZ, UR11 ;  /* 0x0000000bff0d7e24 */ /* 0x000fe4000f8e00ff */
[----:B------:R-:W-:-:S04]  /*06b0*/  IMAD R12, R12, UR15, R11 ;  /* 0x0000000f0c0c7c24 */ /* 0x000fc8000f8e020b */
[----:B------:R-:W-:-:S04]  /*06c0*/  IMAD R12, R15, UR14, R12 ;  /* 0x0000000e0f0c7c24 */ /* 0x000fc8000f8e020c */
[----:B------:R-:W-:-:S04]  /*06d0*/  IMAD R13, R13, UR6, R12 ;  /* 0x000000060d0d7c24 */ /* 0x000fc8000f8e020c */
[----:B-1----:R-:W-:-:S05]  /*06e0*/  IMAD.WIDE.U32 R12, R13, 0x4, R2 ;  /* 0x000000040d0c7825 */ /* 0x002fca00078e0002 */
[----:B--2---:R0:W-:Y:S01]  /*06f0*/  STG.E desc[UR20][R12.64], R10 ;  /* 0x0000000a0c007986 */ /* 0x0041e2000c101914 */
[----:B------:R-:W-:Y:S05]  /*0700*/  @!P3 BRA `(.L_x_196) ;  /* 0xfffffffc0044b947 */ /* 0x000fea000383ffff */
[----:B------:R-:W-:Y:S05]  /*0710*/  BSYNC B0 ;  /* 0x0000000000007941 */ /* 0x000fea0003800000 */
.L_x_195:
[----:B------:R-:W-:Y:S05]  /*0720*/  EXIT ;  /* 0x000000000000794d */ /* 0x000fea0003800000 */
.L_x_194:
        /* <DEDUP_REMOVED lines=22> */
[----:B0-----:R-:W0:Y:S01]  /*0890*/  MUFU.RCP R3, R3 ;  /* 0x0000000300037308 */ /* 0x001e220000001000 */
[----:B------:R-:W-:-:S07]  /*08a0*/  LOP3.LUT R16, RZ, UR11, RZ, 0x33, !PT ;  /* 0x0000000bff107c12 */ /* 0x000fce000f8e33ff */
        /* <DEDUP_REMOVED lines=9> */
[----:B--2---:R-:W-:-:S07]  /*0940*/  VIADD R9, R10, 0xffffffe ;  /* 0x0ffffffe0a097836 */ /* 0x004fce0000000000 */
[----:B------:R-:W2:Y:S01]  /*0950*/  MUFU.RCP R8, R8 ;  /* 0x0000000800087308 */ /* 0x000ea20000001000 */
[----:B-1----:R-:W-:Y:S01]  /*0960*/  IADD3 R10, R2, 0xffffffe, RZ ;  /* 0x0ffffffe020a7810 */ /* 0x002fe20007ffe0ff */
[----:B------:R-:W-:-:S06]  /*0970*/  IMAD R2, RZ, RZ, -UR9 ;  /* 0x80000009ff027e24 */ /* 0x000fcc000f8e02ff */
[----:B------:R-:W1:Y:S01]  /*0980*/  F2I.FTZ.U32.TRUNC.NTZ R7, R7 ;  /* 0x0000000700077305 */ /* 0x000e62000021f000 */
[----:B0-----:R-:W-:Y:S01]  /*0990*/  IADD3 R12, R6, 0xffffffe, RZ ;  /* 0x0ffffffe060c7810 */ /* 0x001fe20007ffe0ff */
[----:B------:R-:W-:-:S06]  /*09a0*/  IMAD.MOV.U32 R6, RZ, RZ, RZ ;  /* 0x000000ffff067224 */ /* 0x000fcc00078e00ff */
[----:B------:R-:W0:Y:S01]  /*09b0*/  F2I.FTZ.U32.TRUNC.NTZ R3, R5 ;  /* 0x0000000500037305 */ /* 0x000e22000021f000 */
[----:B--2---:R-:W-:Y:S02]  /*09c0*/  IADD3 R4, R8, 0xffffffe, RZ ;  /* 0x0ffffffe08047810 */ /* 0x004fe40007ffe0ff */
[----:B------:R-:W-:Y:S01]  /*09d0*/  IADD3 R8, RZ, -UR10, RZ ;  /* 0x8000000aff087c10 */ /* 0x000fe2000fffe0ff */
[----:B-1----:R-:W-:-:S04]  /*09e0*/  IMAD R15, R15, R7, RZ ;  /* 0x000000070f0f7224 */ /* 0x002fc800078e02ff */
[----:B------:R-:W1:Y:S01]  /*09f0*/  F2I.FTZ.U32.TRUNC.NTZ R9, R9 ;  /* 0x0000000900097305 */ /* 0x000e62000021f000 */
[----:B------:R-:W-:-:S04]  /*0a00*/  IMAD.HI.U32 R7, R7, R15, R6 ;  /* 0x0000000f07077227 */ /* 0x000fc800078e0006 */
[----:B0-----:R-:W-:-:S03]  /*0a10*/  IMAD R15, R2, R3, RZ ;  /* 0x00000003020f7224 */ /* 0x001fc600078e02ff */
[----:B------:R0:W2:Y:S01]  /*0a20*/  F2I.FTZ.U32.TRUNC.NTZ R11, R10 ;  /* 0x0000000a000b7305 */ /* 0x0000a2000021f000 */
[----:B------:R-:W-:-:S04]  /*0a30*/  IMAD.MOV.U32 R2, RZ, RZ, RZ ;  /* 0x000000ffff027224 */ /* 0x000fc800078e00ff */
[----:B------:R-:W-:-:S03]  /*0a40*/  IMAD.HI.U32 R6, R3, R15, R2 ;  /* 0x0000000f03067227 */ /* 0x000fc600078e0002 */
[----:B------:R3:W4:Y:S01]  /*0a50*/  F2I.FTZ.U32.TRUNC.NTZ R5, R4 ;  /* 0x0000000400057305 */ /* 0x000722000021f000 */
[----:B-1----:R-:W-:Y:S01]  /*0a60*/  IMAD R15, R8, R9, RZ ;  /* 0x00000009080f7224 */ /* 0x002fe200078e02ff */
[----:B0-----:R-:W-:Y:S01]  /*0a70*/  IADD3 R10, RZ, -UR11, RZ ;  /* 0x8000000bff0a7c10 */ /* 0x001fe2000fffe0ff */
[----:B------:R-:W-:-:S04]  /*0a80*/  HFMA2.MMA R8, -RZ, RZ, 0, 0 ;  /* 0x00000000ff087435 */ /* 0x000fc800000001ff */
[----:B--2---:R-:W-:Y:S01]  /*0a90*/  IMAD R3, R10, R11, RZ ;  /* 0x0000000b0a037224 */ /* 0x004fe200078e02ff */
[----:B------:R-:W-:Y:S01]  /*0aa0*/  MOV R10, RZ ;  /* 0x000000ff000a7202 */ /* 0x000fe20000000f00 */
[----:B------:R0:W1:Y:S01]  /*0ab0*/  F2I.FTZ.U32.TRUNC.NTZ R13, R12 ;  /* 0x0000000c000d7305 */ /* 0x000062000021f000 */
[----:B---3--:R-:W-:-:S03]  /*0ac0*/  MOV R4, RZ ;  /* 0x000000ff00047202 */ /* 0x008fc60000000f00 */
[----:B------:R-:W-:-:S04]  /*0ad0*/  IMAD.HI.U32 R8, R9, R15, R8 ;  /* 0x0000000f09087227 */ /* 0x000fc800078e0008 */
[----:B----4-:R-:W-:Y:S01]  /*0ae0*/  IMAD R2, R5, UR17, RZ ;  /* 0x0000001105027c24 */ /* 0x010fe2000f8e02ff */
[----:B0-----:R-:W-:Y:S01]  /*0af0*/  HFMA2.MMA R12, -RZ, RZ, 0, 0 ;  /* 0x00000000ff0c7435 */ /* 0x001fe200000001ff */
[----:B------:R-:W-:-:S04]  /*0b00*/  IMAD.HI.U32 R9, R11, R3, R10 ;  /* 0x000000030b097227 */ /* 0x000fc800078e000a */
[----:B------:R-:W-:Y:S02]  /*0b10*/  IMAD.MOV R11, RZ, RZ, -R2 ;  /* 0x000000ffff0b7224 */ /* 0x000fe400078e0a02 */
[----:B------:R-:W0:Y:S01]  /*0b20*/  LDC.64 R2, c[0x0][0x210] ;  /* 0x00008400ff027b82 */ /* 0x000e220000000a00 */
[----:B-1----:R-:W-:Y:S01]  /*0b30*/  IMAD R15, R17, R13, RZ ;  /* 0x0000000d110f7224 */ /* 0x002fe200078e02ff */
[----:B------:R-:W-:-:S03]  /*0b40*/  LOP3.LUT R17, RZ, UR14, RZ, 0x33, !PT ;  /* 0x0000000eff117c12 */ /* 0x000fc6000f8e33ff */
[----:B------:R-:W-:Y:S01]  /*0b50*/  IMAD.HI.U32 R10, R13, R15, R12 ;  /* 0x0000000f0d0a7227 */ /* 0x000fe200078e000c */
[----:B------:R-:W-:Y:S02]  /*0b60*/  LOP3.LUT R13, RZ, UR8, RZ, 0x33, !PT ;  /* 0x00000008ff0d7c12 */ /* 0x000fe4000f8e33ff */
[----:B------:R-:W-:Y:S01]  /*0b70*/  LOP3.LUT R15, RZ, UR10, RZ, 0x33, !PT ;  /* 0x0000000aff0f7c12 */ /* 0x000fe2000f8e33ff */
[----:B------:R-:W-:Y:S01]  /*0b80*/  IMAD.HI.U32 R12, R5, R11, R4 ;  /* 0x0000000b050c7227 */ /* 0x000fe200078e0004 */
[----:B------:R-:W-:-:S07]  /*0b90*/  LOP3.LUT R11, RZ, UR17, RZ, 0x33, !PT ;  /* 0x00000011ff0b7c12 */ /* 0x000fce000f8e33ff */
.L_x_198:
        /* <DEDUP_REMOVED lines=38> */
[----:B------:R-:W-:-:S05]  /*0e00*/  IMAD.WIDE.U32 R4, R4, R5, UR4 ;  /* 0x0000000404047e25 */ /* 0x000fca000f8e0005 */
        /* <DEDUP_REMOVED lines=11> */
[----:B-1----:R-:W-:Y:S01]  /*0ec0*/  IMAD.MOV R5, RZ, RZ, -R21 ;  /* 0x000000ffff057224 */ /* 0x002fe200078e0a15 */
        /* <DEDUP_REMOVED lines=31> */
[----:B--2---:R1:W-:Y:S01]  /*10c0*/  STG.E desc[UR20][R4.64], R19 ;  /* 0x0000001304007986 */ /* 0x0043e2000c101914 */
[----:B------:R-:W-:Y:S05]  /*10d0*/  @!P6 BRA `(.L_x_198) ;  /* 0xfffffff800b0e947 */ /* 0x000fea000383ffff */
[----:B------:R-:W-:Y:S05]  /*10e0*/  BSYNC B0 ;  /* 0x0000000000007941 */ /* 0x000fea0003800000 */
.L_x_197:
[----:B------:R-:W-:Y:S05]  /*10f0*/  EXIT ;  /* 0x000000000000794d */ /* 0x000fea0003800000 */
.L_x_199:
        /* <DEDUP_REMOVED lines=16> */
.L_x_1020:


//--------------------- .text._ZN2at6native40_GLOBAL__N__2351210d_8_Shape_cu_49f7391c26CatArrayBatchedCopy_contigINS1_10OpaqueTypeILj4EEEjLi4ELi64ELi64EEEvPT_NS1_25CatArrInputTensorMetadataIS5_T0_XT2_EXT3_EEENS1_16TensorSizeStrideIS8_Lj4EEEiS8_ --------------------------
	.section	.text._ZN2at6native40_GLOBAL__N__2351210d_8_Shape_cu_49f7391c26CatArrayBatchedCopy_contigINS1_10OpaqueTypeILj4EEEjLi4ELi64ELi64EEEvPT_NS1_25CatArrInputTensorMetadataIS5_T0_XT2_EXT3_EEENS1_16TensorSizeStrideIS8_Lj4EEEiS8_,"ax",@progbits
	.align	128
.text._ZN2at6native40_GLOBAL__N__2351210d_8_Shape_cu_49f7391c26CatArrayBatchedCopy_contigINS1_10OpaqueTypeILj4EEEjLi4ELi64ELi64EEEvPT_NS1_25CatArrInputTensorMetadataIS5_T0_XT2_EXT3_EEENS1_16TensorSizeStrideIS8_Lj4EEEiS8_:
        .type           _ZN2at6native40_GLOBAL__N__2351210d_8_Shape_cu_49f7391c26CatArrayBatchedCopy_contigINS1_10OpaqueTypeILj4EEEjLi4ELi64ELi64EEEvPT_NS1_25CatArrInputTensorMetadataIS5_T0_XT2_EXT3_EEENS1_16TensorSizeStrideIS8_Lj4EEEiS8_,@function
        .size           _ZN2at6native40_GLOBAL__N__2351210d_8_Shape_cu_49f7391c26CatArrayBatchedCopy_contigINS1_10OpaqueTypeILj4EEEjLi4ELi64ELi64EEEvPT_NS1_25CatArrInputTensorMetadataIS5_T0_XT2_EXT3_EEENS1_16TensorSizeStrideIS8_Lj4EEEiS8_,(.L_x_1021 - _ZN2at6native40_GLOBAL__N__2351210d_8_Shape_cu_49f7391c26CatArrayBatchedCopy_contigINS1_10OpaqueTypeILj4EEEjLi4ELi64ELi64EEEvPT_NS1_25CatArrInputTensorMetadataIS5_T0_XT2_EXT3_EEENS1_16TensorSizeStrideIS8_Lj4EEEiS8_)
        .other          _ZN2at6native40_GLOBAL__N__2351210d_8_Shape_cu_49f7391c26CatArrayBatchedCopy_contigINS1_10OpaqueTypeILj4EEEjLi4ELi64ELi64EEEvPT_NS1_25CatArrInputTensorMetadataIS5_T0_XT2_EXT3_EEENS1_16TensorSizeStrideIS8_Lj4EEEiS8_,@"STO_CUDA_ENTRY STV_DEFAULT"
_ZN2at6native40_GLOBAL__N__2351210d_8_Shape_cu_49f7391c26CatArrayBatchedCopy_contigINS1_10OpaqueTypeILj4EEEjLi4ELi64ELi64EEEvPT_NS1_25CatArrInputTensorMetadataIS5_T0_XT2_EXT3_EEENS1_16TensorSizeStrideIS8_Lj4EEEiS8_:
        /* <DEDUP_REMOVED lines=33> */
[----:B------:R-:W3:Y:S08]  /*0210*/  I2F.U32.RP R4, R10 ;  /* 0x0000000a00047306 */ /* 0x000ef00000209000 */
        /* <DEDUP_REMOVED lines=23> */
[----:B------:R-:W-:Y:S01]  /*0390*/  IMAD.MOV R23, RZ, RZ, -R16 ;  /* 0x000000ffff177224 */ /* 0x000fe200078e0a10 */
[----:B------:R-:W-:-:S03]  /*03a0*/  LOP3.LUT R16, RZ, R9, RZ, 0x33, !PT ;  /* 0x00000009ff107212 */ /* 0x000fc600078e33ff */
[----:B--2---:R-:W-:-:S07]  /*03b0*/  IMAD.HI.U32 R14, R7, R23, R6 ;  /* 0x00000017070e7227 */ /* 0x004fce00078e0006 */
.L_x_200:
[----:B0-----:R-:W-:-:S05]  /*03c0*/  IMAD.WIDE.U32 R6, R19, 0x4, R2 ;  /* 0x0000000413067825 */ /* 0x001fca00078e0002 */
[----:B------:R0:W2:Y:S01]  /*03d0*/  LDG.E R21, desc[UR6][R6.64] ;  /* 0x0000000606157981 */ /* 0x0000a2000c1e1900 */
        /* <DEDUP_REMOVED lines=10> */
[----:B0-----:R-:W-:Y:S01]  /*0480*/  IMAD.MOV R6, RZ, RZ, -R23 ;  /* 0x000000ffff067224 */ /* 0x001fe200078e0a17 */
        /* <DEDUP_REMOVED lines=30> */
[----:B--2---:R0:W-:Y:S01]  /*0670*/  STG.E desc[UR6][R6.64], R21 ;  /* 0x0000001506007986 */ /* 0x0041e2000c101906 */
[----:B------:R-:W-:Y:S05]  /*0680*/  @!P3 BRA `(.L_x_200) ;  /* 0xfffffffc004cb947 */ /* 0x000fea000383ffff */
[----:B------:R-:W-:Y:S05]  /*0690*/  EXIT ;  /* 0x000000000000794d */ /* 0x000fea0003800000 */
.L_x_201:
        /* <DEDUP_REMOVED lines=14> */
.L_x_1021:


//--------------------- .text._ZN2at6native40_GLOBAL__N__2351210d_8_Shape_cu_49f7391c35CatArrayBatchedCopy_alignedK_contigINS1_10OpaqueTypeILj4EEEjLi4ELi64ELi64ELi8EEEvPT_NS1_25CatArrInputTensorMetadataIS5_T0_XT2_EXT3_EEENS1_16TensorSizeStrideIS8_Lj4EEEiS8_ --------------------------
	.section	.text._ZN2at6native40_GLOBAL__N__2351210d_8_Shape_cu_49f7391c35CatArrayBatchedCopy_alignedK_contigINS1_10OpaqueTypeILj4EEEjLi4ELi64ELi64ELi8EEEvPT_NS1_25CatArrInputTensorMetadataIS5_T0_XT2_EXT3_EEENS1_16TensorSizeStrideIS8_Lj4EEEiS8_,"ax",@progbits
	.align	128
.text._ZN2at6native40_GLOBAL__N__2351210d_8_Shape_cu_49f7391c35CatArrayBatchedCopy_alignedK_contigINS1_10OpaqueTypeILj4EEEjLi4ELi64ELi64ELi8EEEvPT_NS1_25CatArrInputTensorMetadataIS5_T0_XT2_EXT3_EEENS1_16TensorSizeStrideIS8_Lj4EEEiS8_:
        .type           _ZN2at6native40_GLOBAL__N__2351210d_8_Shape_cu_49f7391c35CatArrayBatchedCopy_alignedK_contigINS1_10OpaqueTypeILj4EEEjLi4ELi64ELi64ELi8EEEvPT_NS1_25CatArrInputTensorMetadataIS5_T0_XT2_EXT3_EEENS1_16TensorSizeStrideIS8_Lj4EEEiS8_,@function
        .size           _ZN2at6native40_GLOBAL__N__2351210d_8_Shape_cu_49f7391c35CatArrayBatchedCopy_alignedK_contigINS1_10OpaqueTypeILj4EEEjLi4ELi64ELi64ELi8EEEvPT_NS1_25CatArrInputTensorMetadataIS5_T0_XT2_EXT3_EEENS1_16TensorSizeStrideIS8_Lj4EEEiS8_,(.L_x_1022 - _ZN2at6native40_GLOBAL__N__2351210d_8_Shape_cu_49f7391c35CatArrayBatchedCopy_alignedK_contigINS1_10OpaqueTypeILj4EEEjLi4ELi64ELi64ELi8EEEvPT_NS1_25CatArrInputTensorMetadataIS5_T0_XT2_EXT3_EEENS1_16TensorSizeStrideIS8_Lj4EEEiS8_)
        .other          _ZN2at6native40_GLOBAL__N__2351210d_8_Shape_cu_49f7391c35CatArrayBatchedCopy_alignedK_contigINS1_10OpaqueTypeILj4EEEjLi4ELi64ELi64ELi8EEEvPT_NS1_25CatArrInputTensorMetadataIS5_T0_XT2_EXT3_EEENS1_16TensorSizeStrideIS8_Lj4EEEiS8_,@"STO_CUDA_ENTRY STV_DEFAULT"
_ZN2at6native40_GLOBAL__N__2351210d_8_Shape_cu_49f7391c35CatArrayBatchedCopy_alignedK_contigINS1_10OpaqueTypeILj4EEEjLi4ELi64ELi64ELi8EEEvPT_NS1_25CatArrInputTensorMetadataIS5_T0_XT2_EXT3_EEENS1_16TensorSizeStrideIS8_Lj4EEEiS8_:
        /* <DEDUP_REMOVED lines=36> */
.L_x_204:
[----:B---3--:R-:W-:-:S06]  /*0240*/  IMAD.WIDE.U32 R8, R5, 0x4, R12 ;  /* 0x0000000405087825 */ /* 0x008fcc00078e000c */
[----:B------:R-:W3:Y:S01]  /*0250*/  LDG.E.64 R8, desc[UR6][R8.64] ;  /* 0x0000000608087981 */ /* 0x000ee2000c1e1b00 */
[----:B0-----:R-:W0:Y:S01]  /*0260*/  I2F.U32.RP R19, R16 ;  /* 0x0000001000137306 */ /* 0x001e220000209000 */
        /* <DEDUP_REMOVED lines=14> */
[----:B------:R-:W-:Y:S01]  /*0350*/  IADD3 R21, RZ, -R15, RZ ;  /* 0x8000000fff157210 */ /* 0x000fe20007ffe0ff */
[C---:B------:R-:W-:Y:S02]  /*0360*/  IMAD.HI.U32 R18, R20.reuse, R5, RZ ;  /* 0x0000000514127227 */ /* 0x040fe400078e00ff */
[----:B------:R0:W1:Y:S02]  /*0370*/  F2I.FTZ.U32.TRUNC.NTZ R11, R10 ;  /* 0x0000000a000b7305 */ /* 0x000064000021f000 */
[----:B------:R-:W-:-:S04]  /*0380*/  IMAD.HI.U32 R20, R20, R17, RZ ;  /* 0x0000001114147227 */ /* 0x000fc800078e00ff */
[----:B------:R-:W-:Y:S01]  /*0390*/  IMAD.MOV R19, RZ, RZ, -R18 ;  /* 0x000000ffff137224 */ /* 0x000fe200078e0a12 */
[----:B------:R-:W-:Y:S01]  /*03a0*/  IADD3 R23, -R20, RZ, RZ ;  /* 0x000000ff14177210 */ /* 0x000fe20007ffe1ff */
[----:B0-----:R-:W-:Y:S02]  /*03b0*/  HFMA2.MMA R10, -RZ, RZ, 0, 0 ;  /* 0x00000000ff0a7435 */ /* 0x001fe400000001ff */
[C---:B------:R-:W-:Y:S02]  /*03c0*/  IMAD R19, R16.reuse, R19, R5 ;  /* 0x0000001310137224 */ /* 0x040fe400078e0205 */
[----:B------:R-:W-:-:S03]  /*03d0*/  IMAD R23, R16, R23, R17 ;  /* 0x0000001710177224 */ /* 0x000fc600078e0211 */
[-C--:B------:R-:W-:Y:S01]  /*03e0*/  ISETP.GE.U32.AND P0, PT, R19, R16.reuse, PT ;  /* 0x000000101300720c */ /* 0x080fe20003f06070 */
[----:B-1----:R-:W-:Y:S01]  /*03f0*/  IMAD R21, R21, R11, RZ ;  /* 0x0000000b15157224 */ /* 0x002fe200078e02ff */
[----:B------:R-:W-:-:S03]  /*0400*/  ISETP.GE.U32.AND P3, PT, R23, R16, PT ;  /* 0x000000101700720c */ /* 0x000fc60003f66070 */
[----:B------:R-:W-:-:S08]  /*0410*/  IMAD.HI.U32 R11, R11, R21, R10 ;  /* 0x000000150b0b7227 */ /* 0x000fd000078e000a */
[----:B------:R-:W-:Y:S01]  /*0420*/  @P0 IADD3 R19, -R16, R19, RZ ;  /* 0x0000001310130210 */ /* 0x000fe20007ffe1ff */
[----:B------:R-:W-:Y:S01]  /*0430*/  @P0 VIADD R18, R18, 0x1 ;  /* 0x0000000112120836 */ /* 0x000fe20000000000 */
[----:B------:R-:W-:Y:S01]  /*0440*/  @P3 IADD3 R20, R20, 0x1, RZ ;  /* 0x0000000114143810 */ /* 0x000fe20007ffe0ff */
[----:B------:R-:W-:Y:S01]  /*0450*/  @P3 IMAD.IADD R23, R23, 0x1, -R16 ;  /* 0x0000000117173824 */ /* 0x000fe200078e0a10 */
[-C--:B------:R-:W-:Y:S02]  /*0460*/  ISETP.GE.U32.AND P1, PT, R19, R16.reuse, PT ;  /* 0x000000101300720c */ /* 0x080fe40003f26070 */
[-C--:B------:R-:W-:Y:S02]  /*0470*/  LOP3.LUT R19, RZ, R16.reuse, RZ, 0x33, !PT ;  /* 0x00000010ff137212 */ /* 0x080fe400078e33ff */
[----:B------:R-:W-:Y:S01]  /*0480*/  ISETP.GE.U32.AND P4, PT, R23, R16, PT ;  /* 0x000000101700720c */ /* 0x000fe20003f86070 */
[----:B------:R-:W-:-:S08]  /*0490*/  IMAD.MOV R23, RZ, RZ, -R4 ;  /* 0x000000ffff177224 */ /* 0x000fd000078e0a04 */
[----:B------:R-:W-:-:S04]  /*04a0*/  @P1 VIADD R18, R18, 0x1 ;  /* 0x0000000112121836 */ /* 0x000fc80000000000 */
[----:B------:R-:W-:Y:S01]  /*04b0*/  @P4 VIADD R20, R20, 0x1 ;  /* 0x0000000114144836 */ /* 0x000fe20000000000 */
[----:B------:R-:W-:-:S04]  /*04c0*/  SEL R18, R19, R18, !P2 ;  /* 0x0000001213127207 */ /* 0x000fc80005000000 */
[----:B------:R-:W-:Y:S01]  /*04d0*/  SEL R20, R19, R20, !P2 ;  /* 0x0000001413147207 */ /* 0x000fe20005000000 */
[----:B------:R-:W-:Y:S01]  /*04e0*/  IMAD.HI.U32 R21, R11, R18, RZ ;  /* 0x000000120b157227 */ /* 0x000fe200078e00ff */
[----:B------:R-:W-:-:S03]  /*04f0*/  ISETP.NE.U32.AND P2, PT, R15, RZ, PT ;  /* 0x000000ff0f00720c */ /* 0x000fc60003f45070 */
[----:B------:R-:W-:Y:S01]  /*0500*/  IMAD.HI.U32 R19, R11, R20, RZ ;  /* 0x000000140b137227 */ /* 0x000fe200078e00ff */
[----:B------:R-:W-:Y:S02]  /*0510*/  IADD3 R10, -R21, RZ, RZ ;  /* 0x000000ff150a7210 */ /* 0x000fe40007ffe1ff */
[----:B------:R-:W-:Y:S01]  /*0520*/  IADD3 R11, R22, 0xffffffe, RZ ;  /* 0x0ffffffe160b7810 */ /* 0x000fe20007ffe0ff */
[----:B------:R-:W-:Y:S01]  /*0530*/  IMAD.MOV R24, RZ, RZ, -R19 ;  /* 0x000000ffff187224 */ /* 0x000fe200078e0a13 */
[-C--:B------:R-:W-:Y:S01]  /*0540*/  LOP3.LUT R22, RZ, R15.reuse, RZ, 0x33, !PT ;  /* 0x0000000fff167212 */ /* 0x080fe200078e33ff */
[C---:B------:R-:W-:Y:S02]  /*0550*/  IMAD R10, R15.reuse, R10, R18 ;  /* 0x0000000a0f0a7224 */ /* 0x040fe400078e0212 */
[----:B------:R-:W-:Y:S01]  /*0560*/  IMAD R24, R15, R24, R20 ;  /* 0x000000180f187224 */ /* 0x000fe200078e0214 */
[----:B------:R-:W0:Y:S02]  /*0570*/  F2I.FTZ.U32.TRUNC.NTZ R11, R11 ;  /* 0x0000000b000b7305 */ /* 0x000e24000021f000 */
[----:B------:R-:W-:-:S02]  /*0580*/  ISETP.GE.U32.AND P0, PT, R10, R15, PT ;  /* 0x0000000f0a00720c */ /* 0x000fc40003f06070 */
[----:B------:R-:W-:-:S11]  /*0590*/  ISETP.GE.U32.AND P3, PT, R24, R15, PT ;  /* 0x0000000f1800720c */ /* 0x000fd60003f66070 */
[----:B------:R-:W-:Y:S01]  /*05a0*/  @P0 IMAD.IADD R10, R10, 0x1, -R15 ;  /* 0x000000010a0a0824 */ /* 0x000fe200078e0a0f */
[----:B------:R-:W-:Y:S01]  /*05b0*/  @P0 IADD3 R21, R21, 0x1, RZ ;  /* 0x0000000115150810 */ /* 0x000fe20007ffe0ff */
[----:B------:R-:W-:Y:S01]  /*05c0*/  @P3 VIADD R19, R19, 0x1 ;  /* 0x0000000113133836 */ /* 0x000fe20000000000 */
[----:B------:R-:W-:Y:S01]  /*05d0*/  @P3 IADD3 R24, -R15, R24, RZ ;  /* 0x000000180f183210 */ /* 0x000fe20007ffe1ff */
[----:B0-----:R-:W-:Y:S01]  /*05e0*/  IMAD R23, R23, R11, RZ ;  /* 0x0000000b17177224 */ /* 0x001fe200078e02ff */
[-C--:B------:R-:W-:Y:S01]  /*05f0*/  ISETP.GE.U32.AND P1, PT, R10, R15.reuse, PT ;  /* 0x0000000f0a00720c */ /* 0x080fe20003f26070 */
[----:B------:R-:W-:Y:S01]  /*0600*/  IMAD.MOV.U32 R10, RZ, RZ, RZ ;  /* 0x000000ffff0a7224 */ /* 0x000fe200078e00ff */
[----:B------:R-:W-:-:S03]  /*0610*/  ISETP.GE.U32.AND P4, PT, R24, R15, PT ;  /* 0x0000000f1800720c */ /* 0x000fc60003f86070 */
[----:B------:R-:W-:-:S08]  /*0620*/  IMAD.HI.U32 R24, R11, R23, R10 ;  /* 0x000000170b187227 */ /* 0x000fd000078e000a */
[----:B------:R-:W-:Y:S02]  /*0630*/  @P1 IADD3 R21, R21, 0x1, RZ ;  /* 0x0000000115151810 */ /* 0x000fe40007ffe0ff */
[----:B------:R-:W-:Y:S02]  /*0640*/  @P4 IADD3 R19, R19, 0x1, RZ ;  /* 0x0000000113134810 */ /* 0x000fe40007ffe0ff */
[C---:B------:R-:W-:Y:S02]  /*0650*/  SEL R11, R22.reuse, R21, !P2 ;  /* 0x00000015160b7207 */ /* 0x040fe40005000000 */
[----:B------:R-:W-:Y:S02]  /*0660*/  SEL R19, R22, R19, !P2 ;  /* 0x0000001316137207 */ /* 0x000fe40005000000 */
[----:B------:R-:W-:Y:S01]  /*0670*/  IADD3 R22, -R11, RZ, RZ ;  /* 0x000000ff0b167210 */ /* 0x000fe20007ffe1ff */
[----:B------:R-:W-:Y:S01]  /*0680*/  IMAD.HI.U32 R10, R24, R11, RZ ;  /* 0x0000000b180a7227 */ /* 0x000fe200078e00ff */
[----:B------:R-:W-:-:S03]  /*0690*/  ISETP.NE.U32.AND P2, PT, R4, RZ, PT ;  /* 0x000000ff0400720c */ /* 0x000fc60003f45070 */
[----:B------:R-:W-:Y:S01]  /*06a0*/  IMAD.HI.U32 R21, R24, R19, RZ ;  /* 0x0000001318157227 */ /* 0x000fe200078e00ff */
[----:B------:R-:W-:-:S03]  /*06b0*/  IADD3 R24, -R19, RZ, RZ ;  /* 0x000000ff13187210 */ /* 0x000fc60007ffe1ff */
[----:B------:R-:W-:Y:S01]  /*06c0*/  IMAD.MOV R23, RZ, RZ, -R10 ;  /* 0x000000ffff177224 */ /* 0x000fe200078e0a0a */
[----:B------:R-:W-:Y:S01]  /*06d0*/  IADD3 R25, -R21, RZ, RZ ;  /* 0x000000ff15197210 */ /* 0x000fe20007ffe1ff */
[--C-:B------:R-:W-:Y:S02]  /*06e0*/  IMAD R22, R15, R22, R18.reuse ;  /* 0x000000160f167224 */ /* 0x100fe400078e0212 */
[C---:B------:R-:W-:Y:S02]  /*06f0*/  IMAD R23, R4.reuse, R23, R11 ;  /* 0x0000001704177224 */ /* 0x040fe400078e020b */
[----:B------:R-:W-:Y:S02]  /*0700*/  IMAD R25, R4, R25, R19 ;  /* 0x0000001904197224 */ /* 0x000fe400078e0213 */
[----:B------:R-:W-:Y:S01]  /*0710*/  IMAD.MOV R18, RZ, RZ, -R18 ;  /* 0x000000ffff127224 */ /* 0x000fe200078e0a12 */
[-C--:B------:R-:W-:Y:S02]  /*0720*/  ISETP.GE.U32.AND P0, PT, R23, R4.reuse, PT ;  /* 0x000000041700720c */ /* 0x080fe40003f06070 */
[----:B------:R-:W-:Y:S01]  /*0730*/  ISETP.GE.U32.AND P3, PT, R25, R4, PT ;  /* 0x000000041900720c */ /* 0x000fe20003f66070 */
[----:B------:R-:W-:-:S02]  /*0740*/  IMAD R18, R16, R18, R5 ;  /* 0x0000001210127224 */ /* 0x000fc400078e0205 */
[----:B------:R-:W-:-:S08]  /*0750*/  IMAD R5, R14, 0x2, R5 ;  /* 0x000000020e057824 */ /* 0x000fd000078e0205 */
[----:B------:R-:W-:Y:S01]  /*0760*/  @P0 IMAD.IADD R23, R23, 0x1, -R4 ;  /* 0x0000000117170824 */ /* 0x000fe200078e0a04 */
[----:B------:R-:W-:Y:S01]  /*0770*/  @P0 IADD3 R10, R10, 0x1, RZ ;  /* 0x000000010a0a0810 */ /* 0x000fe20007ffe0ff */
[----:B------:R-:W-:Y:S01]  /*0780*/  @P3 VIADD R21, R21, 0x1 ;  /* 0x0000000115153836 */ /* 0x000fe20000000000 */
[----:B------:R-:W-:Y:S02]  /*0790*/  @P3 IADD3 R25, -R4, R25, RZ ;  /* 0x0000001904193210 */ /* 0x000fe40007ffe1ff */
[-C--:B------:R-:W-:Y:S01]  /*07a0*/  ISETP.GE.U32.AND P1, PT, R23, R4.reuse, PT ;  /* 0x000000041700720c */ /* 0x080fe20003f26070 */
[--C-:B------:R-:W-:Y:S01]  /*07b0*/  IMAD.MOV R23, RZ, RZ, -R20.reuse ;  /* 0x000000ffff177224 */ /* 0x100fe200078e0a14 */
[----:B------:R-:W-:Y:S01]  /*07c0*/  ISETP.GE.U32.AND P4, PT, R25, R4, PT ;  /* 0x000000041900720c */ /* 0x000fe20003f86070 */
[----:B------:R-:W-:Y:S02]  /*07d0*/  IMAD R20, R15, R24, R20 ;  /* 0x000000180f147224 */ /* 0x000fe400078e0214 */
[----:B------:R-:W-:Y:S01]  /*07e0*/  IMAD R23, R16, R23, R17 ;  /* 0x0000001710177224 */ /* 0x000fe200078e0211 */
[----:B------:R-:W-:-:S03]  /*07f0*/  LOP3.LUT R17, RZ, R4, RZ, 0x33, !PT ;  /* 0x00000004ff117212 */ /* 0x000fc600078e33ff */
[----:B------:R-:W-:-:S04]  /*0800*/  IMAD R23, R23, UR11, RZ ;  /* 0x0000000b17177c24 */ /* 0x000fc8000f8e02ff */
[----:B------:R-:W-:Y:S02]  /*0810*/  @P1 VIADD R10, R10, 0x1 ;  /* 0x000000010a0a1836 */ /* 0x000fe40000000000 */
[----:B------:R-:W-:Y:S01]  /*0820*/  @P4 IADD3 R21, R21, 0x1, RZ ;  /* 0x0000000115154810 */ /* 0x000fe20007ffe0ff */
[----:B------:R-:W-:Y:S02]  /*0830*/  IMAD R20, R20, UR10, R23 ;  /* 0x0000000a14147c24 */ /* 0x000fe4000f8e0217 */
[C---:B------:R-:W-:Y:S02]  /*0840*/  SEL R10, R17.reuse, R10, !P2 ;  /* 0x0000000a110a7207 */ /* 0x040fe40005000000 */
[----:B------:R-:W-:Y:S01]  /*0850*/  SEL R17, R17, R21, !P2 ;  /* 0x0000001511117207 */ /* 0x000fe20005000000 */
[----:B------:R-:W-:Y:S02]  /*0860*/  IMAD R21, R18, UR11, RZ ;  /* 0x0000000b12157c24 */ /* 0x000fe4000f8e02ff */
[----:B------:R-:W-:Y:S01]  /*0870*/  IMAD.MOV R18, RZ, RZ, -R10 ;  /* 0x000000ffff127224 */ /* 0x000fe200078e0a0a */
[----:B------:R-:W-:Y:S01]  /*0880*/  IADD3 R24, -R17, RZ, RZ ;  /* 0x000000ff11187210 */ /* 0x000fe20007ffe1ff */
[----:B------:R-:W-:-:S02]  /*0890*/  IMAD R21, R22, UR10, R21 ;  /* 0x0000000a16157c24 */ /* 0x000fc4000f8e0215 */
[C---:B------:R-:W-:Y:S02]  /*08a0*/  IMAD R18, R4.reuse, R18, R11 ;  /* 0x0000001204127224 */ /* 0x040fe400078e020b */
        /* <DEDUP_REMOVED lines=9> */
[----:B---3--:R-:W-:Y:S01]  /*0940*/  IMAD.MOV.U32 R17, RZ, RZ, R8 ;  /* 0x000000ffff117224 */ /* 0x008fe200078e0008 */
[----:B------:R-:W-:Y:S02]  /*0950*/  MOV R21, R9 ;  /* 0x0000000900157202 */ /* 0x000fe40000000f00 */
[----:B------:R-:W-:Y:S02]  /*0960*/  IADD3 R9, R5, 0x2, RZ ;  /* 0x0000000205097810 */ /* 0x000fe40007ffe0ff */
[----:B------:R0:W-:Y:S02]  /*0970*/  STG.E desc[UR6][R10.64], R17 ;  /* 0x000000110a007986 */ /* 0x0001e4000c101906 */
[----:B------:R-:W-:Y:S02]  /*0980*/  ISETP.GT.U32.AND P0, PT, R9, R0, PT ;  /* 0x000000000900720c */ /* 0x000fe40003f04070 */
[----:B------:R0:W-:Y:S11]  /*0990*/  STG.E desc[UR6][R18.64], R21 ;  /* 0x0000001512007986 */ /* 0x0001f6000c101906 */
[----:B------:R-:W-:Y:S05]  /*09a0*/  @!P0 BRA `(.L_x_204) ;  /* 0xfffffff800248947 */ /* 0x000fea000383ffff */
.L_x_203:
[----:B------:R-:W-:Y:S05]  /*09b0*/  BSYNC B0 ;  /* 0x0000000000007941 */ /* 0x000fea0003800000 */
.L_x_202:
[----:B------:R-:W-:-:S13]  /*09c0*/  ISETP.GT.U32.AND P0, PT, R0, R5, PT ;  /* 0x000000050000720c */ /* 0x000fda0003f04070 */
[----:B------:R-:W-:Y:S05]  /*09d0*/  @!P0 EXIT ;  /* 0x000000000000894d */ /* 0x000fea0003800000 */
[----:B0-----:R-:W-:Y:S01]  /*09e0*/  IMAD.IADD R21, R0, 0x1, -R5 ;  /* 0x0000000100157824 */ /* 0x001fe200078e0a05 */
        /* <DEDUP_REMOVED lines=25> */
[----:B------:R-:W4:Y:S08]  /*0b80*/  I2F.U32.RP R18, R10 ;  /* 0x0000000a00127306 */ /* 0x000f300000209000 */
        /* <DEDUP_REMOVED lines=8> */
[----:B----4-:R-:W-:Y:S01]  /*0c10*/  VIADD R8, R18, 0xffffffe ;  /* 0x0ffffffe12087836 */ /* 0x010fe20000000000 */
[----:B------:R-:W-:Y:S01]  /*0c20*/  LOP3.LUT R18, RZ, R11, RZ, 0x33, !PT ;  /* 0x0000000bff127212 */ /* 0x000fe200078e33ff */
[----:B0-----:R-:W-:-:S02]  /*0c30*/  IMAD.MOV.U32 R14, RZ, RZ, RZ ;  /* 0x000000ffff0e7224 */ /* 0x001fc400078e00ff */
[----:B-----5:R-:W-:-:S03]  /*0c40*/  IMAD R19, R19, R15, RZ ;  /* 0x0000000f13137224 */ /* 0x020fc600078e02ff */
[----:B------:R0:W4:Y:S01]  /*0c50*/  F2I.FTZ.U32.TRUNC.NTZ R9, R8 ;  /* 0x0000000800097305 */ /* 0x000122000021f000 */
[----:B--2---:R-:W-:Y:S01]  /*0c60*/  HFMA2.MMA R16, -RZ, RZ, 0, 0 ;  /* 0x00000000ff107435 */ /* 0x004fe200000001ff */
[----:B------:R-:W-:Y:S01]  /*0c70*/  IMAD.HI.U32 R15, R15, R19, R14 ;  /* 0x000000130f0f7227 */ /* 0x000fe200078e000e */
[----:B------:R-:W-:-:S03]  /*0c80*/  LOP3.LUT R19, RZ, R4, RZ, 0x33, !PT ;  /* 0x00000004ff137212 */ /* 0x000fc600078e33ff */
[----:B---3--:R-:W-:Y:S02]  /*0c90*/  IMAD R23, R23, R17, RZ ;  /* 0x0000001117177224 */ /* 0x008fe400078e02ff */
[----:B0-----:R-:W-:-:S03]  /*0ca0*/  IMAD.MOV.U32 R8, RZ, RZ, RZ ;  /* 0x000000ffff087224 */ /* 0x001fc600078e00ff */
[----:B------:R-:W-:-:S04]  /*0cb0*/  IMAD.HI.U32 R14, R17, R23, R16 ;  /* 0x00000017110e7227 */ /* 0x000fc800078e0010 */
[----:B----4-:R-:W-:-:S04]  /*0cc0*/  IMAD R17, R25, R9, RZ ;  /* 0x0000000919117224 */ /* 0x010fc800078e02ff */
[----:B------:R-:W-:Y:S01]  /*0cd0*/  IMAD.HI.U32 R16, R9, R17, R8 ;  /* 0x0000001109107227 */ /* 0x000fe200078e0008 */
[----:B------:R-:W-:-:S07]  /*0ce0*/  LOP3.LUT R17, RZ, R10, RZ, 0x33, !PT ;  /* 0x0000000aff117212 */ /* 0x000fce00078e33ff */
.L_x_207:
[----:B0-----:R-:W-:-:S05]  /*0cf0*/  IMAD.WIDE.U32 R8, R20, 0x4, R12 ;  /* 0x0000000414087825 */ /* 0x001fca00078e000c */
[----:B------:R0:W2:Y:S01]  /*0d00*/  LDG.E R23, desc[UR6][R8.64] ;  /* 0x0000000608177981 */ /* 0x0000a2000c1e1900 */
        /* <DEDUP_REMOVED lines=11> */
[----:B0-----:R-:W-:-:S04]  /*0dc0*/  IMAD.MOV R9, RZ, RZ, -R22 ;  /* 0x000000ffff097224 */ /* 0x001fc800078e0a16 */
        /* <DEDUP_REMOVED lines=16> */
[----:B------:R-:W-:-:S02]  /*0ed0*/  VIADD R20, R20, 0x1 ;  /* 0x0000000114147836 */ /* 0x000fc40000000000 */
[----:B------:R-:W-:-:S10]  /*0ee0*/  IMAD R22, R25, UR8, R22 ;  /* 0x0000000819167c24 */ /* 0x000fd4000f8e0216 */
        /* <DEDUP_REMOVED lines=12> */
[----:B--2---:R0:W-:Y:S01]  /*0fb0*/  STG.E desc[UR6][R8.64], R23 ;  /* 0x0000001708007986 */ /* 0x0041e2000c101906 */
[----:B------:R-:W-:Y:S05]  /*0fc0*/  @P3 BRA `(.L_x_207) ;  /* 0xfffffffc00483947 */ /* 0x000fea000383ffff */
.L_x_206:
[----:B------:R-:W-:Y:S05]  /*0fd0*/  BSYNC B0 ;  /* 0x0000000000007941 */ /* 0x000fea0003800000 */
.L_x_205:
[----:B------:R-:W-:-:S04]  /*0fe0*/  LOP3.LUT R5, RZ, R5, RZ, 0x33, !PT ;  /* 0x00000005ff057212 */ /* 0x000fc800078e33ff */
[----:B------:R-:W-:-:S04]  /*0ff0*/  IADD3 R5, R0, R5, RZ ;  /* 0x0000000500057210 */ /* 0x000fc80007ffe0ff */
[----:B------:R-:W-:-:S13]  /*1000*/  ISETP.GE.U32.AND P0, PT, R5, 0x3, PT ;  /* 0x000000030500780c */ /* 0x000fda0003f06070 */
[----:B------:R-:W-:Y:S05]  /*1010*/  @!P0 EXIT ;  /* 0x000000000000894d */ /* 0x000fea0003800000 */
[----:B------:R-:W4:Y:S01]  /*1020*/  LDC R6, c[0x0][0xf78] ;  /* 0x0003de00ff067b82 */ /* 0x000f220000000800 */
[----:B------:R-:W-:Y:S01]  /*1030*/  ULDC UR10, c[0x0][0xf7c] ;  /* 0x0003df00000a7ab9 */ /* 0x000fe20000000800 */
[----:B------:R-:W-:Y:S01]  /*1040*/  ULDC.64 UR4, c[0x0][0xf70] ;  /* 0x0003dc0000047ab9 */ /* 0x000fe20000000a00 */
[----:B------:R-:W-:-:S05]  /*1050*/  ULDC.64 UR8, c[0x0][0xf68] ;  /* 0x0003da0000087ab9 */ /* 0x000fca0000000a00 */
[----:B------:R-:W1:Y:S01]  /*1060*/  LDC.64 R4, c[0x0][0xf60] ;  /* 0x0003d800ff047b82 */ /* 0x000e620000000a00 */
[C---:B----4-:R-:W-:Y:S02]  /*1070*/  ISETP.NE.AND P2, PT, R6.reuse, 0x1, PT ;  /* 0x000000010600780c */ /* 0x050fe40003f45270 */
[C---:B------:R-:W-:Y:S02]  /*1080*/  ISETP.NE.AND P0, PT, R6.reuse, 0x3, PT ;  /* 0x000000030600780c */ /* 0x040fe40003f05270 */
[----:B------:R-:W-:Y:S02]  /*1090*/  ISETP.NE.AND P1, PT, R6, 0x2, PT ;  /* 0x000000020600780c */ /* 0x000fe40003f25270 */
[C---:B-1----:R-:W-:Y:S02]  /*10a0*/  SEL R5, R2.reuse, R5, !P0 ;  /* 0x0000000502057207 */ /* 0x042fe40004000000 */
[----:B------:R-:W-:Y:S02]  /*10b0*/  SEL R6, R2, R4, !P1 ;  /* 0x0000000402067207 */ /* 0x000fe40004800000 */
[----:B------:R-:W1:Y:S03]  /*10c0*/  I2F.U32.RP R4, R5 ;  /* 0x0000000500047306 */ /* 0x000e660000209000 */
[----:B------:R-:W4:Y:S01]  /*10d0*/  @P2 LDC R2, c[0x0][0xf5c] ;  /* 0x0003d700ff022b82 */ /* 0x000f220000000800 */
[----:B------:R-:W-:Y:S01]  /*10e0*/  IADD3 R19, RZ, -R5, RZ ;  /* 0x80000005ff137210 */ /* 0x000fe20007ffe0ff */
[----:B------:R-:W-:Y:S01]  /*10f0*/  IMAD.MOV R21, RZ, RZ, -R6 ;  /* 0x000000ffff157224 */ /* 0x000fe200078e0a06 */
[----:B------:R-:W-:-:S02]  /*1100*/  ISETP.NE.U32.AND P0, PT, R5, RZ, PT ;  /* 0x000000ff0500720c */ /* 0x000fc40003f05070 */
[----:B------:R-:W-:Y:S01]  /*1110*/  ISETP.NE.U32.AND P1, PT, R6, RZ, PT ;  /* 0x000000ff0600720c */ /* 0x000fe20003f25070 */
[----:B------:R-:W5:Y:S08]  /*1120*/  I2F.U32.RP R7, R6 ;  /* 0x0000000600077306 */ /* 0x000f700000209000 */
[----:B-1----:R-:W0:Y:S08]  /*1130*/  MUFU.RCP R4, R4 ;  /* 0x0000000400047308 */ /* 0x002e300000001000 */
[----:B-----5:R-:W1:Y:S01]  /*1140*/  MUFU.RCP R7, R7 ;  /* 0x0000000700077308 */ /* 0x020e620000001000 */
[----:B----4-:R-:W-:-:S07]  /*1150*/  ISETP.NE.U32.AND P2, PT, R2, RZ, PT ;  /* 0x000000ff0200720c */ /* 0x010fce0003f45070 */
[----:B------:R-:W4:Y:S01]  /*1160*/  I2F.U32.RP R14, R2 ;  /* 0x00000002000e7306 */ /* 0x000f220000209000 */
[----:B0-----:R-:W-:-:S07]  /*1170*/  VIADD R8, R4, 0xffffffe ;  /* 0x0ffffffe04087836 */ /* 0x001fce0000000000 */
[----:B------:R0:W5:Y:S01]  /*1180*/  F2I.FTZ.U32.TRUNC.NTZ R9, R8 ;  /* 0x0000000800097305 */ /* 0x000162000021f000 */
[----:B-1----:R-:W-:-:S07]  /*1190*/  IADD3 R16, R7, 0xffffffe, RZ ;  /* 0x0ffffffe07107810 */ /* 0x002fce0007ffe0ff */
[----:B----4-:R-:W1:Y:S01]  /*11a0*/  MUFU.RCP R14, R14 ;  /* 0x0000000e000e7308 */ /* 0x010e620000001000 */
[----:B0-----:R-:W-:Y:S01]  /*11b0*/  HFMA2.MMA R8, -RZ, RZ, 0, 0 ;  /* 0x00000000ff087435 */ /* 0x001fe200000001ff */
[----:B-----5:R-:W-:-:S06]  /*11c0*/  IMAD R7, R19, R9, RZ ;  /* 0x0000000913077224 */ /* 0x020fcc00078e02ff */
[----:B------:R0:W4:Y:S03]  /*11d0*/  F2I.FTZ.U32.TRUNC.NTZ R17, R16 ;  /* 0x0000001000117305 */ /* 0x000126000021f000 */
[----:B------:R-:W-:-:S04]  /*11e0*/  IMAD.HI.U32 R7, R9, R7, R8 ;  /* 0x0000000709077227 */ /* 0x000fc800078e0008 */
[----:B-1----:R-:W-:Y:S01]  /*11f0*/  VIADD R10, R14, 0xffffffe ;  /* 0x0ffffffe0e0a7836 */ /* 0x002fe20000000000 */
[----:B0-----:R-:W-:Y:S01]  /*1200*/  MOV R16, RZ ;  /* 0x000000ff00107202 */ /* 0x001fe20000000f00 */
[----:B------:R-:W0:Y:S02]  /*1210*/  LDC.64 R14, c[0x0][0x210] ;  /* 0x00008400ff0e7b82 */ /* 0x000e240000000a00 */
[----:B------:R1:W5:Y:S01]  /*1220*/  F2I.FTZ.U32.TRUNC.NTZ R11, R10 ;  /* 0x0000000a000b7305 */ /* 0x000362000021f000 */
[----:B----4-:R-:W-:-:S04]  /*1230*/  IMAD R19, R21, R17, RZ ;  /* 0x0000001115137224 */ /* 0x010fc800078e02ff */
[----:B------:R-:W-:Y:S01]  /*1240*/  IMAD.HI.U32 R8, R17, R19, R16 ;  /* 0x0000001311087227 */ /* 0x000fe200078e0010 */
[----:B-1----:R-:W-:-:S03]  /*1250*/  HFMA2.MMA R10, -RZ, RZ, 0, 0 ;  /* 0x00000000ff0a7435 */ /* 0x002fc600000001ff */
[----:B-----5:R-:W-:-:S04]  /*1260*/  IMAD R4, R2, R11, RZ ;  /* 0x0000000b02047224 */ /* 0x020fc800078e02ff */
[----:B------:R-:W-:Y:S01]  /*1270*/  IMAD.MOV R9, RZ, RZ, -R4 ;  /* 0x000000ffff097224 */ /* 0x000fe200078e0a04 */
[----:B------:R-:W-:-:S03]  /*1280*/  LOP3.LUT R4, RZ, R2, RZ, 0x33, !PT ;  /* 0x00000002ff047212 */ /* 0x000fc600078e33ff */
[----:B------:R-:W-:Y:S01]  /*1290*/  IMAD.HI.U32 R9, R11, R9, R10 ;  /* 0x000000090b097227 */ /* 0x000fe200078e000a */
[----:B------:R-:W-:Y:S02]  /*12a0*/  LOP3.LUT R10, RZ, R5, RZ, 0x33, !PT ;  /* 0x00000005ff0a7212 */ /* 0x000fe400078e33ff */
[----:B------:R-:W-:-:S07]  /*12b0*/  LOP3.LUT R11, RZ, R6, RZ, 0x33, !PT ;  /* 0x00000006ff0b7212 */ /* 0x000fce00078e33ff */
.L_x_208:
[----:B-1-3--:R-:W-:-:S05]  /*12c0*/  IMAD.WIDE.U32 R16, R20, 0x4, R12 ;  /* 0x0000000414107825 */ /* 0x00afca00078e000c */
[----:B------:R1:W3:Y:S01]  /*12d0*/  LDG.E R25, desc[UR6][R16.64] ;  /* 0x0000000610197981 */ /* 0x0002e2000c1e1900 */
        /* <DEDUP_REMOVED lines=11> */
[----:B-1----:R-:W-:-:S04]  /*1390*/  IMAD.MOV R16, RZ, RZ, -R18 ;  /* 0x000000ffff107224 */ /* 0x002fc800078e0a12 */
        /* <DEDUP_REMOVED lines=23> */
[----:B------:R-:W-:Y:S02]  /*1510*/  IMAD R17, R2, R18, R17 ;  /* 0x0000001202117224 */ /* 0x000fe400078e0211 */
[----:B------:R-:W-:-:S04]  /*1520*/  IMAD.WIDE.U32 R18, R22, 0x4, R12 ;  /* 0x0000000416127825 */ /* 0x000fc800078e000c */
[----:B------:R-:W-:-:S04]  /*1530*/  IMAD R16, R17, UR9, R16 ;  /* 0x0000000911107c24 */ /* 0x000fc8000f8e0210 */
[----:B------:R-:W-:-:S04]  /*1540*/  IMAD R16, R21, UR8, R16 ;  /* 0x0000000815107c24 */ /* 0x000fc8000f8e0210 */
[----:B--2---:R-:W-:-:S04]  /*1550*/  IMAD R17, R3, UR10, R16 ;  /* 0x0000000a03117c24 */ /* 0x004fc8000f8e0210 */
[----:B0-----:R-:W-:-:S05]  /*1560*/  IMAD.WIDE.U32 R16, R17, 0x4, R14 ;  /* 0x0000000411107825 */ /* 0x001fca00078e000e */
[----:B---3--:R0:W-:Y:S04]  /*1570*/  STG.E desc[UR6][R16.64], R25 ;  /* 0x0000001910007986 */ /* 0x0081e8000c101906 */
[----:B------:R1:W2:Y:S01]  /*1580*/  LDG.E R21, desc[UR6][R18.64] ;  /* 0x0000000612157981 */ /* 0x0002a2000c1e1900 */
        /* <DEDUP_REMOVED lines=19> */
[----:B-1----:R-:W-:Y:S01]  /*16c0*/  IADD3 R18, -R17, RZ, RZ ;  /* 0x000000ff11127210 */ /* 0x002fe20007ffe1ff */
[----:B------:R-:W-:-:S04]  /*16d0*/  IMAD.HI.U32 R19, R9, R17, RZ ;  /* 0x0000001109137227 */ /* 0x000fc800078e00ff */
[----:B------:R-:W-:Y:S01]  /*16e0*/  IMAD R22, R5, R16, R22 ;  /* 0x0000001005167224 */ /* 0x000fe200078e0216 */
[----:B------:R-:W-:Y:S01]  /*16f0*/  IADD3 R25, -R19, RZ, RZ ;  /* 0x000000ff13197210 */ /* 0x000fe20007ffe1ff */
[----:B------:R-:W-:Y:S02]  /*1700*/  IMAD R23, R6, R18, R23 ;  /* 0x0000001206177224 */ /* 0x000fe400078e0217 */
[----:B------:R-:W-:Y:S02]  /*1710*/  IMAD R22, R22, UR5, RZ ;  /* 0x0000000516167c24 */ /* 0x000fe4000f8e02ff */
[----:B------:R-:W-:Y:S02]  /*1720*/  IMAD R25, R2, R25, R17 ;  /* 0x0000001902197224 */ /* 0x000fe400078e0211 */
[----:B------:R-:W-:-:S03]  /*1730*/  IMAD R22, R23, UR4, R22 ;  /* 0x0000000417167c24 */ /* 0x000fc6000f8e0216 */
        /* <DEDUP_REMOVED lines=14> */
[----:B--2---:R0:W-:Y:S04]  /*1820*/  STG.E desc[UR6][R16.64], R21 ;  /* 0x0000001510007986 */ /* 0x0041e8000c101906 */
[----:B------:R1:W2:Y:S01]  /*1830*/  LDG.E R23, desc[UR6][R18.64] ;  /* 0x0000000612177981 */ /* 0x0002a2000c1e1900 */
        /* <DEDUP_REMOVED lines=19> */
[----:B-1----:R-:W-:Y:S01]  /*1970*/  IADD3 R18, -R17, RZ, RZ ;  /* 0x000000ff11127210 */ /* 0x002fe20007ffe1ff */
[----:B------:R-:W-:-:S04]  /*1980*/  IMAD.HI.U32 R19, R9, R17, RZ ;  /* 0x0000001109137227 */ /* 0x000fc800078e00ff */
[----:B------:R-:W-:Y:S02]  /*1990*/  IMAD.MOV R21, RZ, RZ, -R19 ;  /* 0x000000ffff157224 */ /* 0x000fe400078e0a13 */
[----:B------:R-:W-:Y:S02]  /*19a0*/  IMAD R22, R5, R16, R22 ;  /* 0x0000001005167224 */ /* 0x000fe400078e0216 */
[----:B------:R-:W-:Y:S02]  /*19b0*/  IMAD R21, R2, R21, R17 ;  /* 0x0000001502157224 */ /* 0x000fe400078e0211 */
[----:B------:R-:W-:Y:S02]  /*19c0*/  IMAD R25, R6, R18, R25 ;  /* 0x0000001206197224 */ /* 0x000fe400078e0219 */
[----:B------:R-:W-:Y:S01]  /*19d0*/  IMAD R22, R22, UR5, RZ ;  /* 0x0000000516167c24 */ /* 0x000fe2000f8e02ff */
[----:B------:R-:W-:-:S03]  /*19e0*/  ISETP.GE.U32.AND P3, PT, R21, R2, PT ;  /* 0x000000021500720c */ /* 0x000fc60003f66070 */
[----:B------:R-:W-:-:S10]  /*19f0*/  IMAD R22, R25, UR4, R22 ;  /* 0x0000000419167c24 */ /* 0x000fd4000f8e0216 */
        /* <DEDUP_REMOVED lines=13> */
[----:B--2---:R0:W-:Y:S04]  /*1ad0*/  STG.E desc[UR6][R16.64], R23 ;  /* 0x0000001710007986 */ /* 0x0041e8000c101906 */
[----:B------:R1:W2:Y:S01]  /*1ae0*/  LDG.E R19, desc[UR6][R18.64] ;  /* 0x0000000612137981 */ /* 0x0002a2000c1e1900 */
        /* <DEDUP_REMOVED lines=21> */
[----:B-1----:R-:W-:Y:S01]  /*1c40*/  IMAD.MOV R18, RZ, RZ, -R17 ;  /* 0x000000ffff127224 */ /* 0x002fe200078e0a11 */
        /* <DEDUP_REMOVED lines=19> */
[----:B--2---:R1:W-:Y:S01]  /*1d80*/  STG.E desc[UR6][R16.64], R19 ;  /* 0x0000001310007986 */ /* 0x0043e2000c101906 */
[----:B------:R-:W-:Y:S05]  /*1d90*/  @!P3 BRA `(.L_x_208) ;  /* 0xfffffff40048b947 */ /* 0x000fea000383ffff */
[----:B------:R-:W-:Y:S05]  /*1da0*/  EXIT ;  /* 0x000000000000794d */ /* 0x000fea0003800000 */
.L_x_209:
        /* <DEDUP_REMOVED lines=13> */
.L_x_1022:


//--------------------- .text._ZN2at6native40_GLOBAL__N__2351210d_8_Shape_cu_49f7391c35CatArrayBatchedCopy_alignedK_contigINS1_10OpaqueTypeILj4EEEjLi4ELi64ELi64ELi16EEEvPT_NS1_25CatArrInputTensorMetadataIS5_T0_XT2_EXT3_EEENS1_16TensorSizeStrideIS8_Lj4EEEiS8_ --------------------------
	.section	.text._ZN2at6native40_GLOBAL__N__2351210d_8_Shape_cu_49f7391c35CatArrayBatchedCopy_alignedK_contigINS1_10OpaqueTypeILj4EEEjLi4ELi64ELi64ELi16EEEvPT_NS1_25CatArrInputTensorMetadataIS5_T0_XT2_EXT3_EEENS1_16TensorSizeStrideIS8_Lj4EEEiS8_,"ax",@progbits
	.align	128
.text._ZN2at6native40_GLOBAL__N__2351210d_8_Shape_cu_49f7391c35CatArrayBatchedCopy_alignedK_contigINS1_10OpaqueTypeILj4EEEjLi4ELi64ELi64ELi16EEEvPT_NS1_25CatArrInputTensorMetadataIS5_T0_XT2_EXT3_EEENS1_16TensorSizeStrideIS8_Lj4EEEiS8_:
        .type           _ZN2at6native40_GLOBAL__N__2351210d_8_Shape_cu_49f7391c35CatArrayBatchedCopy_alignedK_contigINS1_10OpaqueTypeILj4EEEjLi4ELi64ELi64ELi16EEEvPT_NS1_25CatArrInputTensorMetadataIS5_T0_XT2_EXT3_EEENS1_16TensorSizeStrideIS8_Lj4EEEiS8_,@function
        .size           _ZN2at6native40_GLOBAL__N__2351210d_8_Shape_cu_49f7391c35CatArrayBatchedCopy_alignedK_contigINS1_10OpaqueTypeILj4EEEjLi4ELi64ELi64ELi16EEEvPT_NS1_25CatArrInputTensorMetadataIS5_T0_XT2_EXT3_EEENS1_16TensorSizeStrideIS8_Lj4EEEiS8_,(.L_x_1023 - _ZN2at6native40_GLOBAL__N__2351210d_8_Shape_cu_49f7391c35CatArrayBatchedCopy_alignedK_contigINS1_10OpaqueTypeILj4EEEjLi4ELi64ELi64ELi16EEEvPT_NS1_25CatArrInputTensorMetadataIS5_T0_XT2_EXT3_EEENS1_16TensorSizeStrideIS8_Lj4EEEiS8_)
        .other          _ZN2at6native40_GLOBAL__N__2351210d_8_Shape_cu_49f7391c35CatArrayBatchedCopy_alignedK_contigINS1_10OpaqueTypeILj4EEEjLi4ELi64ELi64ELi16EEEvPT_NS1_25CatArrInputTensorMetadataIS5_T0_XT2_EXT3_EEENS1_16TensorSizeStrideIS8_Lj4EEEiS8_,@"STO_CUDA_ENTRY STV_DEFAULT"
_ZN2at6native40_GLOBAL__N__2351210d_8_Shape_cu_49f7391c35CatArrayBatchedCopy_alignedK_contigINS1_10OpaqueTypeILj4EEEjLi4ELi64ELi64ELi16EEEvPT_NS1_25CatArrInputTensorMetadataIS5_T0_XT2_EXT3_EEENS1_16TensorSizeStrideIS8_Lj4EEEiS8_:
        /* <DEDUP_REMOVED lines=28> */
[C---:B0-----:R-:W-:Y:S02]  /*01c0*/  ISETP.NE.AND P0, PT, R4.reuse, 0x3, PT ;  /* 0x000000030400780c */ /* 0x041fe40003f05270 */
[C---:B------:R-:W-:Y:S02]  /*01d0*/  ISETP.NE.AND P1, PT, R4.reuse, 0x2, PT ;  /* 0x000000020400780c */ /* 0x040fe40003f25270 */
[----:B------:R-:W-:Y:S02]  /*01e0*/  ISETP.NE.AND P2, PT, R4, 0x1, PT ;  /* 0x000000010400780c */ /* 0x000fe40003f45270 */
[C---:B-1----:R-:W-:Y:S02]  /*01f0*/  SEL R14, R2.reuse, UR9, !P0 ;  /* 0x00000009020e7c07 */ /* 0x042fe4000c000000 */
[----:B------:R-:W-:Y:S01]  /*0200*/  SEL R15, R2, UR8, !P1 ;  /* 0x00000008020f7c07 */ /* 0x000fe2000c800000 */
[----:B----4-:R-:W-:Y:S01]  /*0210*/  IMAD R16, R16, UR4, RZ ;  /* 0x0000000410107c24 */ /* 0x010fe2000f8e02ff */
[----:B------:R-:W-:-:S07]  /*0220*/  SEL R10, R2, UR5, !P2 ;  /* 0x00000005020a7c07 */ /* 0x000fce000d000000 */
.L_x_212:
[----:B0-----:R-:W0:Y:S01]  /*0230*/  I2F.U32.RP R4, R14 ;  /* 0x0000000e00047306 */ /* 0x001e220000209000 */
[-C--:B------:R-:W-:Y:S01]  /*0240*/  IADD3 R5, RZ, -R14.reuse, RZ ;  /* 0x8000000eff057210 */ /* 0x080fe20007ffe0ff */
[----:B------:R-:W-:Y:S01]  /*0250*/  IMAD.MOV.U32 R8, RZ, RZ, RZ ;  /* 0x000000ffff087224 */ /* 0x000fe200078e00ff */
[C---:B------:R-:W-:Y:S02]  /*0260*/  IADD3 R7, R11.reuse, 0x1, RZ ;  /* 0x000000010b077810 */ /* 0x040fe40007ffe0ff */
[----:B------:R-:W-:Y:S02]  /*0270*/  IADD3 R17, R11, 0x2, RZ ;  /* 0x000000020b117810 */ /* 0x000fe40007ffe0ff */
[----:B------:R-:W-:Y:S01]  /*0280*/  IADD3 R27, RZ, -R15, RZ ;  /* 0x8000000fff1b7210 */ /* 0x000fe20007ffe0ff */
[----:B------:R-:W1:Y:S01]  /*0290*/  I2F.U32.RP R6, R15 ;  /* 0x0000000f00067306 */ /* 0x000e620000209000 */
[----:B------:R-:W-:Y:S02]  /*02a0*/  ISETP.NE.U32.AND P0, PT, R14, RZ, PT ;  /* 0x000000ff0e00720c */ /* 0x000fe40003f05070 */
[----:B------:R-:W-:-:S05]  /*02b0*/  LOP3.LUT R20, RZ, R14, RZ, 0x33, !PT ;  /* 0x0000000eff147212 */ /* 0x000fca00078e33ff */
[----:B0-----:R-:W0:Y:S08]  /*02c0*/  MUFU.RCP R4, R4 ;  /* 0x0000000400047308 */ /* 0x001e300000001000 */
[----:B-1----:R-:W-:Y:S01]  /*02d0*/  MUFU.RCP R6, R6 ;  /* 0x0000000600067308 */ /* 0x002fe20000001000 */
[----:B0-----:R-:W-:-:S07]  /*02e0*/  VIADD R9, R4, 0xffffffe ;  /* 0x0ffffffe04097836 */ /* 0x001fce0000000000 */
[----:B------:R-:W0:Y:S02]  /*02f0*/  F2I.FTZ.U32.TRUNC.NTZ R9, R9 ;  /* 0x0000000900097305 */ /* 0x000e24000021f000 */
[----:B0-----:R-:W-:-:S04]  /*0300*/  IMAD R5, R5, R9, RZ ;  /* 0x0000000905057224 */ /* 0x001fc800078e02ff */
[----:B------:R-:W-:-:S06]  /*0310*/  IMAD.HI.U32 R8, R9, R5, R8 ;  /* 0x0000000509087227 */ /* 0x000fcc00078e0008 */
[----:B------:R-:W-:-:S04]  /*0320*/  IMAD.HI.U32 R21, R8, R7, RZ ;  /* 0x0000000708157227 */ /* 0x000fc800078e00ff */
[----:B------:R-:W-:Y:S02]  /*0330*/  IMAD.MOV R4, RZ, RZ, -R21 ;  /* 0x000000ffff047224 */ /* 0x000fe400078e0a15 */
[----:B------:R-:W-:-:S04]  /*0340*/  IMAD.HI.U32 R19, R8, R11, RZ ;  /* 0x0000000b08137227 */ /* 0x000fc800078e00ff */
[----:B------:R-:W-:Y:S01]  /*0350*/  IMAD R9, R14, R4, R7 ;  /* 0x000000040e097224 */ /* 0x000fe200078e0207 */
[----:B------:R-:W-:Y:S01]  /*0360*/  IADD3 R4, R6, 0xffffffe, RZ ;  /* 0x0ffffffe06047810 */ /* 0x000fe20007ffe0ff */
[----:B------:R-:W-:Y:S01]  /*0370*/  IMAD.MOV R23, RZ, RZ, -R19 ;  /* 0x000000ffff177224 */ /* 0x000fe200078e0a13 */
[----:B------:R-:W0:Y:S02]  /*0380*/  I2F.U32.RP R6, R10 ;  /* 0x0000000a00067306 */ /* 0x000e240000209000 */
[----:B------:R-:W-:Y:S01]  /*0390*/  ISETP.GE.U32.AND P2, PT, R9, R14, PT ;  /* 0x0000000e0900720c */ /* 0x000fe20003f46070 */
[----:B------:R-:W-:-:S05]  /*03a0*/  IMAD R23, R14, R23, R11 ;  /* 0x000000170e177224 */ /* 0x000fca00078e020b */
[----:B------:R1:W4:Y:S01]  /*03b0*/  F2I.FTZ.U32.TRUNC.NTZ R5, R4 ;  /* 0x0000000400057305 */ /* 0x000322000021f000 */
[----:B------:R-:W-:-:S06]  /*03c0*/  ISETP.GE.U32.AND P1, PT, R23, R14, PT ;  /* 0x0000000e1700720c */ /* 0x000fcc0003f26070 */
[----:B------:R-:W-:Y:S01]  /*03d0*/  @P2 IMAD.IADD R9, R9, 0x1, -R14 ;  /* 0x0000000109092824 */ /* 0x000fe200078e0a0e */
[----:B------:R-:W-:Y:S01]  /*03e0*/  @P2 IADD3 R21, R21, 0x1, RZ ;  /* 0x0000000115152810 */ /* 0x000fe20007ffe0ff */
[----:B-1----:R-:W-:Y:S01]  /*03f0*/  HFMA2.MMA R4, -RZ, RZ, 0, 0 ;  /* 0x00000000ff047435 */ /* 0x002fe200000001ff */
[----:B0-----:R-:W0:Y:S02]  /*0400*/  MUFU.RCP R6, R6 ;  /* 0x0000000600067308 */ /* 0x001e240000001000 */
[----:B------:R-:W-:Y:S01]  /*0410*/  ISETP.GE.U32.AND P3, PT, R9, R14, PT ;  /* 0x0000000e0900720c */ /* 0x000fe20003f66070 */
[----:B------:R-:W-:Y:S01]  /*0420*/  IMAD.HI.U32 R9, R8, R17, RZ ;  /* 0x0000001108097227 */ /* 0x000fe200078e00ff */
[----:B------:R-:W-:-:S03]  /*0430*/  @P1 IADD3 R19, R19, 0x1, RZ ;  /* 0x0000000113131810 */ /* 0x000fc60007ffe0ff */
[----:B------:R-:W-:Y:S02]  /*0440*/  IMAD.MOV R25, RZ, RZ, -R9 ;  /* 0x000000ffff197224 */ /* 0x000fe400078e0a09 */
[----:B----4-:R-:W-:Y:S02]  /*0450*/  IMAD R27, R27, R5, RZ ;  /* 0x000000051b1b7224 */ /* 0x010fe400078e02ff */
[----:B------:R-:W-:Y:S02]  /*0460*/  IMAD R25, R14, R25, R17 ;  /* 0x000000190e197224 */ /* 0x000fe400078e0211 */
[----:B------:R-:W-:Y:S02]  /*0470*/  @P1 IMAD.IADD R23, R23, 0x1, -R14 ;  /* 0x0000000117171824 */ /* 0x000fe400078e0a0e */
[----:B------:R-:W-:Y:S01]  /*0480*/  @P3 VIADD R21, R21, 0x1 ;  /* 0x0000000115153836 */ /* 0x000fe20000000000 */
[-C--:B------:R-:W-:Y:S01]  /*0490*/  ISETP.GE.U32.AND P3, PT, R25, R14.reuse, PT ;  /* 0x0000000e1900720c */ /* 0x080fe20003f66070 */
[----:B------:R-:W-:Y:S01]  /*04a0*/  IMAD.HI.U32 R5, R5, R27, R4 ;  /* 0x0000001b05057227 */ /* 0x000fe200078e0004 */
[----:B------:R-:W-:-:S02]  /*04b0*/  ISETP.GE.U32.AND P2, PT, R23, R14, PT ;  /* 0x0000000e1700720c */ /* 0x000fc40003f46070 */
[----:B------:R-:W-:Y:S01]  /*04c0*/  SEL R4, R20, R21, !P0 ;  /* 0x0000001514047207 */ /* 0x000fe20004000000 */
[----:B0-----:R-:W-:Y:S01]  /*04d0*/  VIADD R23, R6, 0xffffffe ;  /* 0x0ffffffe06177836 */ /* 0x001fe20000000000 */
[----:B------:R-:W-:-:S03]  /*04e0*/  IADD3 R27, R11, 0x3, RZ ;  /* 0x000000030b1b7810 */ /* 0x000fc60007ffe0ff */
[----:B------:R-:W-:Y:S02]  /*04f0*/  IMAD.HI.U32 R18, R5, R4, RZ ;  /* 0x0000000405127227 */ /* 0x000fe400078e00ff */
[----:B------:R-:W0:Y:S02]  /*0500*/  F2I.FTZ.U32.TRUNC.NTZ R23, R23 ;  /* 0x0000001700177305 */ /* 0x000e24000021f000 */
[----:B------:R-:W-:Y:S01]  /*0510*/  @P3 IMAD.IADD R25, R25, 0x1, -R14 ;  /* 0x0000000119193824 */ /* 0x000fe200078e0a0e */
[----:B------:R-:W-:Y:S01]  /*0520*/  IADD3 R22, -R18, RZ, RZ ;  /* 0x000000ff12167210 */ /* 0x000fe20007ffe1ff */
[----:B------:R-:W-:Y:S01]  /*0530*/  @P3 VIADD R9, R9, 0x1 ;  /* 0x0000000109093836 */ /* 0x000fe20000000000 */
[----:B------:R-:W-:Y:S02]  /*0540*/  @P2 IADD3 R19, R19, 0x1, RZ ;  /* 0x0000000113132810 */ /* 0x000fe40007ffe0ff */
[----:B------:R-:W-:Y:S01]  /*0550*/  ISETP.GE.U32.AND P4, PT, R25, R14, PT ;  /* 0x0000000e1900720c */ /* 0x000fe20003f86070 */
[----:B------:R-:W-:Y:S01]  /*0560*/  IMAD R22, R15, R22, R4 ;  /* 0x000000160f167224 */ /* 0x000fe200078e0204 */
[----:B------:R-:W-:-:S02]  /*0570*/  SEL R26, R20, R19, !P0 ;  /* 0x00000013141a7207 */ /* 0x000fc40004000000 */
[----:B------:R-:W-:Y:S02]  /*0580*/  IADD3 R19, RZ, -R10, RZ ;  /* 0x8000000aff137210 */ /* 0x000fe40007ffe0ff */
[----:B------:R-:W-:Y:S01]  /*0590*/  ISETP.GE.U32.AND P1, PT, R22, R15, PT ;  /* 0x0000000f1600720c */ /* 0x000fe20003f26070 */
[----:B------:R-:W-:-:S04]  /*05a0*/  IMAD.HI.U32 R6, R5, R26, RZ ;  /* 0x0000001a05067227 */ /* 0x000fc800078e00ff */
[----:B------:R-:W-:Y:S02]  /*05b0*/  IMAD.MOV R28, RZ, RZ, -R6 ;  /* 0x000000ffff1c7224 */ /* 0x000fe400078e0a06 */
[----:B------:R-:W-:Y:S02]  /*05c0*/  @P4 VIADD R9, R9, 0x1 ;  /* 0x0000000109094836 */ /* 0x000fe40000000000 */
[----:B------:R-:W-:-:S03]  /*05d0*/  IMAD R28, R15, R28, R26 ;  /* 0x0000001c0f1c7224 */ /* 0x000fc600078e021a */
[----:B------:R-:W-:Y:S01]  /*05e0*/  SEL R20, R20, R9, !P0 ;  /* 0x0000000914147207 */ /* 0x000fe20004000000 */
[----:B0-----:R-:W-:Y:S01]  /*05f0*/  IMAD R9, R19, R23, RZ ;  /* 0x0000001713097224 */ /* 0x001fe200078e02ff */
[----:B------:R-:W-:Y:S02]  /*0600*/  @P1 IADD3 R22, -R15, R22, RZ ;  /* 0x000000160f161210 */ /* 0x000fe40007ffe1ff */
[-C--:B------:R-:W-:Y:S01]  /*0610*/  ISETP.GE.U32.AND P2, PT, R28, R15.reuse, PT ;  /* 0x0000000f1c00720c */ /* 0x080fe20003f46070 */
[----:B------:R-:W-:Y:S01]  /*0620*/  IMAD.HI.U32 R24, R5, R20, RZ ;  /* 0x0000001405187227 */ /* 0x000fe200078e00ff */
[----:B------:R-:W-:Y:S02]  /*0630*/  ISETP.GE.U32.AND P3, PT, R22, R15, PT ;  /* 0x0000000f1600720c */ /* 0x000fe40003f66070 */
[----:B------:R-:W-:Y:S01]  /*0640*/  @P1 IADD3 R18, R18, 0x1, RZ ;  /* 0x0000000112121810 */ /* 0x000fe20007ffe0ff */
[----:B------:R-:W-:Y:S01]  /*0650*/  IMAD.MOV R21, RZ, RZ, -R24 ;  /* 0x000000ffff157224 */ /* 0x000fe200078e0a18 */
[----:B------:R-:W-:-:S02]  /*0660*/  MOV R22, RZ ;  /* 0x000000ff00167202 */ /* 0x000fc40000000f00 */
[C---:B------:R-:W-:Y:S01]  /*0670*/  ISETP.NE.U32.AND P1, PT, R15.reuse, RZ, PT ;  /* 0x000000ff0f00720c */ /* 0x040fe20003f25070 */
[----:B------:R-:W-:Y:S01]  /*0680*/  IMAD R21, R15, R21, R20 ;  /* 0x000000150f157224 */ /* 0x000fe200078e0214 */
[----:B------:R-:W-:Y:S01]  /*0690*/  LOP3.LUT R19, RZ, R15, RZ, 0x33, !PT ;  /* 0x0000000fff137212 */ /* 0x000fe200078e33ff */
[----:B------:R-:W-:Y:S02]  /*06a0*/  IMAD.HI.U32 R22, R23, R9, R22 ;  /* 0x0000000917167227 */ /* 0x000fe400078e0016 */
[----:B------:R-:W-:Y:S02]  /*06b0*/  @P2 IADD3 R28, -R15, R28, RZ ;  /* 0x0000001c0f1c2210 */ /* 0x000fe40007ffe1ff */
[-C--:B------:R-:W-:Y:S01]  /*06c0*/  ISETP.GE.U32.AND P4, PT, R21, R15.reuse, PT ;  /* 0x0000000f1500720c */ /* 0x080fe20003f86070 */
[----:B------:R-:W-:Y:S01]  /*06d0*/  @P3 VIADD R18, R18, 0x1 ;  /* 0x0000000112123836 */ /* 0x000fe20000000000 */
[----:B------:R-:W-:Y:S02]  /*06e0*/  ISETP.GE.U32.AND P6, PT, R28, R15, PT ;  /* 0x0000000f1c00720c */ /* 0x000fe40003fc6070 */
[----:B------:R-:W-:-:S02]  /*06f0*/  @P2 IADD3 R6, R6, 0x1, RZ ;  /* 0x0000000106062810 */ /* 0x000fc40007ffe0ff */
[----:B------:R-:W-:-:S04]  /*0700*/  SEL R25, R19, R18, !P1 ;  /* 0x0000001213197207 */ /* 0x000fc80004800000 */
[----:B------:R-:W-:Y:S01]  /*0710*/  IADD3 R23, -R25, RZ, RZ ;  /* 0x000000ff19177210 */ /* 0x000fe20007ffe1ff */
[----:B------:R-:W-:Y:S02]  /*0720*/  IMAD.HI.U32 R18, R22, R25, RZ ;  /* 0x0000001916127227 */ /* 0x000fe400078e00ff */
[----:B------:R-:W-:Y:S02]  /*0730*/  @P4 IADD3 R21, -R15, R21, RZ ;  /* 0x000000150f154210 */ /* 0x000fe40007ffe1ff */
[----:B------:R-:W-:Y:S01]  /*0740*/  IMAD.MOV R9, RZ, RZ, -R18 ;  /* 0x000000ffff097224 */ /* 0x000fe200078e0a12 */
[----:B------:R-:W-:Y:S01]  /*0750*/  @P4 IADD3 R24, R24, 0x1, RZ ;  /* 0x0000000118184810 */ /* 0x000fe20007ffe0ff */
[----:B------:R-:W-:Y:S01]  /*0760*/  @P6 VIADD R6, R6, 0x1 ;  /* 0x0000000106066836 */ /* 0x000fe20000000000 */
[----:B------:R-:W-:Y:S01]  /*0770*/  ISETP.GE.U32.AND P5, PT, R21, R15, PT ;  /* 0x0000000f1500720c */ /* 0x000fe20003fa6070 */
[----:B------:R-:W-:Y:S02]  /*0780*/  IMAD.MOV R21, RZ, RZ, -R4 ;  /* 0x000000ffff157224 */ /* 0x000fe400078e0a04 */
[----:B------:R-:W-:-:S02]  /*0790*/  IMAD R9, R10, R9, R25 ;  /* 0x000000090a097224 */ /* 0x000fc400078e0219 */
[----:B------:R-:W-:Y:S01]  /*07a0*/  IMAD R21, R14, R21, R7 ;  /* 0x000000150e157224 */ /* 0x000fe200078e0207 */
[----:B------:R-:W-:Y:S01]  /*07b0*/  SEL R7, R19, R6, !P1 ;  /* 0x0000000613077207 */ /* 0x000fe20004800000 */
[----:B------:R-:W-:Y:S01]  /*07c0*/  IMAD R23, R15, R23, R4 ;  /* 0x000000170f177224 */ /* 0x000fe200078e0204 */
[----:B------:R-:W-:Y:S01]  /*07d0*/  ISETP.GE.U32.AND P3, PT, R9, R10, PT ;  /* 0x0000000a0900720c */ /* 0x000fe20003f66070 */
[----:B------:R-:W-:Y:S02]  /*07e0*/  IMAD R4, R21, UR11, RZ ;  /* 0x0000000b15047c24 */ /* 0x000fe4000f8e02ff */
[----:B------:R-:W-:Y:S02]  /*07f0*/  IMAD.HI.U32 R6, R22, R7, RZ ;  /* 0x0000000716067227 */ /* 0x000fe400078e00ff */
[----:B------:R-:W-:Y:S02]  /*0800*/  @P5 IADD3 R24, R24, 0x1, RZ ;  /* 0x0000000118185810 */ /* 0x000fe40007ffe0ff */
[----:B------:R-:W-:Y:S01]  /*0810*/  IMAD R4, R23, UR10, R4 ;  /* 0x0000000a17047c24 */ /* 0x000fe2000f8e0204 */
[----:B------:R-:W-:Y:S01]  /*0820*/  IADD3 R29, -R6, RZ, RZ ;  /* 0x000000ff061d7210 */ /* 0x000fe20007ffe1ff */
[----:B------:R-:W-:-:S02]  /*0830*/  IMAD.MOV R23, RZ, RZ, -R26 ;  /* 0x000000ffff177224 */ /* 0x000fc400078e0a1a */
[--C-:B------:R-:W-:Y:S02]  /*0840*/  IMAD.MOV R21, RZ, RZ, -R7.reuse ;  /* 0x000000ffff157224 */ /* 0x100fe400078e0a07 */
[----:B------:R-:W-:Y:S02]  /*0850*/  @P3 IMAD.IADD R9, R9, 0x1, -R10 ;  /* 0x0000000109093824 */ /* 0x000fe400078e0a0a */
[----:B------:R-:W-:Y:S02]  /*0860*/  IMAD R29, R10, R29, R7 ;  /* 0x0000001d0a1d7224 */ /* 0x000fe400078e0207 */
[----:B------:R-:W-:Y:S01]  /*0870*/  IMAD R23, R14, R23, R11 ;  /* 0x000000170e177224 */ /* 0x000fe200078e020b */
[-C--:B------:R-:W-:Y:S01]  /*0880*/  ISETP.GE.U32.AND P2, PT, R9, R10.reuse, PT ;  /* 0x0000000a0900720c */ /* 0x080fe20003f46070 */
[----:B------:R-:W-:Y:S01]  /*0890*/  IMAD R21, R15, R21, R26 ;  /* 0x000000150f157224 */ /* 0x000fe200078e021a */
[----:B------:R-:W-:Y:S01]  /*08a0*/  ISETP.GE.U32.AND P5, PT, R29, R10, PT ;  /* 0x0000000a1d00720c */ /* 0x000fe20003fa6070 */
[----:B------:R-:W-:Y:S01]  /*08b0*/  IMAD.MOV R26, RZ, RZ, -R20 ;  /* 0x000000ffff1a7224 */ /* 0x000fe200078e0a14 */
[----:B------:R-:W-:Y:S01]  /*08c0*/  SEL R9, R19, R24, !P1 ;  /* 0x0000001813097207 */ /* 0x000fe20004800000 */
[----:B------:R-:W-:-:S02]  /*08d0*/  IMAD R24, R23, UR11, RZ ;  /* 0x0000000b17187c24 */ /* 0x000fc4000f8e02ff */
[----:B------:R-:W-:Y:S01]  /*08e0*/  IMAD R17, R14, R26, R17 ;  /* 0x0000001a0e117224 */ /* 0x000fe200078e0211 */
[----:B------:R-:W-:Y:S01]  /*08f0*/  IADD3 R23, -R9, RZ, RZ ;  /* 0x000000ff09177210 */ /* 0x000fe20007ffe1ff */
[----:B------:R-:W-:Y:S01]  /*0900*/  @P3 VIADD R18, R18, 0x1 ;  /* 0x0000000112123836 */ /* 0x000fe20000000000 */
[----:B------:R-:W-:Y:S01]  /*0910*/  ISETP.NE.U32.AND P3, PT, R10, RZ, PT ;  /* 0x000000ff0a00720c */ /* 0x000fe20003f65070 */
[----:B------:R-:W-:Y:S02]  /*0920*/  IMAD R17, R17, UR11, RZ ;  /* 0x0000000b11117c24 */ /* 0x000fe4000f8e02ff */
[----:B------:R-:W-:Y:S01]  /*0930*/  IMAD R20, R15, R23, R20 ;  /* 0x000000170f147224 */ /* 0x000fe200078e0214 */
[----:B------:R-:W-:Y:S01]  /*0940*/  @P2 IADD3 R18, R18, 0x1, RZ ;  /* 0x0000000112122810 */ /* 0x000fe20007ffe0ff */
[----:B------:R-:W-:Y:S02]  /*0950*/  @P5 IMAD.IADD R29, R29, 0x1, -R10 ;  /* 0x000000011d1d5824 */ /* 0x000fe400078e0a0a */
[----:B------:R-:W-:Y:S01]  /*0960*/  IMAD R23, R20, UR10, R17 ;  /* 0x0000000a14177c24 */ /* 0x000fe2000f8e0211 */
[-C--:B------:R-:W-:Y:S01]  /*0970*/  LOP3.LUT R17, RZ, R10.reuse, RZ, 0x33, !PT ;  /* 0x0000000aff117212 */ /* 0x080fe200078e33ff */
[----:B------:R-:W-:Y:S01]  /*0980*/  IMAD.HI.U32 R20, R8, R27, RZ ;  /* 0x0000001b08147227 */ /* 0x000fe200078e00ff */
[----:B------:R-:W-:-:S02]  /*0990*/  ISETP.GE.U32.AND P4, PT, R29, R10, PT ;  /* 0x0000000a1d00720c */ /* 0x000fc40003f86070 */
[----:B------:R-:W-:Y:S01]  /*09a0*/  SEL R18, R17, R18, !P3 ;  /* 0x0000001211127207 */ /* 0x000fe20005800000 */
[----:B------:R-:W-:Y:S02]  /*09b0*/  IMAD.MOV R29, RZ, RZ, -R20 ;  /* 0x000000ffff1d7224 */ /* 0x000fe400078e0a14 */
[----:B------:R-:W-:Y:S01]  /*09c0*/  IMAD R21, R21, UR10, R24 ;  /* 0x0000000a15157c24 */ /* 0x000fe2000f8e0218 */
[----:B------:R-:W-:Y:S01]  /*09d0*/  IADD3 R8, -R18, RZ, RZ ;  /* 0x000000ff12087210 */ /* 0x000fe20007ffe1ff */
[----:B------:R-:W-:Y:S02]  /*09e0*/  IMAD R29, R14, R29, R27 ;  /* 0x0000001d0e1d7224 */ /* 0x000fe400078e021b */
[----:B------:R-:W-:Y:S02]  /*09f0*/  @P5 VIADD R6, R6, 0x1 ;  /* 0x0000000106065836 */ /* 0x000fe40000000000 */
[----:B------:R-:W-:Y:S01]  /*0a00*/  IMAD R25, R10, R8, R25 ;  /* 0x000000080a197224 */ /* 0x000fe200078e0219 */
[----:B------:R-:W-:Y:S01]  /*0a10*/  ISETP.GE.U32.AND P2, PT, R29, R14, PT ;  /* 0x0000000e1d00720c */ /* 0x000fe20003f46070 */
[----:B------:R-:W-:-:S04]  /*0a20*/  IMAD.HI.U32 R8, R22, R9, RZ ;  /* 0x0000000916087227 */ /* 0x000fc800078e00ff */
[----:B------:R-:W-:Y:S02]  /*0a30*/  IMAD.MOV R24, RZ, RZ, -R8 ;  /* 0x000000ffff187224 */ /* 0x000fe400078e0a08 */
[----:B------:R-:W-:Y:S02]  /*0a40*/  @P4 VIADD R6, R6, 0x1 ;  /* 0x0000000106064836 */ /* 0x000fe40000000000 */
[----:B------:R-:W-:Y:S02]  /*0a50*/  IMAD R24, R10, R24, R9 ;  /* 0x000000180a187224 */ /* 0x000fe400078e0209 */
[----:B------:R-:W-:Y:S02]  /*0a60*/  IMAD R25, R25, UR13, R4 ;  /* 0x0000000d19197c24 */ /* 0x000fe4000f8e0204 */
[----:B------:R-:W-:Y:S01]  /*0a70*/  @P2 IMAD.IADD R29, R29, 0x1, -R14 ;  /* 0x000000011d1d2824 */ /* 0x000fe200078e0a0e */
[----:B------:R-:W-:Y:S02]  /*0a80*/  @P2 IADD3 R20, R20, 0x1, RZ ;  /* 0x0000000114142810 */ /* 0x000fe40007ffe0ff */
[----:B------:R-:W-:-:S02]  /*0a90*/  ISETP.GE.U32.AND P2, PT, R24, R10, PT ;  /* 0x0000000a1800720c */ /* 0x000fc40003f46070 */
[-C--:B------:R-:W-:Y:S02]  /*0aa0*/  ISETP.GE.U32.AND P6, PT, R29, R14.reuse, PT ;  /* 0x0000000e1d00720c */ /* 0x080fe40003fc6070 */
[----:B------:R-:W-:-:S09]  /*0ab0*/  LOP3.LUT R29, RZ, R14, RZ, 0x33, !PT ;  /* 0x0000000eff1d7212 */ /* 0x000fd200078e33ff */
[----:B------:R-:W-:Y:S02]  /*0ac0*/  @P2 IADD3 R24, -R10, R24, RZ ;  /* 0x000000180a182210 */ /* 0x000fe40007ffe1ff */
[----:B------:R-:W-:Y:S02]  /*0ad0*/  @P6 VIADD R20, R20, 0x1 ;  /* 0x0000000114146836 */ /* 0x000fe40000000000 */
[----:B------:R-:W-:-:S03]  /*0ae0*/  ISETP.GE.U32.AND P6, PT, R24, R10, PT ;  /* 0x0000000a1800720c */ /* 0x000fc60003fc6070 */
[----:B------:R-:W-:-:S05]  /*0af0*/  SEL R20, R29, R20, !P0 ;  /* 0x000000141d147207 */ /* 0x000fca0004000000 */
[----:B------:R-:W-:Y:S01]  /*0b00*/  IMAD.HI.U32 R24, R5, R20, RZ ;  /* 0x0000001405187227 */ /* 0x000fe200078e00ff */
[----:B------:R-:W-:-:S04]  /*0b10*/  IADD3 R5, -R20, RZ, RZ ;  /* 0x000000ff14057210 */ /* 0x000fc80007ffe1ff */
[----:B------:R-:W-:Y:S01]  /*0b20*/  IADD3 R26, -R24, RZ, RZ ;  /* 0x000000ff181a7210 */ /* 0x000fe20007ffe1ff */
[----:B------:R-:W-:-:S04]  /*0b30*/  IMAD R27, R14, R5, R27 ;  /* 0x000000050e1b7224 */ /* 0x000fc800078e021b */
[----:B------:R-:W-:-:S05]  /*0b40*/  IMAD R26, R15, R26, R20 ;  /* 0x0000001a0f1a7224 */ /* 0x000fca00078e0214 */
[----:B------:R-:W-:-:S13]  /*0b50*/  ISETP.GE.U32.AND P0, PT, R26, R15, PT ;  /* 0x0000000f1a00720c */ /* 0x000fda0003f06070 */
[----:B------:R-:W-:Y:S01]  /*0b60*/  @P0 IADD3 R26, -R15, R26, RZ ;  /* 0x0000001a0f1a0210 */ /* 0x000fe20007ffe1ff */
[----:B------:R-:W-:-:S03]  /*0b70*/  @P0 VIADD R24, R24, 0x1 ;  /* 0x0000000118180836 */ /* 0x000fc60000000000 */
[----:B------:R-:W-:-:S13]  /*0b80*/  ISETP.GE.U32.AND P0, PT, R26, R15, PT ;  /* 0x0000000f1a00720c */ /* 0x000fda0003f06070 */
[----:B------:R-:W-:-:S05]  /*0b90*/  @P0 VIADD R24, R24, 0x1 ;  /* 0x0000000118180836 */ /* 0x000fca0000000000 */
[----:B------:R-:W-:Y:S02]  /*0ba0*/  SEL R19, R19, R24, !P1 ;  /* 0x0000001813137207 */ /* 0x000fe40004800000 */
[----:B------:R-:W-:Y:S02]  /*0bb0*/  SEL R24, R17, R6, !P3 ;  /* 0x0000000611187207 */ /* 0x000fe40005800000 */
[----:B------:R-:W-:Y:S02]  /*0bc0*/  IADD3 R5, -R19, RZ, RZ ;  /* 0x000000ff13057210 */ /* 0x000fe40007ffe1ff */
[----:B------:R-:W-:-:S03]  /*0bd0*/  IADD3 R26, -R24, RZ, RZ ;  /* 0x000000ff181a7210 */ /* 0x000fc60007ffe1ff */
[----:B------:R-:W-:Y:S02]  /*0be0*/  IMAD R5, R15, R5, R20 ;  /* 0x000000050f057224 */ /* 0x000fe400078e0214 */
[----:B------:R-:W-:Y:S02]  /*0bf0*/  IMAD R20, R27, UR11, RZ ;  /* 0x0000000b1b147c24 */ /* 0x000fe4000f8e02ff */
[----:B------:R-:W-:Y:S02]  /*0c00*/  IMAD R26, R10, R26, R7 ;  /* 0x0000001a0a1a7224 */ /* 0x000fe400078e0207 */
[----:B------:R-:W-:Y:S02]  /*0c10*/  IMAD R20, R5, UR10, R20 ;  /* 0x0000000a05147c24 */ /* 0x000fe4000f8e0214 */
[----:B---3--:R-:W-:-:S06]  /*0c20*/  IMAD.WIDE.U32 R4, R11, 0x4, R12 ;  /* 0x000000040b047825 */ /* 0x008fcc00078e000c */
[----:B------:R-:W3:Y:S01]  /*0c30*/  LDG.E.128 R4, desc[UR6][R4.64] ;  /* 0x0000000604047981 */ /* 0x000ee2000c1e1d00 */
[----:B------:R-:W-:Y:S02]  /*0c40*/  @P2 VIADD R8, R8, 0x1 ;  /* 0x0000000108082836 */ /* 0x000fe40000000000 */
[----:B------:R-:W-:Y:S02]  /*0c50*/  IMAD R27, R26, UR13, R21 ;  /* 0x0000000d1a1b7c24 */ /* 0x000fe4000f8e0215 */
[----:B------:R-:W-:Y:S01]  /*0c60*/  IMAD.HI.U32 R22, R22, R19, RZ ;  /* 0x0000001316167227 */ /* 0x000fe200078e00ff */
[----:B------:R-:W-:-:S03]  /*0c70*/  @P6 IADD3 R8, R8, 0x1, RZ ;  /* 0x0000000108086810 */ /* 0x000fc60007ffe0ff */
[----:B------:R-:W-:Y:S01]  /*0c80*/  IMAD R24, R24, UR12, R27 ;  /* 0x0000000c18187c24 */ /* 0x000fe2000f8e021b */
[----:B------:R-:W-:Y:S01]  /*0c90*/  SEL R21, R17, R8, !P3 ;  /* 0x0000000811157207 */ /* 0x000fe20005800000 */
[----:B------:R-:W-:Y:S02]  /*0ca0*/  IMAD R18, R18, UR12, R25 ;  /* 0x0000000c12127c24 */ /* 0x000fe4000f8e0219 */
[----:B------:R-:W-:Y:S02]  /*0cb0*/  IMAD R11, R16, 0x4, R11 ;  /* 0x00000004100b7824 */ /* 0x000fe400078e020b */
[----:B------:R-:W-:-:S04]  /*0cc0*/  IMAD.MOV R26, RZ, RZ, -R21 ;  /* 0x000000ffff1a7224 */ /* 0x000fc800078e0a15 */
[----:B------:R-:W-:Y:S01]  /*0cd0*/  IMAD R26, R10, R26, R9 ;  /* 0x0000001a0a1a7224 */ /* 0x000fe200078e0209 */
[----:B------:R-:W-:-:S03]  /*0ce0*/  IADD3 R9, -R22, RZ, RZ ;  /* 0x000000ff16097210 */ /* 0x000fc60007ffe1ff */
[----:B------:R-:W-:Y:S02]  /*0cf0*/  IMAD R26, R26, UR13, R23 ;  /* 0x0000000d1a1a7c24 */ /* 0x000fe4000f8e0217 */
[----:B------:R-:W-:Y:S02]  /*0d00*/  IMAD R9, R10, R9, R19 ;  /* 0x000000090a097224 */ /* 0x000fe400078e0213 */
[----:B------:R-:W-:Y:S02]  /*0d10*/  IMAD R26, R21, UR12, R26 ;  /* 0x0000000c151a7c24 */ /* 0x000fe4000f8e021a */
[----:B--2---:R-:W-:Y:S01]  /*0d20*/  IMAD R23, R3, UR14, R24 ;  /* 0x0000000e03177c24 */ /* 0x004fe2000f8e0218 */
[----:B------:R-:W-:Y:S01]  /*0d30*/  ISETP.GE.U32.AND P0, PT, R9, R10, PT ;  /* 0x0000000a0900720c */ /* 0x000fe20003f06070 */
[----:B------:R-:W-:-:S12]  /*0d40*/  IMAD R21, R3, UR14, R18 ;  /* 0x0000000e03157c24 */ /* 0x000fd8000f8e0212 */
[----:B------:R-:W-:Y:S01]  /*0d50*/  @P0 IMAD.IADD R9, R9, 0x1, -R10 ;  /* 0x0000000109090824 */ /* 0x000fe200078e0a0a */
[----:B------:R-:W-:-:S04]  /*0d60*/  @P0 IADD3 R22, R22, 0x1, RZ ;  /* 0x0000000116160810 */ /* 0x000fc80007ffe0ff */
[----:B------:R-:W-:Y:S02]  /*0d70*/  ISETP.GE.U32.AND P1, PT, R9, R10, PT ;  /* 0x0000000a0900720c */ /* 0x000fe40003f26070 */
[----:B------:R-:W0:Y:S11]  /*0d80*/  LDC.64 R8, c[0x0][0x210] ;  /* 0x00008400ff087b82 */ /* 0x000e360000000a00 */
[----:B------:R-:W-:-:S05]  /*0d90*/  @P1 VIADD R22, R22, 0x1 ;  /* 0x0000000116161836 */ /* 0x000fca0000000000 */
[----:B------:R-:W-:-:S04]  /*0da0*/  SEL R17, R17, R22, !P3 ;  /* 0x0000001611117207 */ /* 0x000fc80005800000 */
[----:B------:R-:W-:-:S05]  /*0db0*/  IADD3 R22, -R17, RZ, RZ ;  /* 0x000000ff11167210 */ /* 0x000fca0007ffe1ff */
[----:B------:R-:W-:Y:S02]  /*0dc0*/  IMAD R19, R10, R22, R19 ;  /* 0x000000160a137224 */ /* 0x000fe400078e0213 */
[----:B0-----:R-:W-:-:S04]  /*0dd0*/  IMAD.WIDE.U32 R22, R23, 0x4, R8 ;  /* 0x0000000417167825 */ /* 0x001fc800078e0008 */
[----:B------:R-:W-:Y:S02]  /*0de0*/  IMAD R20, R19, UR13, R20 ;  /* 0x0000000d13147c24 */ /* 0x000fe4000f8e0214 */
[----:B------:R-:W-:Y:S02]  /*0df0*/  IMAD R19, R3, UR14, R26 ;  /* 0x0000000e03137c24 */ /* 0x000fe4000f8e021a */
[----:B------:R-:W-:Y:S02]  /*0e00*/  IMAD R20, R17, UR12, R20 ;  /* 0x0000000c11147c24 */ /* 0x000fe4000f8e0214 */
[----:B------:R-:W-:-:S04]  /*0e10*/  IMAD.WIDE.U32 R18, R19, 0x4, R8 ;  /* 0x0000000413127825 */ /* 0x000fc800078e0008 */
[----:B------:R-:W-:Y:S02]  /*0e20*/  IMAD R17, R3, UR14, R20 ;  /* 0x0000000e03117c24 */ /* 0x000fe4000f8e0214 */
[----:B------:R-:W-:-:S04]  /*0e30*/  IMAD.WIDE.U32 R20, R21, 0x4, R8 ;  /* 0x0000000415147825 */ /* 0x000fc800078e0008 */
[----:B------:R-:W-:Y:S01]  /*0e40*/  IMAD.WIDE.U32 R8, R17, 0x4, R8 ;  /* 0x0000000411087825 */ /* 0x000fe200078e0008 */
[----:B------:R-:W-:-:S04]  /*0e50*/  IADD3 R17, R11, 0x4, RZ ;  /* 0x000000040b117810 */ /* 0x000fc80007ffe0ff */
[----:B------:R-:W-:Y:S01]  /*0e60*/  ISETP.GT.U32.AND P0, PT, R17, R0, PT ;  /* 0x000000001100720c */ /* 0x000fe20003f04070 */
[----:B---3--:R0:W-:Y:S04]  /*0e70*/  STG.E desc[UR6][R22.64], R4 ;  /* 0x0000000416007986 */ /* 0x0081e8000c101906 */
[----:B------:R0:W-:Y:S04]  /*0e80*/  STG.E desc[UR6][R20.64], R5 ;  /* 0x0000000514007986 */ /* 0x0001e8000c101906 */
[----:B------:R0:W-:Y:S04]  /*0e90*/  STG.E desc[UR6][R18.64], R6 ;  /* 0x0000000612007986 */ /* 0x0001e8000c101906 */
[----:B------:R0:W-:Y:S01]  /*0ea0*/  STG.E desc[UR6][R8.64], R7 ;  /* 0x0000000708007986 */ /* 0x0001e2000c101906 */
[----:B------:R-:W-:Y:S05]  /*0eb0*/  @!P0 BRA `(.L_x_212) ;  /* 0xfffffff000dc8947 */ /* 0x000fea000383ffff */
.L_x_211:
[----:B------:R-:W-:Y:S05]  /*0ec0*/  BSYNC B0 ;  /* 0x0000000000007941 */ /* 0x000fea0003800000 */
.L_x_210:
[----:B------:R-:W-:-:S13]  /*0ed0*/  ISETP.GT.U32.AND P0, PT, R0, R11, PT ;  /* 0x0000000b0000720c */ /* 0x000fda0003f04070 */
[----:B------:R-:W-:Y:S05]  /*0ee0*/  @!P0 EXIT ;  /* 0x000000000000894d */ /* 0x000fea0003800000 */
[----:B0-----:R-:W-:Y:S01]  /*0ef0*/  IADD3 R21, R0, -R11, RZ ;  /* 0x8000000b00157210 */ /* 0x001fe20007ffe0ff */
[----:B------:R-:W-:Y:S01]  /*0f00*/  ULDC UR12, c[0x0][0xf7c] ;  /* 0x0003df00000c7ab9 */ /* 0x000fe20000000800 */
[----:B------:R-:W-:Y:S01]  /*0f10*/  ULDC.64 UR8, c[0x0][0xf70] ;  /* 0x0003dc0000087ab9 */ /* 0x000fe20000000a00 */
[----:B------:R-:W-:Y:S01]  /*0f20*/  ULDC.64 UR10, c[0x0][0xf68] ;  /* 0x0003da00000a7ab9 */ /* 0x000fe20000000a00 */
[----:B------:R-:W-:Y:S01]  /*0f30*/  LOP3.LUT P0, R21, R21, 0x3, RZ, 0xc0, !PT ;  /* 0x0000000315157812 */ /* 0x000fe2000780c0ff */
[----:B------:R-:W-:Y:S01]  /*0f40*/  BSSY B0, `(.L_x_213) ;  /* 0x000005a000007945 */ /* 0x000fe20003800000 */
[----:B------:R-:W-:-:S11]  /*0f50*/  IMAD.MOV.U32 R20, RZ, RZ, R11 ;  /* 0x000000ffff147224 */ /* 0x000fd600078e000b */
        /* <DEDUP_REMOVED lines=9> */
[C---:B------:R-:W-:Y:S01]  /*0ff0*/  SEL R8, R2.reuse, UR4, !P0 ;  /* 0x0000000402087c07 */ /* 0x040fe2000c000000 */
[----:B------:R-:W-:Y:S01]  /*1000*/  ULDC UR4, c[0x0][0xf5c] ;  /* 0x0003d70000047ab9 */ /* 0x000fe20000000800 */
[----:B------:R-:W-:Y:S02]  /*1010*/  ISETP.NE.AND P0, PT, R5, 0x1, PT ;  /* 0x000000010500780c */ /* 0x000fe40003f05270 */
[----:B------:R-:W-:Y:S01]  /*1020*/  IADD3 R23, RZ, -R8, RZ ;  /* 0x80000008ff177210 */ /* 0x000fe20007ffe0ff */
[----:B------:R-:W1:Y:S01]  /*1030*/  I2F.U32.RP R5, R8 ;  /* 0x0000000800057306 */ /* 0x000e620000209000 */
[----:B------:R-:W-:-:S02]  /*1040*/  SEL R10, R2, UR4, !P0 ;  /* 0x00000004020a7c07 */ /* 0x000fc4000c000000 */
[----:B------:R-:W-:Y:S02]  /*1050*/  ISETP.NE.U32.AND P0, PT, R9, RZ, PT ;  /* 0x000000ff0900720c */ /* 0x000fe40003f05070 */
[----:B------:R-:W-:Y:S01]  /*1060*/  ISETP.NE.U32.AND P1, PT, R8, RZ, PT ;  /* 0x000000ff0800720c */ /* 0x000fe20003f25070 */
[----:B------:R-:W-:Y:S01]  /*1070*/  IMAD.MOV R25, RZ, RZ, -R10 ;  /* 0x000000ffff197224 */ /* 0x000fe200078e0a0a */
[----:B------:R-:W-:Y:S01]  /*1080*/  ISETP.NE.U32.AND P2, PT, R10, RZ, PT ;  /* 0x000000ff0a00720c */ /* 0x000fe20003f45070 */
[----:B------:R-:W4:Y:S08]  /*1090*/  I2F.U32.RP R18, R10 ;  /* 0x0000000a00127306 */ /* 0x000f300000209000 */
[----:B0-----:R-:W0:Y:S08]  /*10a0*/  MUFU.RCP R4, R4 ;  /* 0x0000000400047308 */ /* 0x001e300000001000 */
[----:B-1----:R-:W1:Y:S08]  /*10b0*/  MUFU.RCP R5, R5 ;  /* 0x0000000500057308 */ /* 0x002e700000001000 */
[----:B----4-:R-:W4:Y:S01]  /*10c0*/  MUFU.RCP R18, R18 ;  /* 0x0000001200127308 */ /* 0x010f220000001000 */
[----:B0-----:R-:W-:-:S07]  /*10d0*/  IADD3 R14, R4, 0xffffffe, RZ ;  /* 0x0ffffffe040e7810 */ /* 0x001fce0007ffe0ff */
[----:B------:R0:W5:Y:S01]  /*10e0*/  F2I.FTZ.U32.TRUNC.NTZ R15, R14 ;  /* 0x0000000e000f7305 */ /* 0x000162000021f000 */
[----:B-1----:R-:W-:Y:S02]  /*10f0*/  IADD3 R16, R5, 0xffffffe, RZ ;  /* 0x0ffffffe05107810 */ /* 0x002fe40007ffe0ff */
[----:B------:R-:W1:Y:S05]  /*1100*/  LDC.64 R4, c[0x0][0x210] ;  /* 0x00008400ff047b82 */ /* 0x000e6a0000000a00 */
[----:B------:R2:W3:Y:S01]  /*1110*/  F2I.FTZ.U32.TRUNC.NTZ R17, R16 ;  /* 0x0000001000117305 */ /* 0x0004e2000021f000 */
[----:B----4-:R-:W-:Y:S01]  /*1120*/  VIADD R6, R18, 0xffffffe ;  /* 0x0ffffffe12067836 */ /* 0x010fe20000000000 */
[----:B0-----:R-:W-:Y:S01]  /*1130*/  HFMA2.MMA R14, -RZ, RZ, 0, 0 ;  /* 0x00000000ff0e7435 */ /* 0x001fe200000001ff */
[----:B------:R-:W-:Y:S01]  /*1140*/  LOP3.LUT R18, RZ, R9, RZ, 0x33, !PT ;  /* 0x00000009ff127212 */ /* 0x000fe200078e33ff */
[----:B-----5:R-:W-:-:S04]  /*1150*/  IMAD R19, R19, R15, RZ ;  /* 0x0000000f13137224 */ /* 0x020fc800078e02ff */
[----:B------:R0:W4:Y:S01]  /*1160*/  F2I.FTZ.U32.TRUNC.NTZ R7, R6 ;  /* 0x0000000600077305 */ /* 0x000122000021f000 */
[----:B--2---:R-:W-:-:S03]  /*1170*/  MOV R16, RZ ;  /* 0x000000ff00107202 */ /* 0x004fc60000000f00 */
[----:B------:R-:W-:Y:S01]  /*1180*/  IMAD.HI.U32 R15, R15, R19, R14 ;  /* 0x000000130f0f7227 */ /* 0x000fe200078e000e */
[----:B------:R-:W-:-:S03]  /*1190*/  LOP3.LUT R19, RZ, R8, RZ, 0x33, !PT ;  /* 0x00000008ff137212 */ /* 0x000fc600078e33ff */
[----:B---3--:R-:W-:Y:S02]  /*11a0*/  IMAD R23, R23, R17, RZ ;  /* 0x0000001117177224 */ /* 0x008fe400078e02ff */
[----:B0-----:R-:W-:Y:S02]  /*11b0*/  IMAD.MOV.U32 R6, RZ, RZ, RZ ;  /* 0x000000ffff067224 */ /* 0x001fe400078e00ff */
[----:B------:R-:W-:-:S04]  /*11c0*/  IMAD.HI.U32 R14, R17, R23, R16 ;  /* 0x00000017110e7227 */ /* 0x000fc800078e0010 */
[----:B----4-:R-:W-:-:S04]  /*11d0*/  IMAD R17, R25, R7, RZ ;  /* 0x0000000719117224 */ /* 0x010fc800078e02ff */
[----:B------:R-:W-:Y:S01]  /*11e0*/  IMAD.HI.U32 R16, R7, R17, R6 ;  /* 0x0000001107107227 */ /* 0x000fe200078e0006 */
[----:B------:R-:W-:-:S07]  /*11f0*/  LOP3.LUT R17, RZ, R10, RZ, 0x33, !PT ;  /* 0x0000000aff117212 */ /* 0x000fce00078e33ff */
.L_x_215:
[----:B0-----:R-:W-:-:S05]  /*1200*/  IMAD.WIDE.U32 R6, R20, 0x4, R12 ;  /* 0x0000000414067825 */ /* 0x001fca00078e000c */
[----:B------:R0:W2:Y:S01]  /*1210*/  LDG.E R23, desc[UR6][R6.64] ;  /* 0x0000000606177981 */ /* 0x0000a2000c1e1900 */
[----:B------:R-:W-:Y:S01]  /*1220*/  IMAD.HI.U32 R25, R15, R20, RZ ;  /* 0x000000140f197227 */ /* 0x000fe200078e00ff */
[----:B------:R-:W-:-:S04]  /*1230*/  IADD3 R21, R21, -0x1, RZ ;  /* 0xffffffff15157810 */ /* 0x000fc80007ffe0ff */
        /* <DEDUP_REMOVED lines=9> */
[----:B0-----:R-:W-:-:S04]  /*12d0*/  IMAD.MOV R7, RZ, RZ, -R22 ;  /* 0x000000ffff077224 */ /* 0x001fc800078e0a16 */
        /* <DEDUP_REMOVED lines=14> */
[----:B------:R-:W-:Y:S02]  /*13c0*/  IMAD R22, R22, UR9, RZ ;  /* 0x0000000916167c24 */ /* 0x000fe4000f8e02ff */
[----:B------:R-:W-:Y:S01]  /*13d0*/  VIADD R20, R20, 0x1 ;  /* 0x0000000114147836 */ /* 0x000fe20000000000 */
[----:B------:R-:W-:Y:S01]  /*13e0*/  ISETP.GE.U32.AND P3, PT, R27, R10, PT ;  /* 0x0000000a1b00720c */ /* 0x000fe20003f66070 */
[----:B------:R-:W-:-:S12]  /*13f0*/  IMAD R22, R25, UR8, R22 ;  /* 0x0000000819167c24 */ /* 0x000fd8000f8e0216 */
        /* <DEDUP_REMOVED lines=13> */
[----:B------:R-:W-:Y:S05]  /*14d0*/  @P3 BRA `(.L_x_215) ;  /* 0xfffffffc00483947 */ /* 0x000fea000383ffff */
.L_x_214:
[----:B------:R-:W-:Y:S05]  /*14e0*/  BSYNC B0 ;  /* 0x0000000000007941 */ /* 0x000fea0003800000 */
.L_x_213:
        /* <DEDUP_REMOVED lines=8> */
[----:B------:R-:W1:Y:S01]  /*1570*/  LDC.64 R4, c[0x0][0xf60] ;  /* 0x0003d800ff047b82 */ /* 0x000e620000000a00 */
[C---:B0-----:R-:W-:Y:S02]  /*1580*/  ISETP.NE.AND P2, PT, R6.reuse, 0x1, PT ;  /* 0x000000010600780c */ /* 0x041fe40003f45270 */
[C---:B------:R-:W-:Y:S02]  /*1590*/  ISETP.NE.AND P0, PT, R6.reuse, 0x3, PT ;  /* 0x000000030600780c */ /* 0x040fe40003f05270 */
        /* <DEDUP_REMOVED lines=9> */
[----:B------:R-:W4:Y:S08]  /*1630*/  I2F.U32.RP R7, R6 ;  /* 0x0000000600077306 */ /* 0x000f300000209000 */
[----:B0-----:R-:W0:Y:S08]  /*1640*/  MUFU.RCP R4, R4 ;  /* 0x0000000400047308 */ /* 0x001e300000001000 */
[----:B----4-:R-:W4:Y:S01]  /*1650*/  MUFU.RCP R7, R7 ;  /* 0x0000000700077308 */ /* 0x010f220000001000 */
[----:B-1----:R-:W-:-:S07]  /*1660*/  ISETP.NE.U32.AND P2, PT, R2, RZ, PT ;  /* 0x000000ff0200720c */ /* 0x002fce0003f45070 */
[----:B------:R-:W1:Y:S01]  /*1670*/  I2F.U32.RP R14, R2 ;  /* 0x00000002000e7306 */ /* 0x000e620000209000 */
[----:B0-----:R-:W-:-:S07]  /*1680*/  IADD3 R8, R4, 0xffffffe, RZ ;  /* 0x0ffffffe04087810 */ /* 0x001fce0007ffe0ff */
[----:B------:R0:W5:Y:S01]  /*1690*/  F2I.FTZ.U32.TRUNC.NTZ R9, R8 ;  /* 0x0000000800097305 */ /* 0x000162000021f000 */
[----:B----4-:R-:W-:-:S07]  /*16a0*/  VIADD R16, R7, 0xffffffe ;  /* 0x0ffffffe07107836 */ /* 0x010fce0000000000 */
[----:B-1----:R-:W1:Y:S01]  /*16b0*/  MUFU.RCP R14, R14 ;  /* 0x0000000e000e7308 */ /* 0x002e620000001000 */
[----:B0-----:R-:W-:Y:S01]  /*16c0*/  HFMA2.MMA R8, -RZ, RZ, 0, 0 ;  /* 0x00000000ff087435 */ /* 0x001fe200000001ff */
[----:B-----5:R-:W-:-:S06]  /*16d0*/  IMAD R7, R19, R9, RZ ;  /* 0x0000000913077224 */ /* 0x020fcc00078e02ff */
[----:B------:R0:W4:Y:S03]  /*16e0*/  F2I.FTZ.U32.TRUNC.NTZ R17, R16 ;  /* 0x0000001000117305 */ /* 0x000126000021f000 */
[----:B------:R-:W-:Y:S01]  /*16f0*/  IMAD.HI.U32 R7, R9, R7, R8 ;  /* 0x0000000709077227 */ /* 0x000fe200078e0008 */
[----:B-1----:R-:W-:Y:S02]  /*1700*/  IADD3 R10, R14, 0xffffffe, RZ ;  /* 0x0ffffffe0e0a7810 */ /* 0x002fe40007ffe0ff */
[----:B------:R-:W1:Y:S01]  /*1710*/  LDC.64 R14, c[0x0][0x210] ;  /* 0x00008400ff0e7b82 */ /* 0x000e620000000a00 */
[----:B0-----:R-:W-:Y:S01]  /*1720*/  MOV R16, RZ ;  /* 0x000000ff00107202 */ /* 0x001fe20000000f00 */
[----:B------:R0:W5:Y:S01]  /*1730*/  F2I.FTZ.U32.TRUNC.NTZ R11, R10 ;  /* 0x0000000a000b7305 */ /* 0x000162000021f000 */
[----:B----4-:R-:W-:-:S04]  /*1740*/  IMAD R19, R21, R17, RZ ;  /* 0x0000001115137224 */ /* 0x010fc800078e02ff */
[----:B------:R-:W-:Y:S01]  /*1750*/  IMAD.HI.U32 R8, R17, R19, R16 ;  /* 0x0000001311087227 */ /* 0x000fe200078e0010 */
[----:B0-----:R-:W-:-:S03]  /*1760*/  HFMA2.MMA R10, -RZ, RZ, 0, 0 ;  /* 0x00000000ff0a7435 */ /* 0x001fc600000001ff */
[----:B-----5:R-:W-:-:S04]  /*1770*/  IMAD R4, R2, R11, RZ ;  /* 0x0000000b02047224 */ /* 0x020fc800078e02ff */
[----:B------:R-:W-:Y:S01]  /*1780*/  IMAD.MOV R9, RZ, RZ, -R4 ;  /* 0x000000ffff097224 */ /* 0x000fe200078e0a04 */
[----:B------:R-:W-:-:S03]  /*1790*/  LOP3.LUT R4, RZ, R2, RZ, 0x33, !PT ;  /* 0x00000002ff047212 */ /* 0x000fc600078e33ff */
[----:B------:R-:W-:Y:S01]  /*17a0*/  IMAD.HI.U32 R9, R11, R9, R10 ;  /* 0x000000090b097227 */ /* 0x000fe200078e000a */
[----:B------:R-:W-:Y:S02]  /*17b0*/  LOP3.LUT R10, RZ, R5, RZ, 0x33, !PT ;  /* 0x00000005ff0a7212 */ /* 0x000fe400078e33ff */
[----:B------:R-:W-:-:S07]  /*17c0*/  LOP3.LUT R11, RZ, R6, RZ, 0x33, !PT ;  /* 0x00000006ff0b7212 */ /* 0x000fce00078e33ff */
.L_x_216:
[----:B0--3--:R-:W-:-:S05]  /*17d0*/  IMAD.WIDE.U32 R16, R20, 0x4, R12 ;  /* 0x0000000414107825 */ /* 0x009fca00078e000c */
        /* <DEDUP_REMOVED lines=41> */
[----:B-1----:R-:W-:-:S05]  /*1a70*/  IMAD.WIDE.U32 R16, R17, 0x4, R14 ;  /* 0x0000000411107825 */ /* 0x002fca00078e000e */
        /* <DEDUP_REMOVED lines=132> */
.L_x_217:
        /* <DEDUP_REMOVED lines=12> */
.L_x_1023:


//--------------------- .text._ZN2at6native40_GLOBAL__N__2351210d_8_Shape_cu_49f7391c30CatArrayBatchedCopy_vectorizedINS1_10OpaqueTypeILj4EEEjLi4ELi64ELi64ELi16ELi4EEEvPcNS1_25CatArrInputTensorMetadataIT_T0_XT2_EXT3_EEENS1_16TensorSizeStrideIS8_Lj4EEEiS8_ --------------------------
	.section	.text._ZN2at6native40_GLOBAL__N__2351210d_8_Shape_cu_49f7391c30CatArrayBatchedCopy_vectorizedINS1_10OpaqueTypeILj4EEEjLi4ELi64ELi64ELi16ELi4EEEvPcNS1_25CatArrInputTensorMetadataIT_T0_XT2_EXT3_EEENS1_16TensorSizeStrideIS8_Lj4EEEiS8_,"ax",@progbits
	.align	128
.text._ZN2at6native40_GLOBAL__N__2351210d_8_Shape_cu_49f7391c30CatArrayBatchedCopy_vectorizedINS1_10OpaqueTypeILj4EEEjLi4ELi64ELi64ELi16ELi4EEEvPcNS1_25CatArrInputTensorMetadataIT_T0_XT2_EXT3_EEENS1_16TensorSizeStrideIS8_Lj4EEEiS8_:
        .type           _ZN2at6native40_GLOBAL__N__2351210d_8_Shape_cu_49f7391c30CatArrayBatchedCopy_vectorizedINS1_10OpaqueTypeILj4EEEjLi4ELi64ELi64ELi16ELi4EEEvPcNS1_25CatArrInputTensorMetadataIT_T0_XT2_EXT3_EEENS1_16TensorSizeStrideIS8_Lj4EEEiS8_,@function
        .size           _ZN2at6native40_GLOBAL__N__2351210d_8_Shape_cu_49f7391c30CatArrayBatchedCopy_vectorizedINS1_10OpaqueTypeILj4EEEjLi4ELi64ELi64ELi16ELi4EEEvPcNS1_25CatArrInputTensorMetadataIT_T0_XT2_EXT3_EEENS1_16TensorSizeStrideIS8_Lj4EEEiS8_,(.L_x_1024 - _ZN2at6native40_GLOBAL__N__2351210d_8_Shape_cu_49f7391c30CatArrayBatchedCopy_vectorizedINS1_10OpaqueTypeILj4EEEjLi4ELi64ELi64ELi16ELi4EEEvPcNS1_25CatArrInputTensorMetadataIT_T0_XT2_EXT3_EEENS1_16TensorSizeStrideIS8_Lj4EEEiS8_)
        .other          _ZN2at6native40_GLOBAL__N__2351210d_8_Shape_cu_49f7391c30CatArrayBatchedCopy_vectorizedINS1_10OpaqueTypeILj4EEEjLi4ELi64ELi64ELi16ELi4EEEvPcNS1_25CatArrInputTensorMetadataIT_T0_XT2_EXT3_EEENS1_16TensorSizeStrideIS8_Lj4EEEiS8_,@"STO_CUDA_ENTRY STV_DEFAULT"
_ZN2at6native40_GLOBAL__N__2351210d_8_Shape_cu_49f7391c30CatArrayBatchedCopy_vectorizedINS1_10OpaqueTypeILj4EEEjLi4ELi64ELi64ELi16ELi4EEEvPcNS1_25CatArrInputTensorMetadataIT_T0_XT2_EXT3_EEENS1_16TensorSizeStrideIS8_Lj4EEEiS8_:
        /* <DEDUP_REMOVED lines=39> */
[----:B-1----:R-:W-:-:S07]  /*0270*/  IMAD R13, R4, R13, RZ ;  /* 0x0000000d040d7224 */ /* 0x002fce00078e02ff */
[----:B----4-:R-:W1:Y:S01]  /*0280*/  MUFU.RCP R16, R16 ;  /* 0x0000001000107308 */ /* 0x010e620000001000 */
[----:B---3--:R-:W-:-:S07]  /*0290*/  ISETP.NE.U32.AND P2, PT, R10, RZ, PT ;  /* 0x000000ff0a00720c */ /* 0x008fce0003f45070 */
[----:B------:R-:W3:Y:S01]  /*02a0*/  I2F.U32.RP R17, R10 ;  /* 0x0000000a00117306 */ /* 0x000ee20000209000 */
[----:B--2---:R-:W-:-:S07]  /*02b0*/  IADD3 R14, R6, 0xffffffe, RZ ;  /* 0x0ffffffe060e7810 */ /* 0x004fce0007ffe0ff */
[----:B------:R2:W-:Y:S01]  /*02c0*/  F2I.FTZ.U32.TRUNC.NTZ R15, R14 ;  /* 0x0000000e000f7305 */ /* 0x0005e2000021f000 */
[----:B-1----:R-:W-:-:S07]  /*02d0*/  VIADD R8, R16, 0xffffffe ;  /* 0x0ffffffe10087836 */ /* 0x002fce0000000000 */
        /* <DEDUP_REMOVED lines=9> */
[----:B------:R-:W-:Y:S01]  /*0370*/  IMAD.HI.U32 R14, R15, R17, R14 ;  /* 0x000000110f0e7227 */ /* 0x000fe200078e000e */
[----:B------:R-:W-:-:S03]  /*0380*/  LOP3.LUT R17, RZ, R10, RZ, 0x33, !PT ;  /* 0x0000000aff117212 */ /* 0x000fc600078e33ff */
[----:B------:R-:W-:Y:S01]  /*0390*/  IMAD.HI.U32 R15, R9, R19, R8 ;  /* 0x00000013090f7227 */ /* 0x000fe200078e0008 */
[----:B------:R-:W-:-:S03]  /*03a0*/  LOP3.LUT R19, RZ, R12, RZ, 0x33, !PT ;  /* 0x0000000cff137212 */ /* 0x000fc600078e33ff */
[----:B-1----:R-:W-:-:S05]  /*03b0*/  IMAD R4, R10, R5, RZ ;  /* 0x000000050a047224 */ /* 0x002fca00078e02ff */
[----:B------:R-:W-:Y:S01]  /*03c0*/  IADD3 R21, -R4, RZ, RZ ;  /* 0x000000ff04157210 */ /* 0x000fe20007ffe1ff */
[----:B------:R-:W-:-:S10]  /*03d0*/  HFMA2.MMA R4, -RZ, RZ, 0, 0 ;  /* 0x00000000ff047435 */ /* 0x000fd400000001ff */
[----:B------:R-:W-:-:S04]  /*03e0*/  IMAD.HI.U32 R16, R5, R21, R4 ;  /* 0x0000001505107227 */ /* 0x000fc800078e0004 */
[----:B0-----:R-:W-:-:S07]  /*03f0*/  IMAD.MOV.U32 R21, RZ, RZ, R7 ;  /* 0x000000ffff157224 */ /* 0x001fce00078e0007 */
.L_x_218:
        /* <DEDUP_REMOVED lines=22> */
[----:B------:R-:W-:Y:S01]  /*0560*/  IMAD.MOV R22, RZ, RZ, -R23 ;  /* 0x000000ffff167224 */ /* 0x000fe200078e0a17 */
[----:B------:R-:W-:Y:S01]  /*0570*/  IADD3 R25, -R20, RZ, RZ ;  /* 0x000000ff14197210 */ /* 0x000fe20007ffe1ff */
[----:B------:R-:W-:Y:S01]  /*0580*/  IMAD R8, R11, R8, R21 ;  /* 0x000000080b087224 */ /* 0x000fe200078e0215 */
[----:B------:R-:W-:Y:S01]  /*0590*/  IADD3 R21, R21, UR4, RZ ;  /* 0x0000000415157c10 */ /* 0x000fe2000fffe0ff */
[----:B------:R-:W-:Y:S02]  /*05a0*/  IMAD R9, R12, R22, R9 ;  /* 0x000000160c097224 */ /* 0x000fe400078e0209 */
[----:B------:R-:W-:Y:S02]  /*05b0*/  IMAD R25, R10, R25, R23 ;  /* 0x000000190a197224 */ /* 0x000fe400078e0217 */
[----:B------:R-:W-:-:S03]  /*05c0*/  IMAD R8, R8, UR9, RZ ;  /* 0x0000000908087c24 */ /* 0x000fc6000f8e02ff */
[----:B------:R-:W-:Y:S01]  /*05d0*/  ISETP.GE.U32.AND P3, PT, R25, R10, PT ;  /* 0x0000000a1900720c */ /* 0x000fe20003f66070 */
[----:B------:R-:W-:-:S12]  /*05e0*/  IMAD R8, R9, UR8, R8 ;  /* 0x0000000809087c24 */ /* 0x000fd8000f8e0208 */
        /* <DEDUP_REMOVED lines=8> */
[----:B------:R-:W-:-:S05]  /*0670*/  IMAD R20, R20, UR10, R23 ;  /* 0x0000000a14147c24 */ /* 0x000fca000f8e0217 */
[----:B------:R-:W-:-:S05]  /*0680*/  LEA.HI R20, P3, R13, R20, RZ, 0x1e ;  /* 0x000000140d147211 */ /* 0x000fca000787f0ff */
[----:B------:R-:W-:Y:S01]  /*0690*/  IMAD.X R9, RZ, RZ, RZ, P3 ;  /* 0x000000ffff097224 */ /* 0x000fe200018e06ff */
[----:B------:R-:W-:-:S04]  /*06a0*/  LEA R8, P3, R20, UR12, 0x4 ;  /* 0x0000000c14087c11 */ /* 0x000fc8000f8620ff */
[----:B------:R-:W-:Y:S02]  /*06b0*/  LEA.HI.X R9, R20, UR13, R9, 0x4, P3 ;  /* 0x0000000d14097c11 */ /* 0x000fe400098f2409 */
[----:B------:R-:W-:-:S03]  /*06c0*/  ISETP.GE.U32.AND P3, PT, R21, R0, PT ;  /* 0x000000001500720c */ /* 0x000fc60003f66070 */
[----:B--2---:R0:W-:Y:S10]  /*06d0*/  STG.E.128 desc[UR6][R8.64], R4 ;  /* 0x0000000408007986 */ /* 0x0041f4000c101d06 */
[----:B------:R-:W-:Y:S05]  /*06e0*/  @!P3 BRA `(.L_x_218) ;  /* 0xfffffffc0044b947 */ /* 0x000fea000383ffff */
[----:B------:R-:W-:Y:S05]  /*06f0*/  EXIT ;  /* 0x000000000000794d */ /* 0x000fea0003800000 */
.L_x_219:
        /* <DEDUP_REMOVED lines=16> */
.L_x_1024:


//--------------------- .text._ZN2at6native40_GLOBAL__N__2351210d_8_Shape_cu_49f7391c19CatArrayBatchedCopyINS1_10OpaqueTypeILj4EEEjLi3ELi64ELi64EEEvPT_NS1_25CatArrInputTensorMetadataIS5_T0_XT2_EXT3_EEENS1_16TensorSizeStrideIS8_Lj4EEEiS8_ --------------------------
	.section	.text._ZN2at6native40_GLOBAL__N__2351210d_8_Shape_cu_49f7391c19CatArrayBatchedCopyINS1_10OpaqueTypeILj4EEEjLi3ELi64ELi64EEEvPT_NS1_25CatArrInputTensorMetadataIS5_T0_XT2_EXT3_EEENS1_16TensorSizeStrideIS8_Lj4EEEiS8_,"ax",@progbits
	.align	128
.text._ZN2at6native40_GLOBAL__N__2351210d_8_Shape_cu_49f7391c19CatArrayBatchedCopyINS1_10OpaqueTypeILj4EEEjLi3ELi64ELi64EEEvPT_NS1_25CatArrInputTensorMetadataIS5_T0_XT2_EXT3_EEENS1_16TensorSizeStrideIS8_Lj4EEEiS8_:
        .type           _ZN2at6native40_GLOBAL__N__2351210d_8_Shape_cu_49f7391c19CatArrayBatchedCopyINS1_10OpaqueTypeILj4EEEjLi3ELi64ELi64EEEvPT_NS1_25CatArrInputTensorMetadataIS5_T0_XT2_EXT3_EEENS1_16TensorSizeStrideIS8_Lj4EEEiS8_,@function
        .size           _ZN2at6native40_GLOBAL__N__2351210d_8_Shape_cu_49f7391c19CatArrayBatchedCopyINS1_10OpaqueTypeILj4EEEjLi3ELi64ELi64EEEvPT_NS1_25CatArrInputTensorMetadataIS5_T0_XT2_EXT3_EEENS1_16TensorSizeStrideIS8_Lj4EEEiS8_,(.L_x_1025 - _ZN2at6native40_GLOBAL__N__2351210d_8_Shape_cu_49f7391c19CatArrayBatchedCopyINS1_10OpaqueTypeILj4EEEjLi3ELi64ELi64EEEvPT_NS1_25CatArrInputTensorMetadataIS5_T0_XT2_EXT3_EEENS1_16TensorSizeStrideIS8_Lj4EEEiS8_)
        .other          _ZN2at6native40_GLOBAL__N__2351210d_8_Shape_cu_49f7391c19CatArrayBatchedCopyINS1_10OpaqueTypeILj4EEEjLi3ELi64ELi64EEEvPT_NS1_25CatArrInputTensorMetadataIS5_T0_XT2_EXT3_EEENS1_16TensorSizeStrideIS8_Lj4EEEiS8_,@"STO_CUDA_ENTRY STV_DEFAULT"
_ZN2at6native40_GLOBAL__N__2351210d_8_Shape_cu_49f7391c19CatArrayBatchedCopyINS1_10OpaqueTypeILj4EEEjLi3ELi64ELi64EEEvPT_NS1_25CatArrInputTensorMetadataIS5_T0_XT2_EXT3_EEENS1_16TensorSizeStrideIS8_Lj4EEEiS8_:
        /* <DEDUP_REMOVED lines=41> */
[----:B0-----:R-:W-:Y:S02]  /*0290*/  IADD3 R6, R0, 0xffffffe, RZ ;  /* 0x0ffffffe00067810 */ /* 0x001fe40007ffe0ff */
[----:B------:R-:W-:-:S05]  /*02a0*/  LOP3.LUT R0, RZ, R12, RZ, 0x33, !PT ;  /* 0x0000000cff007212 */ /* 0x000fca00078e33ff */
[----:B------:R0:W5:Y:S01]  /*02b0*/  F2I.FTZ.U32.TRUNC.NTZ R7, R6 ;  /* 0x0000000600077305 */ /* 0x000162000021f000 */
[----:B--2---:R-:W-:-:S07]  /*02c0*/  VIADD R8, R10, 0xffffffe ;  /* 0x0ffffffe0a087836 */ /* 0x004fce0000000000 */
[----:B------:R2:W3:Y:S01]  /*02d0*/  F2I.FTZ.U32.TRUNC.NTZ R9, R8 ;  /* 0x0000000800097305 */ /* 0x0004e2000021f000 */
[----:B0-----:R-:W-:Y:S01]  /*02e0*/  HFMA2.MMA R6, -RZ, RZ, 0, 0 ;  /* 0x00000000ff067435 */ /* 0x001fe200000001ff */
[----:B-----5:R-:W-:Y:S02]  /*02f0*/  IMAD R11, R11, R7, RZ ;  /* 0x000000070b0b7224 */ /* 0x020fe400078e02ff */
[----:B--2---:R-:W-:-:S07]  /*0300*/  IMAD.MOV.U32 R8, RZ, RZ, RZ ;  /* 0x000000ffff087224 */ /* 0x004fce00078e00ff */
[----:B------:R-:W-:-:S04]  /*0310*/  IMAD.HI.U32 R7, R7, R11, R6 ;  /* 0x0000000b07077227 */ /* 0x000fc800078e0006 */
[----:B---3--:R-:W-:-:S04]  /*0320*/  IMAD R17, R17, R9, RZ ;  /* 0x0000000911117224 */ /* 0x008fc800078e02ff */
[----:B------:R-:W-:Y:S01]  /*0330*/  IMAD.HI.U32 R6, R9, R17, R8 ;  /* 0x0000001109067227 */ /* 0x000fe200078e0008 */
[----:B-1----:R-:W-:-:S07]  /*0340*/  LOP3.LUT R8, RZ, R13, RZ, 0x33, !PT ;  /* 0x0000000dff087212 */ /* 0x002fce00078e33ff */
.L_x_221:
[----:B0---4-:R-:W-:-:S05]  /*0350*/  IMAD.WIDE.U32 R10, R14, 0x4, R2 ;  /* 0x000000040e0a7825 */ /* 0x011fca00078e0002 */
        /* <DEDUP_REMOVED lines=10> */
[----:B0-----:R-:W-:Y:S01]  /*0400*/  IADD3 R10, -R17, RZ, RZ ;  /* 0x000000ff110a7210 */ /* 0x001fe20007ffe1ff */
        /* <DEDUP_REMOVED lines=22> */
.L_x_220:
        /* <DEDUP_REMOVED lines=23> */
[----:B--2---:R-:W-:Y:S02]  /*06e0*/  ISETP.NE.U32.AND P3, PT, R17, RZ, PT ;  /* 0x000000ff1100720c */ /* 0x004fe40003f65070 */
[----:B------:R-:W-:Y:S01]  /*06f0*/  LOP3.LUT R18, RZ, R17, RZ, 0x33, !PT ;  /* 0x00000011ff127212 */ /* 0x000fe200078e33ff */
[----:B---3--:R-:W-:-:S03]  /*0700*/  IMAD R23, R23, R5, RZ ;  /* 0x0000000517177224 */ /* 0x008fc600078e02ff */
[----:B------:R-:W1:Y:S08]  /*0710*/  I2F.U32.RP R10, R17 ;  /* 0x00000011000a7306 */ /* 0x000e700000209000 */
[----:B------:R2:W3:Y:S01]  /*0720*/  F2I.FTZ.U32.TRUNC.NTZ R21, R20 ;  /* 0x0000001400157305 */ /* 0x0004e2000021f000 */
[----:B0-----:R-:W-:Y:S02]  /*0730*/  VIADD R7, R0, 0xffffffe ;  /* 0x0ffffffe00077836 */ /* 0x001fe40000000000 */
[----:B------:R-:W-:-:S05]  /*0740*/  IMAD.MOV R0, RZ, RZ, -R11 ;  /* 0x000000ffff007224 */ /* 0x000fca00078e0a0b */
[----:B-1----:R-:W0:Y:S01]  /*0750*/  MUFU.RCP R10, R10 ;  /* 0x0000000a000a7308 */ /* 0x002e220000001000 */
[----:B--2---:R-:W-:Y:S01]  /*0760*/  HFMA2.MMA R20, -RZ, RZ, 0, 0 ;  /* 0x00000000ff147435 */ /* 0x004fe200000001ff */
[----:B---3--:R-:W-:-:S06]  /*0770*/  IMAD R25, R25, R21, RZ ;  /* 0x0000001519197224 */ /* 0x008fcc00078e02ff */
[----:B------:R-:W1:Y:S03]  /*0780*/  F2I.FTZ.U32.TRUNC.NTZ R7, R7 ;  /* 0x0000000700077305 */ /* 0x000e66000021f000 */
[----:B------:R-:W-:-:S04]  /*0790*/  IMAD.HI.U32 R16, R21, R25, R20 ;  /* 0x0000001915107227 */ /* 0x000fc800078e0014 */
[----:B0-----:R-:W-:Y:S02]  /*07a0*/  VIADD R8, R10, 0xffffffe ;  /* 0x0ffffffe0a087836 */ /* 0x001fe40000000000 */
[----:B------:R-:W-:Y:S02]  /*07b0*/  IMAD.HI.U32 R10, R5, R23, R4 ;  /* 0x00000017050a7227 */ /* 0x000fe400078e0004 */
[----:B------:R-:W0:Y:S01]  /*07c0*/  F2I.FTZ.U32.TRUNC.NTZ R9, R8 ;  /* 0x0000000800097305 */ /* 0x000e22000021f000 */
[----:B------:R2:W3:Y:S01]  /*07d0*/  LDC.64 R4, c[0x0][R6+0x768] ;  /* 0x0001da0006047b82 */ /* 0x0004e20000000a00 */
[----:B------:R-:W-:-:S04]  /*07e0*/  IMAD.MOV.U32 R23, RZ, RZ, R0 ;  /* 0x000000ffff177224 */ /* 0x000fc800078e0000 */
[----:B-1----:R-:W-:-:S03]  /*07f0*/  IMAD R23, R23, R7, RZ ;  /* 0x0000000717177224 */ /* 0x002fc600078e02ff */
[----:B------:R2:W1:Y:S01]  /*0800*/  LDC R0, c[0x0][R6+0x770] ;  /* 0x0001dc0006007b82 */ /* 0x0004620000000800 */
[----:B0-----:R-:W-:Y:S02]  /*0810*/  IMAD R8, R17, R9, RZ ;  /* 0x0000000911087224 */ /* 0x001fe400078e02ff */
[----:B--2---:R-:W-:-:S04]  /*0820*/  IMAD.MOV.U32 R6, RZ, RZ, RZ ;  /* 0x000000ffff067224 */ /* 0x004fc800078e00ff */
[----:B------:R-:W-:Y:S01]  /*0830*/  IMAD.HI.U32 R21, R7, R23, R6 ;  /* 0x0000001707157227 */ /* 0x000fe200078e0006 */
[----:B------:R-:W-:Y:S02]  /*0840*/  IADD3 R7, -R8, RZ, RZ ;  /* 0x000000ff08077210 */ /* 0x000fe40007ffe1ff */
[----:B------:R-:W-:Y:S01]  /*0850*/  LOP3.LUT R23, RZ, R12, RZ, 0x33, !PT ;  /* 0x0000000cff177212 */ /* 0x000fe200078e33ff */
[----:B------:R-:W-:-:S04]  /*0860*/  IMAD.MOV.U32 R8, RZ, RZ, RZ ;  /* 0x000000ffff087224 */ /* 0x000fc800078e00ff */
[----:B------:R-:W-:-:S07]  /*0870*/  IMAD.HI.U32 R20, R9, R7, R8 ;  /* 0x0000000709147227 */ /* 0x000fce00078e0008 */
.L_x_222:
[----:B0-----:R-:W-:-:S04]  /*0880*/  IMAD.HI.U32 R9, R10, R14, RZ ;  /* 0x0000000e0a097227 */ /* 0x001fc800078e00ff */
[----:B------:R-:W-:Y:S01]  /*0890*/  IMAD.HI.U32 R7, R21, R14, RZ ;  /* 0x0000000e15077227 */ /* 0x000fe200078e00ff */
[----:B------:R-:W-:-:S05]  /*08a0*/  IADD3 R6, -R9, RZ, RZ ;  /* 0x000000ff09067210 */ /* 0x000fca0007ffe1ff */
[----:B------:R-:W-:Y:S02]  /*08b0*/  IMAD R8, R13, R6, R14 ;  /* 0x000000060d087224 */ /* 0x000fe400078e020e */
[----:B------:R-:W-:-:S03]  /*08c0*/  IMAD.MOV R6, RZ, RZ, -R7 ;  /* 0x000000ffff067224 */ /* 0x000fc600078e0a07 */
[----:B------:R-:W-:Y:S01]  /*08d0*/  ISETP.GE.U32.AND P5, PT, R8, R13, PT ;  /* 0x0000000d0800720c */ /* 0x000fe20003fa6070 */
[----:B------:R-:W-:-:S05]  /*08e0*/  IMAD R6, R11, R6, R14 ;  /* 0x000000060b067224 */ /* 0x000fca00078e020e */
[----:B------:R-:W-:-:S07]  /*08f0*/  ISETP.GE.U32.AND P4, PT, R6, R11, PT ;  /* 0x0000000b0600720c */ /* 0x000fce0003f86070 */
[----:B------:R-:W-:Y:S01]  /*0900*/  @P5 IADD3 R8, -R13, R8, RZ ;  /* 0x000000080d085210 */ /* 0x000fe20007ffe1ff */
[----:B------:R-:W-:-:S03]  /*0910*/  @P5 VIADD R9, R9, 0x1 ;  /* 0x0000000109095836 */ /* 0x000fc60000000000 */
[----:B------:R-:W-:Y:S02]  /*0920*/  ISETP.GE.U32.AND P6, PT, R8, R13, PT ;  /* 0x0000000d0800720c */ /* 0x000fe40003fc6070 */
[----:B------:R-:W-:Y:S02]  /*0930*/  @P4 IADD3 R6, -R11, R6, RZ ;  /* 0x000000060b064210 */ /* 0x000fe40007ffe1ff */
[----:B------:R-:W-:Y:S02]  /*0940*/  @P4 IADD3 R7, R7, 0x1, RZ ;  /* 0x0000000107074810 */ /* 0x000fe40007ffe0ff */
[----:B------:R-:W-:-:S07]  /*0950*/  ISETP.GE.U32.AND P5, PT, R6, R11, PT ;  /* 0x0000000b0600720c */ /* 0x000fce0003fa6070 */
[----:B------:R-:W-:-:S04]  /*0960*/  @P6 IADD3 R9, R9, 0x1, RZ ;  /* 0x0000000109096810 */ /* 0x000fc80007ffe0ff */
[----:B------:R-:W-:Y:S02]  /*0970*/  SEL R9, R22, R9, !P0 ;  /* 0x0000000916097207 */ /* 0x000fe40004000000 */
[----:B------:R-:W-:-:S03]  /*0980*/  @P5 IADD3 R7, R7, 0x1, RZ ;  /* 0x0000000107075810 */ /* 0x000fc60007ffe0ff */
[----:B------:R-:W-:-:S04]  /*0990*/  IMAD.HI.U32 R8, R16, R9, RZ ;  /* 0x0000000910087227 */ /* 0x000fc800078e00ff */
        /* <DEDUP_REMOVED lines=22> */
[----:B------:R-:W-:-:S04]  /*0b00*/  IMAD R9, R9, UR5, RZ ;  /* 0x0000000509097c24 */ /* 0x000fc8000f8e02ff */
[----:B------:R-:W-:Y:S01]  /*0b10*/  IMAD R26, R8, UR9, R9 ;  /* 0x00000009081a7c24 */ /* 0x000fe2000f8e0209 */
[----:B------:R-:W-:Y:S01]  /*0b20*/  IADD3 R8, -R7, RZ, RZ ;  /* 0x000000ff07087210 */ /* 0x000fe20007ffe1ff */
[----:B------:R-:W-:-:S04]  /*0b30*/  IMAD.MOV R9, RZ, RZ, -R6 ;  /* 0x000000ffff097224 */ /* 0x000fc800078e0a06 */
[----:B------:R-:W-:Y:S02]  /*0b40*/  IMAD R9, R11, R9, R14 ;  /* 0x000000090b097224 */ /* 0x000fe400078e020e */
[----:B------:R-:W-:Y:S02]  /*0b50*/  IMAD R8, R17, R8, R6 ;  /* 0x0000000811087224 */ /* 0x000fe400078e0206 */
[----:B-1----:R-:W-:-:S04]  /*0b60*/  IMAD R6, R0, R9, RZ ;  /* 0x0000000900067224 */ /* 0x002fc800078e02ff */
[----:B---3--:R-:W-:Y:S02]  /*0b70*/  IMAD R6, R5, R8, R6 ;  /* 0x0000000805067224 */ /* 0x008fe400078e0206 */
[----:B------:R-:W0:Y:S02]  /*0b80*/  LDC.64 R8, c[0x0][0x210] ;  /* 0x00008400ff087b82 */ /* 0x000e240000000a00 */
[----:B------:R-:W-:-:S04]  /*0b90*/  IMAD R7, R4, R7, R6 ;  /* 0x0000000704077224 */ /* 0x000fc800078e0206 */
[----:B----4-:R-:W-:-:S06]  /*0ba0*/  IMAD.WIDE.U32 R6, R7, 0x4, R2 ;  /* 0x0000000407067825 */ /* 0x010fcc00078e0002 */
[----:B------:R-:W2:Y:S01]  /*0bb0*/  LDG.E R7, desc[UR6][R6.64] ;  /* 0x0000000606077981 */ /* 0x000ea2000c1e1900 */
[----:B------:R-:W-:Y:S01]  /*0bc0*/  IMAD R26, R25, UR8, R26 ;  /* 0x00000008191a7c24 */ /* 0x000fe2000f8e021a */
[----:B------:R-:W-:-:S03]  /*0bd0*/  IADD3 R14, R14, UR4, RZ ;  /* 0x000000040e0e7c10 */ /* 0x000fc6000fffe0ff */
[----:B------:R-:W-:Y:S01]  /*0be0*/  IMAD R25, R15, UR10, R26 ;  /* 0x0000000a0f197c24 */ /* 0x000fe2000f8e021a */
[----:B------:R-:W-:-:S03]  /*0bf0*/  ISETP.GE.U32.AND P4, PT, R14, R19, PT ;  /* 0x000000130e00720c */ /* 0x000fc60003f86070 */
[----:B0-----:R-:W-:-:S05]  /*0c00*/  IMAD.WIDE.U32 R8, R25, 0x4, R8 ;  /* 0x0000000419087825 */ /* 0x001fca00078e0008 */
[----:B--2---:R0:W-:Y:S05]  /*0c10*/  STG.E desc[UR6][R8.64], R7 ;  /* 0x0000000708007986 */ /* 0x0041ea000c101906 */
[----:B------:R-:W-:Y:S05]  /*0c20*/  @!P4 BRA `(.L_x_222) ;  /* 0xfffffffc0014c947 */ /* 0x000fea000383ffff */
[----:B------:R-:W-:Y:S05]  /*0c30*/  EXIT ;  /* 0x000000000000794d */ /* 0x000fea0003800000 */
.L_x_223:
        /* <DEDUP_REMOVED lines=12> */
.L_x_1025:


//--------------------- .text._ZN2at6native40_GLOBAL__N__2351210d_8_Shape_cu_49f7391c26CatArrayBatchedCopy_contigINS1_10OpaqueTypeILj4EEEjLi3ELi64ELi64EEEvPT_NS1_25CatArrInputTensorMetadataIS5_T0_XT2_EXT3_EEENS1_16TensorSizeStrideIS8_Lj4EEEiS8_ --------------------------
	.section	.text._ZN2at6native40_GLOBAL__N__2351210d_8_Shape_cu_49f7391c26CatArrayBatchedCopy_contigINS1_10OpaqueTypeILj4EEEjLi3ELi64ELi64EEEvPT_NS1_25CatArrInputTensorMetadataIS5_T0_XT2_EXT3_EEENS1_16TensorSizeStrideIS8_Lj4EEEiS8_,"ax",@progbits
	.align	128
.text._ZN2at6native40_GLOBAL__N__2351210d_8_Shape_cu_49f7391c26CatArrayBatchedCopy_contigINS1_10OpaqueTypeILj4EEEjLi3ELi64ELi64EEEvPT_NS1_25CatArrInputTensorMetadataIS5_T0_XT2_EXT3_EEENS1_16TensorSizeStrideIS8_Lj4EEEiS8_:
        .type           _ZN2at6native40_GLOBAL__N__2351210d_8_Shape_cu_49f7391c26CatArrayBatchedCopy_contigINS1_10OpaqueTypeILj4EEEjLi3ELi64ELi64EEEvPT_NS1_25CatArrInputTensorMetadataIS5_T0_XT2_EXT3_EEENS1_16TensorSizeStrideIS8_Lj4EEEiS8_,@function
        .size           _ZN2at6native40_GLOBAL__N__2351210d_8_Shape_cu_49f7391c26CatArrayBatchedCopy_contigINS1_10OpaqueTypeILj4EEEjLi3ELi64ELi64EEEvPT_NS1_25CatArrInputTensorMetadataIS5_T0_XT2_EXT3_EEENS1_16TensorSizeStrideIS8_Lj4EEEiS8_,(.L_x_1026 - _ZN2at6native40_GLOBAL__N__2351210d_8_Shape_cu_49f7391c26CatArrayBatchedCopy_contigINS1_10OpaqueTypeILj4EEEjLi3ELi64ELi64EEEvPT_NS1_25CatArrInputTensorMetadataIS5_T0_XT2_EXT3_EEENS1_16TensorSizeStrideIS8_Lj4EEEiS8_)
        .other          _ZN2at6native40_GLOBAL__N__2351210d_8_Shape_cu_49f7391c26CatArrayBatchedCopy_contigINS1_10OpaqueTypeILj4EEEjLi3ELi64ELi64EEEvPT_NS1_25CatArrInputTensorMetadataIS5_T0_XT2_EXT3_EEENS1_16TensorSizeStrideIS8_Lj4EEEiS8_,@"STO_CUDA_ENTRY STV_DEFAULT"
_ZN2at6native40_GLOBAL__N__2351210d_8_Shape_cu_49f7391c26CatArrayBatchedCopy_contigINS1_10OpaqueTypeILj4EEEjLi3ELi64ELi64EEEvPT_NS1_25CatArrInputTensorMetadataIS5_T0_XT2_EXT3_EEENS1_16TensorSizeStrideIS8_Lj4EEEiS8_:
        /* <DEDUP_REMOVED lines=27> */
[----:B------:R-:W-:Y:S02]  /*01b0*/  IADD3 R15, RZ, -R7, RZ ;  /* 0x80000007ff0f7210 */ /* 0x000fe40007ffe0ff */
[----:B------:R-:W-:-:S05]  /*01c0*/  ISETP.NE.U32.AND P0, PT, R7, RZ, PT ;  /* 0x000000ff0700720c */ /* 0x000fca0003f05070 */
        /* <DEDUP_REMOVED lines=15> */
[----:B------:R-:W-:Y:S01]  /*02c0*/  IMAD.HI.U32 R9, R13, R15, R12 ;  /* 0x0000000f0d097227 */ /* 0x000fe200078e000c */
[----:B------:R-:W-:-:S03]  /*02d0*/  LOP3.LUT R12, RZ, R7, RZ, 0x33, !PT ;  /* 0x00000007ff0c7212 */ /* 0x000fc600078e33ff */
[----:B------:R-:W-:Y:S01]  /*02e0*/  IMAD.HI.U32 R10, R11, R17, R10 ;  /* 0x000000110b0a7227 */ /* 0x000fe200078e000a */
[----:B0-2---:R-:W-:-:S07]  /*02f0*/  LOP3.LUT R11, RZ, R6, RZ, 0x33, !PT ;  /* 0x00000006ff0b7212 */ /* 0x005fce00078e33ff */
.L_x_224:
[----:B0-----:R-:W-:-:S05]  /*0300*/  IMAD.WIDE.U32 R16, R14, 0x4, R4 ;  /* 0x000000040e107825 */ /* 0x001fca00078e0004 */
[----:B------:R0:W2:Y:S01]  /*0310*/  LDG.E R13, desc[UR6][R16.64] ;  /* 0x00000006100d7981 */ /* 0x0000a2000c1e1900 */
        /* <DEDUP_REMOVED lines=10> */
[----:B0-----:R-:W-:Y:S02]  /*03c0*/  IMAD.MOV R17, RZ, RZ, -R18 ;  /* 0x000000ffff117224 */ /* 0x001fe400078e0a12 */
[--C-:B------:R-:W-:Y:S02]  /*03d0*/  IMAD.MOV R16, RZ, RZ, -R15.reuse ;  /* 0x000000ffff107224 */ /* 0x100fe400078e0a0f */
[----:B------:R-:W-:Y:S02]  /*03e0*/  IMAD R17, R6, R17, R15 ;  /* 0x0000001106117224 */ /* 0x000fe400078e020f */
[----:B------:R-:W-:Y:S01]  /*03f0*/  IMAD R16, R7, R16, R14 ;  /* 0x0000001007107224 */ /* 0x000fe200078e020e */
[----:B------:R-:W-:Y:S02]  /*0400*/  IADD3 R14, R14, UR4, RZ ;  /* 0x000000040e0e7c10 */ /* 0x000fe4000fffe0ff */
[----:B------:R-:W-:Y:S01]  /*0410*/  ISETP.GE.U32.AND P2, PT, R17, R6, PT ;  /* 0x000000061100720c */ /* 0x000fe20003f46070 */
[----:B------:R-:W-:-:S12]  /*0420*/  IMAD R16, R16, UR5, RZ ;  /* 0x0000000510107c24 */ /* 0x000fd8000f8e02ff */
        /* <DEDUP_REMOVED lines=15> */
.L_x_225:
        /* <DEDUP_REMOVED lines=14> */
.L_x_1026:


//--------------------- .text._ZN2at6native40_GLOBAL__N__2351210d_8_Shape_cu_49f7391c35CatArrayBatchedCopy_alignedK_contigINS1_10OpaqueTypeILj4EEEjLi3ELi64ELi64ELi8EEEvPT_NS1_25CatArrInputTensorMetadataIS5_T0_XT2_EXT3_EEENS1_16TensorSizeStrideIS8_Lj4EEEiS8_ --------------------------
	.section	.text._ZN2at6native40_GLOBAL__N__2351210d_8_Shape_cu_49f7391c35CatArrayBatchedCopy_alignedK_contigINS1_10OpaqueTypeILj4EEEjLi3ELi64ELi64ELi8EEEvPT_NS1_25CatArrInputTensorMetadataIS5_T0_XT2_EXT3_EEENS1_16TensorSizeStrideIS8_Lj4EEEiS8_,"ax",@progbits
	.align	128
.text._ZN2at6native40_GLOBAL__N__2351210d_8_Shape_cu_49f7391c35CatArrayBatchedCopy_alignedK_contigINS1_10OpaqueTypeILj4EEEjLi3ELi64ELi64ELi8EEEvPT_NS1_25CatArrInputTensorMetadataIS5_T0_XT2_EXT3_EEENS1_16TensorSizeStrideIS8_Lj4EEEiS8_:
        .type           _ZN2at6native40_GLOBAL__N__2351210d_8_Shape_cu_49f7391c35CatArrayBatchedCopy_alignedK_contigINS1_10OpaqueTypeILj4EEEjLi3ELi64ELi64ELi8EEEvPT_NS1_25CatArrInputTensorMetadataIS5_T0_XT2_EXT3_EEENS1_16TensorSizeStrideIS8_Lj4EEEiS8_,@function
        .size           _ZN2at6native40_GLOBAL__N__2351210d_8_Shape_cu_49f7391c35CatArrayBatchedCopy_alignedK_contigINS1_10OpaqueTypeILj4EEEjLi3ELi64ELi64ELi8EEEvPT_NS1_25CatArrInputTensorMetadataIS5_T0_XT2_EXT3_EEENS1_16TensorSizeStrideIS8_Lj4EEEiS8_,(.L_x_1027 - _ZN2at6native40_GLOBAL__N__2351210d_8_Shape_cu_49f7391c35CatArrayBatchedCopy_alignedK_contigINS1_10OpaqueTypeILj4EEEjLi3ELi64ELi64ELi8EEEvPT_NS1_25CatArrInputTensorMetadataIS5_T0_XT2_EXT3_EEENS1_16TensorSizeStrideIS8_Lj4EEEiS8_)
        .other          _ZN2at6native40_GLOBAL__N__2351210d_8_Shape_cu_49f7391c35CatArrayBatchedCopy_alignedK_contigINS1_10OpaqueTypeILj4EEEjLi3ELi64ELi64ELi8EEEvPT_NS1_25CatArrInputTensorMetadataIS5_T0_XT2_EXT3_EEENS1_16TensorSizeStrideIS8_Lj4EEEiS8_,@"STO_CUDA_ENTRY STV_DEFAULT"
_ZN2at6native40_GLOBAL__N__2351210d_8_Shape_cu_49f7391c35CatArrayBatchedCopy_alignedK_contigINS1_10OpaqueTypeILj4EEEjLi3ELi64ELi64ELi8EEEvPT_NS1_25CatArrInputTensorMetadataIS5_T0_XT2_EXT3_EEENS1_16TensorSizeStrideIS8_Lj4EEEiS8_:
        /* <DEDUP_REMOVED lines=28> */
[----:B-1----:R-:W-:Y:S01]  /*01c0*/  SEL R15, R4, UR5, !P0 ;  /* 0x00000005040f7c07 */ /* 0x002fe2000c000000 */
[----:B------:R-:W-:Y:S01]  /*01d0*/  ULDC UR5, c[0x0][0xf5c] ;  /* 0x0003d70000057ab9 */ /* 0x000fe20000000800 */
[----:B------:R-:W-:Y:S02]  /*01e0*/  ISETP.NE.AND P0, PT, R6, 0x1, PT ;  /* 0x000000010600780c */ /* 0x000fe40003f05270 */
[----:B------:R-:W0:Y:S01]  /*01f0*/  I2F.U32.RP R12, R15 ;  /* 0x0000000f000c7306 */ /* 0x000e220000209000 */
[----:B------:R-:W1:Y:S01]  /*0200*/  LDC.64 R6, c[0x0][0x210] ;  /* 0x00008400ff067b82 */ /* 0x000e620000000a00 */
[----:B------:R-:W-:Y:S01]  /*0210*/  SEL R16, R4, UR5, !P0 ;  /* 0x0000000504107c07 */ /* 0x000fe2000c000000 */
[----:B------:R-:W-:Y:S01]  /*0220*/  IMAD.MOV R17, RZ, RZ, -R15 ;  /* 0x000000ffff117224 */ /* 0x000fe200078e0a0f */
[----:B------:R-:W-:Y:S01]  /*0230*/  ISETP.NE.U32.AND P0, PT, R15, RZ, PT ;  /* 0x000000ff0f00720c */ /* 0x000fe20003f05070 */
[----:B----4-:R-:W-:Y:S01]  /*0240*/  IMAD R21, R21, UR4, RZ ;  /* 0x0000000415157c24 */ /* 0x010fe2000f8e02ff */
[----:B------:R-:W-:-:S02]  /*0250*/  IADD3 R19, RZ, -R16, RZ ;  /* 0x80000010ff137210 */ /* 0x000fc40007ffe0ff */
[----:B------:R-:W4:Y:S01]  /*0260*/  I2F.U32.RP R13, R16 ;  /* 0x00000010000d7306 */ /* 0x000f220000209000 */
[----:B------:R-:W-:Y:S02]  /*0270*/  ISETP.NE.U32.AND P1, PT, R16, RZ, PT ;  /* 0x000000ff1000720c */ /* 0x000fe40003f25070 */
[----:B------:R-:W-:Y:S02]  /*0280*/  LOP3.LUT R20, RZ, R15, RZ, 0x33, !PT ;  /* 0x0000000fff147212 */ /* 0x000fe400078e33ff */
[----:B------:R-:W-:-:S03]  /*0290*/  LOP3.LUT R18, RZ, R16, RZ, 0x33, !PT ;  /* 0x00000010ff127212 */ /* 0x000fc600078e33ff */
[----:B0-----:R-:W0:Y:S08]  /*02a0*/  MUFU.RCP R12, R12 ;  /* 0x0000000c000c7308 */ /* 0x001e300000001000 */
[----:B----4-:R-:W4:Y:S01]  /*02b0*/  MUFU.RCP R13, R13 ;  /* 0x0000000d000d7308 */ /* 0x010f220000001000 */
[----:B0-----:R-:W-:-:S07]  /*02c0*/  VIADD R8, R12, 0xffffffe ;  /* 0x0ffffffe0c087836 */ /* 0x001fce0000000000 */
[----:B------:R0:W5:Y:S01]  /*02d0*/  F2I.FTZ.U32.TRUNC.NTZ R9, R8 ;  /* 0x0000000800097305 */ /* 0x000162000021f000 */
[----:B----4-:R-:W-:-:S07]  /*02e0*/  IADD3 R10, R13, 0xffffffe, RZ ;  /* 0x0ffffffe0d0a7810 */ /* 0x010fce0007ffe0ff */
[----:B------:R4:W2:Y:S01]  /*02f0*/  F2I.FTZ.U32.TRUNC.NTZ R11, R10 ;  /* 0x0000000a000b7305 */ /* 0x0008a2000021f000 */
[----:B0-----:R-:W-:Y:S02]  /*0300*/  IMAD.MOV.U32 R8, RZ, RZ, RZ ;  /* 0x000000ffff087224 */ /* 0x001fe400078e00ff */
[----:B-----5:R-:W-:Y:S01]  /*0310*/  IMAD R17, R17, R9, RZ ;  /* 0x0000000911117224 */ /* 0x020fe200078e02ff */
[----:B----4-:R-:W-:-:S03]  /*0320*/  HFMA2.MMA R10, -RZ, RZ, 0, 0 ;  /* 0x00000000ff0a7435 */ /* 0x010fc600000001ff */
[----:B------:R-:W-:-:S04]  /*0330*/  IMAD.HI.U32 R17, R9, R17, R8 ;  /* 0x0000001109117227 */ /* 0x000fc800078e0008 */
[----:B--2---:R-:W-:-:S04]  /*0340*/  IMAD R19, R19, R11, RZ ;  /* 0x0000000b13137224 */ /* 0x004fc800078e02ff */
[----:B-1----:R-:W-:-:S07]  /*0350*/  IMAD.HI.U32 R19, R11, R19, R10 ;  /* 0x000000130b137227 */ /* 0x002fce00078e000a */
.L_x_228:
[----:B0--3--:R-:W-:-:S06]  /*0360*/  IMAD.WIDE.U32 R8, R14, 0x4, R2 ;  /* 0x000000040e087825 */ /* 0x009fcc00078e0002 */
[----:B------:R-:W2:Y:S01]  /*0370*/  LDG.E.64 R8, desc[UR6][R8.64] ;  /* 0x0000000608087981 */ /* 0x000ea2000c1e1b00 */
        /* <DEDUP_REMOVED lines=11> */
[----:B------:R-:W-:Y:S01]  /*0430*/  @P2 IADD3 R13, R13, 0x1, RZ ;  /* 0x000000010d0d2810 */ /* 0x000fe20007ffe0ff */
[----:B------:R-:W-:Y:S01]  /*0440*/  @P4 VIADD R23, R23, 0x1 ;  /* 0x0000000117174836 */ /* 0x000fe20000000000 */
[-C--:B------:R-:W-:Y:S02]  /*0450*/  ISETP.GE.U32.AND P3, PT, R12, R15.reuse, PT ;  /* 0x0000000f0c00720c */ /* 0x080fe40003f66070 */
[----:B------:R-:W-:-:S11]  /*0460*/  ISETP.GE.U32.AND P5, PT, R22, R15, PT ;  /* 0x0000000f1600720c */ /* 0x000fd60003fa6070 */
[----:B------:R-:W-:Y:S02]  /*0470*/  @P3 IADD3 R13, R13, 0x1, RZ ;  /* 0x000000010d0d3810 */ /* 0x000fe40007ffe0ff */
[----:B------:R-:W-:Y:S02]  /*0480*/  @P5 VIADD R23, R23, 0x1 ;  /* 0x0000000117175836 */ /* 0x000fe40000000000 */
[----:B------:R-:W-:-:S03]  /*0490*/  SEL R13, R20, R13, !P0 ;  /* 0x0000000d140d7207 */ /* 0x000fc60004000000 */
[----:B------:R-:W-:Y:S02]  /*04a0*/  SEL R23, R20, R23, !P0 ;  /* 0x0000001714177207 */ /* 0x000fe40004000000 */
[----:B------:R-:W-:Y:S02]  /*04b0*/  IMAD.HI.U32 R11, R19, R13, RZ ;  /* 0x0000000d130b7227 */ /* 0x000fe400078e00ff */
[----:B------:R-:W-:Y:S02]  /*04c0*/  IADD3 R22, -R23, RZ, RZ ;  /* 0x000000ff17167210 */ /* 0x000fe40007ffe1ff */
[----:B------:R-:W-:Y:S01]  /*04d0*/  IMAD.HI.U32 R27, R19, R23, RZ ;  /* 0x00000017131b7227 */ /* 0x000fe200078e00ff */
[----:B------:R-:W-:-:S03]  /*04e0*/  IADD3 R25, -R11, RZ, RZ ;  /* 0x000000ff0b197210 */ /* 0x000fc60007ffe1ff */
[----:B------:R-:W-:Y:S02]  /*04f0*/  IMAD.MOV R29, RZ, RZ, -R27 ;  /* 0x000000ffff1d7224 */ /* 0x000fe400078e0a1b */
[C---:B------:R-:W-:Y:S02]  /*0500*/  IMAD R25, R16.reuse, R25, R13 ;  /* 0x0000001910197224 */ /* 0x040fe400078e020d */
[----:B------:R-:W-:Y:S02]  /*0510*/  IMAD R29, R16, R29, R23 ;  /* 0x0000001d101d7224 */ /* 0x000fe400078e0217 */
[----:B------:R-:W-:Y:S01]  /*0520*/  IMAD.MOV R24, RZ, RZ, -R13 ;  /* 0x000000ffff187224 */ /* 0x000fe200078e0a0d */
[----:B------:R-:W-:Y:S01]  /*0530*/  ISETP.GE.U32.AND P2, PT, R25, R16, PT ;  /* 0x000000101900720c */ /* 0x000fe20003f46070 */
[----:B------:R-:W-:Y:S01]  /*0540*/  IMAD R22, R15, R22, R10 ;  /* 0x000000160f167224 */ /* 0x000fe200078e020a */
[----:B------:R-:W-:Y:S01]  /*0550*/  ISETP.GE.U32.AND P4, PT, R29, R16, PT ;  /* 0x000000101d00720c */ /* 0x000fe20003f86070 */
[----:B------:R-:W-:-:S02]  /*0560*/  IMAD R10, R15, R24, R14 ;  /* 0x000000180f0a7224 */ /* 0x000fc400078e020e */
[----:B------:R-:W-:Y:S02]  /*0570*/  IMAD R22, R22, UR8, RZ ;  /* 0x0000000816167c24 */ /* 0x000fe4000f8e02ff */
[----:B------:R-:W-:Y:S02]  /*0580*/  IMAD R10, R10, UR8, RZ ;  /* 0x000000080a0a7c24 */ /* 0x000fe4000f8e02ff */
[----:B------:R-:W-:-:S04]  /*0590*/  IMAD R14, R21, 0x2, R14 ;  /* 0x00000002150e7824 */ /* 0x000fc800078e020e */
        /* <DEDUP_REMOVED lines=10> */
[----:B------:R-:W-:-:S03]  /*0640*/  IADD3 R25, -R12, RZ, RZ ;  /* 0x000000ff0c197210 */ /* 0x000fc60007ffe1ff */
[----:B------:R-:W-:Y:S02]  /*0650*/  IMAD.MOV R26, RZ, RZ, -R11 ;  /* 0x000000ffff1a7224 */ /* 0x000fe400078e0a0b */
[C---:B------:R-:W-:Y:S02]  /*0660*/  IMAD R13, R16.reuse, R25, R13 ;  /* 0x00000019100d7224 */ /* 0x040fe400078e020d */
[----:B------:R-:W-:Y:S02]  /*0670*/  IMAD R23, R16, R26, R23 ;  /* 0x0000001a10177224 */ /* 0x000fe400078e0217 */
[----:B------:R-:W-:Y:S02]  /*0680*/  IMAD R13, R13, UR11, R10 ;  /* 0x0000000b0d0d7c24 */ /* 0x000fe4000f8e020a */
[----:B------:R-:W-:Y:S02]  /*0690*/  IMAD R22, R23, UR11, R22 ;  /* 0x0000000b17167c24 */ /* 0x000fe4000f8e0216 */
[----:B------:R-:W-:-:S02]  /*06a0*/  IMAD R13, R12, UR10, R13 ;  /* 0x0000000a0c0d7c24 */ /* 0x000fc4000f8e020d */
[----:B------:R-:W-:Y:S02]  /*06b0*/  IMAD R11, R11, UR10, R22 ;  /* 0x0000000a0b0b7c24 */ /* 0x000fe4000f8e0216 */
[C---:B------:R-:W-:Y:S02]  /*06c0*/  IMAD R13, R0.reuse, UR9, R13 ;  /* 0x00000009000d7c24 */ /* 0x040fe4000f8e020d */
[----:B------:R-:W-:Y:S02]  /*06d0*/  IMAD R23, R0, UR9, R11 ;  /* 0x0000000900177c24 */ /* 0x000fe4000f8e020b */
[----:B------:R-:W-:-:S04]  /*06e0*/  IMAD.WIDE.U32 R10, R13, 0x4, R6 ;  /* 0x000000040d0a7825 */ /* 0x000fc800078e0006 */
[----:B------:R-:W-:Y:S01]  /*06f0*/  IMAD.WIDE.U32 R12, R23, 0x4, R6 ;  /* 0x00000004170c7825 */ /* 0x000fe200078e0006 */
[----:B--2---:R-:W-:Y:S02]  /*0700*/  MOV R23, R8 ;  /* 0x0000000800177202 */ /* 0x004fe40000000f00 */
[----:B------:R-:W-:-:S03]  /*0710*/  IADD3 R8, R14, 0x2, RZ ;  /* 0x000000020e087810 */ /* 0x000fc60007ffe0ff */
[----:B------:R0:W-:Y:S01]  /*0720*/  STG.E desc[UR6][R10.64], R23 ;  /* 0x000000170a007986 */ /* 0x0001e2000c101906 */
[----:B------:R-:W-:-:S03]  /*0730*/  ISETP.GT.U32.AND P2, PT, R8, R5, PT ;  /* 0x000000050800720c */ /* 0x000fc60003f44070 */
[----:B------:R0:W-:Y:S10]  /*0740*/  STG.E desc[UR6][R12.64], R9 ;  /* 0x000000090c007986 */ /* 0x0001f4000c101906 */
[----:B------:R-:W-:Y:S05]  /*0750*/  @!P2 BRA `(.L_x_228) ;  /* 0xfffffffc0000a947 */ /* 0x000fea000383ffff */
.L_x_227:
[----:B------:R-:W-:Y:S05]  /*0760*/  BSYNC B0 ;  /* 0x0000000000007941 */ /* 0x000fea0003800000 */
.L_x_226:
[----:B------:R-:W-:-:S13]  /*0770*/  ISETP.GT.U32.AND P0, PT, R5, R14, PT ;  /* 0x0000000e0500720c */ /* 0x000fda0003f04070 */
[----:B------:R-:W-:Y:S05]  /*0780*/  @!P0 EXIT ;  /* 0x000000000000894d */ /* 0x000fea0003800000 */
[----:B------:R-:W-:Y:S01]  /*0790*/  IMAD.IADD R18, R5, 0x1, -R14 ;  /* 0x0000000105127824 */ /* 0x000fe200078e0a0e */
[----:B------:R-:W-:Y:S01]  /*07a0*/  ULDC UR5, c[0x0][0xf70] ;  /* 0x0003dc0000057ab9 */ /* 0x000fe20000000800 */
[----:B------:R-:W-:Y:S01]  /*07b0*/  ULDC UR10, c[0x0][0xf7c] ;  /* 0x0003df00000a7ab9 */ /* 0x000fe20000000800 */
[----:B------:R-:W-:Y:S01]  /*07c0*/  ULDC.64 UR8, c[0x0][0xf68] ;  /* 0x0003da0000087ab9 */ /* 0x000fe20000000a00 */
[----:B------:R-:W-:Y:S01]  /*07d0*/  BSSY B0, `(.L_x_229) ;  /* 0x0000043000007945 */ /* 0x000fe20003800000 */
[----:B------:R-:W-:Y:S02]  /*07e0*/  LOP3.LUT P0, R18, R18, 0x3, RZ, 0xc0, !PT ;  /* 0x0000000312127812 */ /* 0x000fe4000780c0ff */
[----:B0-----:R-:W-:-:S11]  /*07f0*/  MOV R9, R14 ;  /* 0x0000000e00097202 */ /* 0x001fd60000000f00 */
        /* <DEDUP_REMOVED lines=11> */
[----:B------:R-:W-:Y:S02]  /*08b0*/  ISETP.NE.U32.AND P0, PT, R8, RZ, PT ;  /* 0x000000ff0800720c */ /* 0x000fe40003f05070 */
[----:B------:R-:W-:-:S02]  /*08c0*/  IADD3 R19, RZ, -R12, RZ ;  /* 0x8000000cff137210 */ /* 0x000fc40007ffe0ff */
[----:B------:R-:W4:Y:S01]  /*08d0*/  I2F.U32.RP R13, R12 ;  /* 0x0000000c000d7306 */ /* 0x000f220000209000 */
[----:B------:R-:W-:-:S07]  /*08e0*/  ISETP.NE.U32.AND P1, PT, R12, RZ, PT ;  /* 0x000000ff0c00720c */ /* 0x000fce0003f25070 */
        /* <DEDUP_REMOVED lines=8> */
[----:B------:R-:W-:Y:S01]  /*0970*/  LOP3.LUT R15, RZ, R12, RZ, 0x33, !PT ;  /* 0x0000000cff0f7212 */ /* 0x000fe200078e33ff */
[----:B----4-:R-:W-:Y:S02]  /*0980*/  HFMA2.MMA R10, -RZ, RZ, 0, 0 ;  /* 0x00000000ff0a7435 */ /* 0x010fe400000001ff */
[----:B------:R-:W-:Y:S01]  /*0990*/  IMAD.HI.U32 R16, R17, R9, R16 ;  /* 0x0000000911107227 */ /* 0x000fe200078e0010 */
[----:B------:R-:W-:Y:S02]  /*09a0*/  MOV R9, R14 ;  /* 0x0000000e00097202 */ /* 0x000fe40000000f00 */
[----:B------:R-:W-:Y:S01]  /*09b0*/  LOP3.LUT R17, RZ, R8, RZ, 0x33, !PT ;  /* 0x00000008ff117212 */ /* 0x000fe200078e33ff */
[----:B--2---:R-:W-:-:S04]  /*09c0*/  IMAD R13, R19, R11, RZ ;  /* 0x0000000b130d7224 */ /* 0x004fc800078e02ff */
[----:B-1----:R-:W-:-:S07]  /*09d0*/  IMAD.HI.U32 R13, R11, R13, R10 ;  /* 0x0000000d0b0d7227 */ /* 0x002fce00078e000a */
.L_x_231:
[----:B0--3--:R-:W-:-:S05]  /*09e0*/  IMAD.WIDE.U32 R10, R9, 0x4, R2 ;  /* 0x00000004090a7825 */ /* 0x009fca00078e0002 */
[----:B------:R0:W2:Y:S01]  /*09f0*/  LDG.E R19, desc[UR6][R10.64] ;  /* 0x000000060a137981 */ /* 0x0000a2000c1e1900 */
        /* <DEDUP_REMOVED lines=13> */
[----:B------:R-:W-:Y:S02]  /*0ad0*/  IADD3 R11, -R20, RZ, RZ ;  /* 0x000000ff140b7210 */ /* 0x000fe40007ffe1ff */
[----:B------:R-:W-:Y:S01]  /*0ae0*/  IADD3 R9, R9, 0x1, RZ ;  /* 0x0000000109097810 */ /* 0x000fe20007ffe0ff */
[----:B------:R-:W-:Y:S02]  /*0af0*/  IMAD R10, R10, UR5, RZ ;  /* 0x000000050a0a7c24 */ /* 0x000fe4000f8e02ff */
[----:B------:R-:W-:-:S05]  /*0b00*/  IMAD R11, R12, R11, R21 ;  /* 0x0000000b0c0b7224 */ /* 0x000fca00078e0215 */
[----:B------:R-:W-:-:S13]  /*0b10*/  ISETP.GE.U32.AND P2, PT, R11, R12, PT ;  /* 0x0000000c0b00720c */ /* 0x000fda0003f46070 */
[----:B------:R-:W-:Y:S01]  /*0b20*/  @P2 IADD3 R11, -R12, R11, RZ ;  /* 0x0000000b0c0b2210 */ /* 0x000fe20007ffe1ff */
[----:B------:R-:W-:Y:S01]  /*0b30*/  @P2 VIADD R20, R20, 0x1 ;  /* 0x0000000114142836 */ /* 0x000fe20000000000 */
[----:B------:R-:W-:Y:S02]  /*0b40*/  ISETP.NE.AND P2, PT, R18, RZ, PT ;  /* 0x000000ff1200720c */ /* 0x000fe40003f45270 */
[----:B------:R-:W-:-:S13]  /*0b50*/  ISETP.GE.U32.AND P3, PT, R11, R12, PT ;  /* 0x0000000c0b00720c */ /* 0x000fda0003f66070 */
[----:B------:R-:W-:-:S04]  /*0b60*/  @P3 IADD3 R20, R20, 0x1, RZ ;  /* 0x0000000114143810 */ /* 0x000fc80007ffe0ff */
        /* <DEDUP_REMOVED lines=8> */
[----:B------:R-:W-:Y:S05]  /*0bf0*/  @P2 BRA `(.L_x_231) ;  /* 0xfffffffc00782947 */ /* 0x000fea000383ffff */
.L_x_230:
[----:B------:R-:W-:Y:S05]  /*0c00*/  BSYNC B0 ;  /* 0x0000000000007941 */ /* 0x000fea0003800000 */
.L_x_229:
        /* <DEDUP_REMOVED lines=15> */
[----:B------:R-:W-:Y:S01]  /*0d00*/  IMAD.MOV R13, RZ, RZ, -R14 ;  /* 0x000000ffff0d7224 */ /* 0x000fe200078e0a0e */
[----:B------:R-:W-:-:S04]  /*0d10*/  ISETP.NE.U32.AND P0, PT, R14, RZ, PT ;  /* 0x000000ff0e00720c */ /* 0x000fc80003f05070 */
[----:B------:R-:W5:Y:S02]  /*0d20*/  @P1 LDC R4, c[0x0][0xf5c] ;  /* 0x0003d700ff041b82 */ /* 0x000f640000000800 */
[----:B----4-:R-:W4:Y:S08]  /*0d30*/  MUFU.RCP R8, R8 ;  /* 0x0000000800087308 */ /* 0x010f300000001000 */
[----:B-----5:R-:W5:Y:S01]  /*0d40*/  I2F.U32.RP R12, R4 ;  /* 0x00000004000c7306 */ /* 0x020f620000209000 */
[----:B------:R-:W-:-:S02]  /*0d50*/  ISETP.NE.U32.AND P1, PT, R4, RZ, PT ;  /* 0x000000ff0400720c */ /* 0x000fc40003f25070 */
[----:B----4-:R-:W-:Y:S02]  /*0d60*/  IADD3 R17, R8, 0xffffffe, RZ ;  /* 0x0ffffffe08117810 */ /* 0x010fe40007ffe0ff */
[----:B------:R-:W-:-:S04]  /*0d70*/  LOP3.LUT R8, RZ, R4, RZ, 0x33, !PT ;  /* 0x00000004ff087212 */ /* 0x000fc800078e33ff */
[----:B------:R-:W4:Y:S08]  /*0d80*/  F2I.FTZ.U32.TRUNC.NTZ R17, R17 ;  /* 0x0000001100117305 */ /* 0x000f30000021f000 */
[----:B-----5:R-:W0:Y:S01]  /*0d90*/  MUFU.RCP R12, R12 ;  /* 0x0000000c000c7308 */ /* 0x020e220000001000 */
        /* <DEDUP_REMOVED lines=9> */
.L_x_232:
[----:B0--3--:R-:W-:-:S05]  /*0e30*/  IMAD.WIDE.U32 R10, R9, 0x4, R2 ;  /* 0x00000004090a7825 */ /* 0x009fca00078e0002 */
[----:B------:R0:W3:Y:S01]  /*0e40*/  LDG.E R21, desc[UR6][R10.64] ;  /* 0x000000060a157981 */ /* 0x0000e2000c1e1900 */
        /* <DEDUP_REMOVED lines=11> */
[----:B0-----:R-:W-:-:S05]  /*0f00*/  IADD3 R10, -R19, RZ, RZ ;  /* 0x000000ff130a7210 */ /* 0x001fca0007ffe1ff */
        /* <DEDUP_REMOVED lines=16> */
[----:B------:R-:W-:-:S05]  /*1010*/  IMAD.WIDE.U32 R10, R11, 0x4, R6 ;  /* 0x000000040b0a7825 */ /* 0x000fca00078e0006 */
        /* <DEDUP_REMOVED lines=14> */
[----:B-1----:R-:W-:-:S03]  /*1100*/  IADD3 R13, -R11, RZ, RZ ;  /* 0x000000ff0b0d7210 */ /* 0x002fc60007ffe1ff */
        /* <DEDUP_REMOVED lines=16> */
[----:B--2---:R0:W-:Y:S04]  /*1210*/  STG.E desc[UR6][R10.64], R19 ;  /* 0x000000130a007986 */ /* 0x0041e8000c101906 */
[----:B------:R1:W2:Y:S01]  /*1220*/  LDG.E R21, desc[UR6][R12.64] ;  /* 0x000000060c157981 */ /* 0x0002a2000c1e1900 */
        /* <DEDUP_REMOVED lines=10> */
[----:B------:R-:W-:Y:S01]  /*12d0*/  IADD3 R10, -R25, RZ, RZ ;  /* 0x000000ff190a7210 */ /* 0x000fe20007ffe1ff */
[----:B------:R-:W-:-:S04]  /*12e0*/  IMAD.HI.U32 R11, R15, R25, RZ ;  /* 0x000000190f0b7227 */ /* 0x000fc800078e00ff */
[----:B-1----:R-:W-:Y:S02]  /*12f0*/  IMAD.MOV R13, RZ, RZ, -R11 ;  /* 0x000000ffff0d7224 */ /* 0x002fe400078e0a0b */
[----:B------:R-:W-:Y:S02]  /*1300*/  IMAD R23, R14, R10, R23 ;  /* 0x0000000a0e177224 */ /* 0x000fe400078e0217 */
[----:B------:R-:W-:Y:S02]  /*1310*/  IMAD R13, R4, R13, R25 ;  /* 0x0000000d040d7224 */ /* 0x000fe400078e0219 */
[----:B------:R-:W-:-:S03]  /*1320*/  IMAD R23, R23, UR4, RZ ;  /* 0x0000000417177c24 */ /* 0x000fc6000f8e02ff */
[----:B------:R-:W-:-:S13]  /*1330*/  ISETP.GE.U32.AND P2, PT, R13, R4, PT ;  /* 0x000000040d00720c */ /* 0x000fda0003f46070 */
[----:B------:R-:W-:Y:S02]  /*1340*/  @P2 IADD3 R13, -R4, R13, RZ ;  /* 0x0000000d040d2210 */ /* 0x000fe40007ffe1ff */
[----:B------:R-:W-:Y:S02]  /*1350*/  @P2 IADD3 R11, R11, 0x1, RZ ;  /* 0x000000010b0b2810 */ /* 0x000fe40007ffe0ff */
[----:B------:R-:W-:Y:S01]  /*1360*/  ISETP.GE.U32.AND P3, PT, R13, R4, PT ;  /* 0x000000040d00720c */ /* 0x000fe20003f66070 */
[----:B------:R-:W-:-:S12]  /*1370*/  IMAD.WIDE.U32 R12, R19, 0x4, R2 ;  /* 0x00000004130c7825 */ /* 0x000fd800078e0002 */
[----:B------:R-:W-:-:S05]  /*1380*/  @P3 VIADD R11, R11, 0x1 ;  /* 0x000000010b0b3836 */ /* 0x000fca0000000000 */
[----:B------:R-:W-:-:S04]  /*1390*/  SEL R11, R8, R11, !P1 ;  /* 0x0000000b080b7207 */ /* 0x000fc80004800000 */
[----:B------:R-:W-:-:S05]  /*13a0*/  IADD3 R10, -R11, RZ, RZ ;  /* 0x000000ff0b0a7210 */ /* 0x000fca0007ffe1ff */
[----:B------:R-:W-:-:S04]  /*13b0*/  IMAD R10, R4, R10, R25 ;  /* 0x0000000a040a7224 */ /* 0x000fc800078e0219 */
[----:B------:R-:W-:-:S04]  /*13c0*/  IMAD R10, R10, UR9, R23 ;  /* 0x000000090a0a7c24 */ /* 0x000fc8000f8e0217 */
[----:B------:R-:W-:-:S04]  /*13d0*/  IMAD R11, R11, UR8, R10 ;  /* 0x000000080b0b7c24 */ /* 0x000fc8000f8e020a */
[----:B------:R-:W-:-:S04]  /*13e0*/  IMAD R11, R0, UR5, R11 ;  /* 0x00000005000b7c24 */ /* 0x000fc8000f8e020b */
[----:B------:R-:W-:-:S04]  /*13f0*/  IMAD.WIDE.U32 R10, R11, 0x4, R6 ;  /* 0x000000040b0a7825 */ /* 0x000fc800078e0006 */
[----:B------:R-:W-:Y:S01]  /*1400*/  IMAD.HI.U32 R18, R16, R19, RZ ;  /* 0x0000001310127227 */ /* 0x000fe200078e00ff */
[----:B--2---:R0:W-:Y:S04]  /*1410*/  STG.E desc[UR6][R10.64], R21 ;  /* 0x000000150a007986 */ /* 0x0041e8000c101906 */
[----:B------:R1:W2:Y:S01]  /*1420*/  LDG.E R12, desc[UR6][R12.64] ;  /* 0x000000060c0c7981 */ /* 0x0002a2000c1e1900 */
[----:B------:R-:W-:Y:S02]  /*1430*/  IADD3 R23, -R18, RZ, RZ ;  /* 0x000000ff12177210 */ /* 0x000fe40007ffe1ff */
[----:B------:R-:W-:-:S03]  /*1440*/  IADD3 R9, R9, 0x4, RZ ;  /* 0x0000000409097810 */ /* 0x000fc60007ffe0ff */
        /* <DEDUP_REMOVED lines=9> */
[----:B-1----:R-:W-:-:S03]  /*14e0*/  IADD3 R13, -R11, RZ, RZ ;  /* 0x000000ff0b0d7210 */ /* 0x002fc60007ffe1ff */
        /* <DEDUP_REMOVED lines=19> */
.L_x_233:
        /* <DEDUP_REMOVED lines=14> */
.L_x_1027:


//--------------------- .text._ZN2at6native40_GLOBAL__N__2351210d_8_Shape_cu_49f7391c35CatArrayBatchedCopy_alignedK_contigINS1_10OpaqueTypeILj4EEEjLi3ELi64ELi64ELi16EEEvPT_NS1_25CatArrInputTensorMetadataIS5_T0_XT2_EXT3_EEENS1_16TensorSizeStrideIS8_Lj4EEEiS8_ --------------------------
	.section	.text._ZN2at6native40_GLOBAL__N__2351210d_8_Shape_cu_49f7391c35CatArrayBatchedCopy_alignedK_contigINS1_10OpaqueTypeILj4EEEjLi3ELi64ELi64ELi16EEEvPT_NS1_25CatArrInputTensorMetadataIS5_T0_XT2_EXT3_EEENS1_16TensorSizeStrideIS8_Lj4EEEiS8_,"ax",@progbits
	.align	128
.text._ZN2at6native40_GLOBAL__N__2351210d_8_Shape_cu_49f7391c35CatArrayBatchedCopy_alignedK_contigINS1_10OpaqueTypeILj4EEEjLi3ELi64ELi64ELi16EEEvPT_NS1_25CatArrInputTensorMetadataIS5_T0_XT2_EXT3_EEENS1_16TensorSizeStrideIS8_Lj4EEEiS8_:
        .type           _ZN2at6native40_GLOBAL__N__2351210d_8_Shape_cu_49f7391c35CatArrayBatchedCopy_alignedK_contigINS1_10OpaqueTypeILj4EEEjLi3ELi64ELi64ELi16EEEvPT_NS1_25CatArrInputTensorMetadataIS5_T0_XT2_EXT3_EEENS1_16TensorSizeStrideIS8_Lj4EEEiS8_,@function
        .size           _ZN2at6native40_GLOBAL__N__2351210d_8_Shape_cu_49f7391c35CatArrayBatchedCopy_alignedK_contigINS1_10OpaqueTypeILj4EEEjLi3ELi64ELi64ELi16EEEvPT_NS1_25CatArrInputTensorMetadataIS5_T0_XT2_EXT3_EEENS1_16TensorSizeStrideIS8_Lj4EEEiS8_,(.L_x_1028 - _ZN2at6native40_GLOBAL__N__2351210d_8_Shape_cu_49f7391c35CatArrayBatchedCopy_alignedK_contigINS1_10OpaqueTypeILj4EEEjLi3ELi64ELi64ELi16EEEvPT_NS1_25CatArrInputTensorMetadataIS5_T0_XT2_EXT3_EEENS1_16TensorSizeStrideIS8_Lj4EEEiS8_)
        .other          _ZN2at6native40_GLOBAL__N__2351210d_8_Shape_cu_49f7391c35CatArrayBatchedCopy_alignedK_contigINS1_10OpaqueTypeILj4EEEjLi3ELi64ELi64ELi16EEEvPT_NS1_25CatArrInputTensorMetadataIS5_T0_XT2_EXT3_EEENS1_16TensorSizeStrideIS8_Lj4EEEiS8_,@"STO_CUDA_ENTRY STV_DEFAULT"
_ZN2at6native40_GLOBAL__N__2351210d_8_Shape_cu_49f7391c35CatArrayBatchedCopy_alignedK_contigINS1_10OpaqueTypeILj4EEEjLi3ELi64ELi64ELi16EEEvPT_NS1_25CatArrInputTensorMetadataIS5_T0_XT2_EXT3_EEENS1_16TensorSizeStrideIS8_Lj4EEEiS8_:
        /* <DEDUP_REMOVED lines=25> */
[----:B------:R-:W-:Y:S01]  /*0190*/  ULDC UR5, c[0x0][0xf60] ;  /* 0x0003d80000057ab9 */ /* 0x000fe20000000800 */
[----:B------:R-:W-:-:S06]  /*01a0*/  ULDC UR8, c[0x0][0xf5c] ;  /* 0x0003d70000087ab9 */ /* 0x000fcc0000000800 */
[----:B------:R-:W4:Y:S08]  /*01b0*/  LDC R21, c[0x0][0xc] ;  /* 0x00000300ff157b82 */ /* 0x000f300000000800 */
[----:B------:R-:W2:Y:S01]  /*01c0*/  LDC.64 R8, c[0x0][0x210] ;  /* 0x00008400ff087b82 */ /* 0x000ea20000000a00 */
[C---:B0-----:R-:W-:Y:S02]  /*01d0*/  ISETP.NE.AND P0, PT, R4.reuse, 0x2, PT ;  /* 0x000000020400780c */ /* 0x041fe40003f05270 */
[----:B------:R-:W-:-:S02]  /*01e0*/  ISETP.NE.AND P1, PT, R4, 0x1, PT ;  /* 0x000000010400780c */ /* 0x000fc40003f25270 */
[C---:B-1----:R-:W-:Y:S02]  /*01f0*/  SEL R22, R19.reuse, UR5, !P0 ;  /* 0x0000000513167c07 */ /* 0x042fe4000c000000 */
[----:B------:R-:W-:Y:S01]  /*0200*/  SEL R18, R19, UR8, !P1 ;  /* 0x0000000813127c07 */ /* 0x000fe2000c800000 */
[----:B----4-:R-:W-:-:S08]  /*0210*/  IMAD R21, R21, UR4, RZ ;  /* 0x0000000415157c24 */ /* 0x010fd0000f8e02ff */
.L_x_236:
[----:B0-----:R-:W0:Y:S01]  /*0220*/  I2F.U32.RP R7, R22 ;  /* 0x0000001600077306 */ /* 0x001e220000209000 */
[-C--:B------:R-:W-:Y:S01]  /*0230*/  IADD3 R11, RZ, -R22.reuse, RZ ;  /* 0x80000016ff0b7210 */ /* 0x080fe20007ffe0ff */
[----:B------:R-:W-:Y:S01]  /*0240*/  IMAD.MOV.U32 R4, RZ, RZ, RZ ;  /* 0x000000ffff047224 */ /* 0x000fe200078e00ff */
[----:B------:R-:W-:Y:S02]  /*0250*/  ISETP.NE.U32.AND P2, PT, R22, RZ, PT ;  /* 0x000000ff1600720c */ /* 0x000fe40003f45070 */
[----:B------:R-:W-:-:S03]  /*0260*/  LOP3.LUT R25, RZ, R22, RZ, 0x33, !PT ;  /* 0x00000016ff197212 */ /* 0x000fc600078e33ff */
[----:B------:R-:W1:Y:S08]  /*0270*/  I2F.U32.RP R12, R18 ;  /* 0x00000012000c7306 */ /* 0x000e700000209000 */
[----:B0-----:R-:W0:Y:S08]  /*0280*/  MUFU.RCP R7, R7 ;  /* 0x0000000700077308 */ /* 0x001e300000001000 */
[----:B-1----:R-:W1:Y:S01]  /*0290*/  MUFU.RCP R12, R12 ;  /* 0x0000000c000c7308 */ /* 0x002e620000001000 */
[----:B0-----:R-:W-:-:S02]  /*02a0*/  VIADD R10, R7, 0xffffffe ;  /* 0x0ffffffe070a7836 */ /* 0x001fc40000000000 */
[----:B------:R-:W-:-:S05]  /*02b0*/  VIADD R7, R23, 0x2 ;  /* 0x0000000217077836 */ /* 0x000fca0000000000 */
[----:B------:R1:W0:Y:S02]  /*02c0*/  F2I.FTZ.U32.TRUNC.NTZ R5, R10 ;  /* 0x0000000a00057305 */ /* 0x000224000021f000 */
[----:B-1----:R-:W-:Y:S01]  /*02d0*/  IADD3 R10, R12, 0xffffffe, RZ ;  /* 0x0ffffffe0c0a7810 */ /* 0x002fe20007ffe0ff */
[----:B0-----:R-:W-:-:S04]  /*02e0*/  IMAD R11, R11, R5, RZ ;  /* 0x000000050b0b7224 */ /* 0x001fc800078e02ff */
[----:B------:R-:W-:Y:S01]  /*02f0*/  IMAD.HI.U32 R4, R5, R11, R4 ;  /* 0x0000000b05047227 */ /* 0x000fe200078e0004 */
[----:B------:R-:W-:Y:S01]  /*0300*/  IADD3 R5, R23, 0x1, RZ ;  /* 0x0000000117057810 */ /* 0x000fe20007ffe0ff */
[----:B------:R0:W1:Y:S04]  /*0310*/  F2I.FTZ.U32.TRUNC.NTZ R11, R10 ;  /* 0x0000000a000b7305 */ /* 0x000068000021f000 */
[----:B------:R-:W-:-:S04]  /*0320*/  IMAD.HI.U32 R6, R4, R5, RZ ;  /* 0x0000000504067227 */ /* 0x000fc800078e00ff */
[----:B------:R-:W-:Y:S01]  /*0330*/  IMAD.HI.U32 R14, R4, R7, RZ ;  /* 0x00000007040e7227 */ /* 0x000fe200078e00ff */
[----:B------:R-:W-:Y:S01]  /*0340*/  IADD3 R13, -R6, RZ, RZ ;  /* 0x000000ff060d7210 */ /* 0x000fe20007ffe1ff */
[----:B0-----:R-:W-:Y:S02]  /*0350*/  HFMA2.MMA R10, -RZ, RZ, 0, 0 ;  /* 0x00000000ff0a7435 */ /* 0x001fe400000001ff */
[----:B------:R-:W-:Y:S02]  /*0360*/  IMAD.MOV R15, RZ, RZ, -R14 ;  /* 0x000000ffff0f7224 */ /* 0x000fe400078e0a0e */
[C---:B------:R-:W-:Y:S02]  /*0370*/  IMAD R13, R22.reuse, R13, R5 ;  /* 0x0000000d160d7224 */ /* 0x040fe400078e0205 */
[----:B------:R-:W-:-:S03]  /*0380*/  IMAD R15, R22, R15, R7 ;  /* 0x0000000f160f7224 */ /* 0x000fc600078e0207 */
[-C--:B------:R-:W-:Y:S02]  /*0390*/  ISETP.GE.U32.AND P0, PT, R13, R22.reuse, PT ;  /* 0x000000160d00720c */ /* 0x080fe40003f06070 */
[----:B------:R-:W-:-:S11]  /*03a0*/  ISETP.GE.U32.AND P3, PT, R15, R22, PT ;  /* 0x000000160f00720c */ /* 0x000fd60003f66070 */
[----:B------:R-:W-:Y:S01]  /*03b0*/  @P0 IMAD.IADD R13, R13, 0x1, -R22 ;  /* 0x000000010d0d0824 */ /* 0x000fe200078e0a16 */
[----:B------:R-:W-:Y:S01]  /*03c0*/  @P0 IADD3 R6, R6, 0x1, RZ ;  /* 0x0000000106060810 */ /* 0x000fe20007ffe0ff */
[----:B------:R-:W-:Y:S01]  /*03d0*/  @P3 VIADD R14, R14, 0x1 ;  /* 0x000000010e0e3836 */ /* 0x000fe20000000000 */
[----:B------:R-:W-:Y:S02]  /*03e0*/  @P3 IADD3 R15, -R22, R15, RZ ;  /* 0x0000000f160f3210 */ /* 0x000fe40007ffe1ff */
[-C--:B------:R-:W-:Y:S01]  /*03f0*/  ISETP.GE.U32.AND P1, PT, R13, R22.reuse, PT ;  /* 0x000000160d00720c */ /* 0x080fe20003f26070 */
[----:B------:R-:W-:Y:S01]  /*0400*/  IMAD.MOV R13, RZ, RZ, -R18 ;  /* 0x000000ffff0d7224 */ /* 0x000fe200078e0a12 */
[----:B------:R-:W-:-:S03]  /*0410*/  ISETP.GE.U32.AND P4, PT, R15, R22, PT ;  /* 0x000000160f00720c */ /* 0x000fc60003f86070 */
[----:B-1----:R-:W-:-:S04]  /*0420*/  IMAD R13, R13, R11, RZ ;  /* 0x0000000b0d0d7224 */ /* 0x002fc800078e02ff */
[----:B------:R-:W-:Y:S01]  /*0430*/  IMAD.HI.U32 R11, R11, R13, R10 ;  /* 0x0000000d0b0b7227 */ /* 0x000fe200078e000a */
[----:B------:R-:W-:-:S03]  /*0440*/  IADD3 R13, R23, 0x3, RZ ;  /* 0x00000003170d7810 */ /* 0x000fc60007ffe0ff */
[----:B------:R-:W-:Y:S02]  /*0450*/  @P1 VIADD R6, R6, 0x1 ;  /* 0x0000000106061836 */ /* 0x000fe40000000000 */
[----:B------:R-:W-:-:S03]  /*0460*/  @P4 IADD3 R14, R14, 0x1, RZ ;  /* 0x000000010e0e4810 */ /* 0x000fc60007ffe0ff */
[C---:B------:R-:W-:Y:S01]  /*0470*/  SEL R27, R25.reuse, R6, !P2 ;  /* 0x00000006191b7207 */ /* 0x040fe20005000000 */
[----:B------:R-:W-:Y:S01]  /*0480*/  IMAD.HI.U32 R6, R4, R23, RZ ;  /* 0x0000001704067227 */ /* 0x000fe200078e00ff */
[----:B------:R-:W-:-:S03]  /*0490*/  SEL R29, R25, R14, !P2 ;  /* 0x0000000e191d7207 */ /* 0x000fc60005000000 */
[----:B------:R-:W-:-:S04]  /*04a0*/  IMAD.HI.U32 R12, R11, R27, RZ ;  /* 0x0000001b0b0c7227 */ /* 0x000fc800078e00ff */
[----:B------:R-:W-:Y:S01]  /*04b0*/  IMAD.MOV R15, RZ, RZ, -R6 ;  /* 0x000000ffff0f7224 */ /* 0x000fe200078e0a06 */
[----:B------:R-:W-:Y:S01]  /*04c0*/  IADD3 R17, -R12, RZ, RZ ;  /* 0x000000ff0c117210 */ /* 0x000fe20007ffe1ff */
[----:B------:R-:W-:-:S04]  /*04d0*/  IMAD.HI.U32 R14, R11, R29, RZ ;  /* 0x0000001d0b0e7227 */ /* 0x000fc800078e00ff */
[----:B------:R-:W-:Y:S02]  /*04e0*/  IMAD R15, R22, R15, R23 ;  /* 0x0000000f160f7224 */ /* 0x000fe400078e0217 */
[----:B------:R-:W-:Y:S02]  /*04f0*/  IMAD R17, R18, R17, R27 ;  /* 0x0000001112117224 */ /* 0x000fe400078e021b */
[----:B------:R-:W-:Y:S01]  /*0500*/  IMAD.MOV R10, RZ, RZ, -R14 ;  /* 0x000000ffff0a7224 */ /* 0x000fe200078e0a0e */
[----:B------:R-:W-:Y:S01]  /*0510*/  ISETP.GE.U32.AND P5, PT, R15, R22, PT ;  /* 0x000000160f00720c */ /* 0x000fe20003fa6070 */
[----:B------:R-:W-:Y:S01]  /*0520*/  IMAD.HI.U32 R4, R4, R13, RZ ;  /* 0x0000000d04047227 */ /* 0x000fe200078e00ff */
[----:B------:R-:W-:-:S03]  /*0530*/  ISETP.GE.U32.AND P0, PT, R17, R18, PT ;  /* 0x000000121100720c */ /* 0x000fc60003f06070 */
[----:B------:R-:W-:Y:S02]  /*0540*/  IMAD R10, R18, R10, R29 ;  /* 0x0000000a120a7224 */ /* 0x000fe400078e021d */
[----:B------:R-:W-:-:S03]  /*0550*/  IMAD.MOV R16, RZ, RZ, -R4 ;  /* 0x000000ffff107224 */ /* 0x000fc600078e0a04 */
[----:B------:R-:W-:Y:S01]  /*0560*/  ISETP.GE.U32.AND P3, PT, R10, R18, PT ;  /* 0x000000120a00720c */ /* 0x000fe20003f66070 */
[C---:B------:R-:W-:Y:S02]  /*0570*/  IMAD R16, R22.reuse, R16, R13 ;  /* 0x0000001016107224 */ /* 0x040fe400078e020d */
[----:B------:R-:W-:Y:S02]  /*0580*/  @P5 IADD3 R15, -R22, R15, RZ ;  /* 0x0000000f160f5210 */ /* 0x000fe40007ffe1ff */
[----:B------:R-:W-:Y:S01]  /*0590*/  @P0 IMAD.IADD R17, R17, 0x1, -R18 ;  /* 0x0000000111110824 */ /* 0x000fe200078e0a12 */
[----:B------:R-:W-:Y:S01]  /*05a0*/  @P5 IADD3 R6, R6, 0x1, RZ ;  /* 0x0000000106065810 */ /* 0x000fe20007ffe0ff */
[----:B------:R-:W-:Y:S01]  /*05b0*/  @P0 VIADD R12, R12, 0x1 ;  /* 0x000000010c0c0836 */ /* 0x000fe20000000000 */
[----:B------:R-:W-:Y:S02]  /*05c0*/  ISETP.GE.U32.AND P4, PT, R15, R22, PT ;  /* 0x000000160f00720c */ /* 0x000fe40003f86070 */
[----:B------:R-:W-:-:S02]  /*05d0*/  ISETP.GE.U32.AND P6, PT, R17, R18, PT ;  /* 0x000000121100720c */ /* 0x000fc40003fc6070 */
[C---:B------:R-:W-:Y:S02]  /*05e0*/  ISETP.NE.U32.AND P0, PT, R18.reuse, RZ, PT ;  /* 0x000000ff1200720c */ /* 0x040fe40003f05070 */
[----:B------:R-:W-:Y:S02]  /*05f0*/  @P3 IADD3 R10, -R18, R10, RZ ;  /* 0x0000000a120a3210 */ /* 0x000fe40007ffe1ff */
[----:B------:R-:W-:Y:S02]  /*0600*/  LOP3.LUT R15, RZ, R18, RZ, 0x33, !PT ;  /* 0x00000012ff0f7212 */ /* 0x000fe400078e33ff */
[----:B------:R-:W-:Y:S02]  /*0610*/  ISETP.GE.U32.AND P5, PT, R16, R22, PT ;  /* 0x000000161000720c */ /* 0x000fe40003fa6070 */
[----:B------:R-:W-:Y:S01]  /*0620*/  ISETP.GE.U32.AND P1, PT, R10, R18, PT ;  /* 0x000000120a00720c */ /* 0x000fe20003f26070 */
[----:B------:R-:W-:Y:S01]  /*0630*/  @P4 VIADD R6, R6, 0x1 ;  /* 0x0000000106064836 */ /* 0x000fe20000000000 */
[----:B------:R-:W-:-:S02]  /*0640*/  IADD3 R10, -R27, RZ, RZ ;  /* 0x000000ff1b0a7210 */ /* 0x000fc40007ffe1ff */
[----:B------:R-:W-:Y:S02]  /*0650*/  @P6 IADD3 R12, R12, 0x1, RZ ;  /* 0x000000010c0c6810 */ /* 0x000fe40007ffe0ff */
[----:B------:R-:W-:Y:S01]  /*0660*/  SEL R17, R25, R6, !P2 ;  /* 0x0000000619117207 */ /* 0x000fe20005000000 */
[----:B------:R-:W-:Y:S01]  /*0670*/  IMAD R5, R22, R10, R5 ;  /* 0x0000000a16057224 */ /* 0x000fe200078e0205 */
[----:B------:R-:W-:Y:S02]  /*0680*/  SEL R12, R15, R12, !P0 ;  /* 0x0000000c0f0c7207 */ /* 0x000fe40004000000 */
[----:B------:R-:W-:Y:S01]  /*0690*/  @P3 IADD3 R14, R14, 0x1, RZ ;  /* 0x000000010e0e3810 */ /* 0x000fe20007ffe0ff */
[----:B------:R-:W-:Y:S01]  /*06a0*/  IMAD.HI.U32 R10, R11, R17, RZ ;  /* 0x000000110b0a7227 */ /* 0x000fe200078e00ff */
[----:B------:R-:W-:Y:S02]  /*06b0*/  IADD3 R6, -R12, RZ, RZ ;  /* 0x000000ff0c067210 */ /* 0x000fe40007ffe1ff */
[----:B------:R-:W-:Y:S01]  /*06c0*/  @P5 IADD3 R4, R4, 0x1, RZ ;  /* 0x0000000104045810 */ /* 0x000fe20007ffe0ff */
[----:B------:R-:W-:Y:S01]  /*06d0*/  @P5 IMAD.IADD R16, R16, 0x1, -R22 ;  /* 0x0000000110105824 */ /* 0x000fe200078e0a16 */
[----:B------:R-:W-:Y:S01]  /*06e0*/  @P1 IADD3 R14, R14, 0x1, RZ ;  /* 0x000000010e0e1810 */ /* 0x000fe20007ffe0ff */
[----:B------:R-:W-:Y:S01]  /*06f0*/  IMAD R27, R18, R6, R27 ;  /* 0x00000006121b7224 */ /* 0x000fe200078e021b */
[----:B------:R-:W-:-:S02]  /*0700*/  IADD3 R6, -R10, RZ, RZ ;  /* 0x000000ff0a067210 */ /* 0x000fc40007ffe1ff */
[----:B------:R-:W-:Y:S02]  /*0710*/  ISETP.GE.U32.AND P6, PT, R16, R22, PT ;  /* 0x000000161000720c */ /* 0x000fe40003fc6070 */
[----:B------:R-:W-:Y:S01]  /*0720*/  SEL R14, R15, R14, !P0 ;  /* 0x0000000e0f0e7207 */ /* 0x000fe20004000000 */
[----:B------:R-:W-:Y:S01]  /*0730*/  IMAD R6, R18, R6, R17 ;  /* 0x0000000612067224 */ /* 0x000fe200078e0211 */
[----:B------:R-:W-:-:S04]  /*0740*/  IADD3 R16, -R29, RZ, RZ ;  /* 0x000000ff1d107210 */ /* 0x000fc80007ffe1ff */
[----:B------:R-:W-:Y:S01]  /*0750*/  ISETP.GE.U32.AND P4, PT, R6, R18, PT ;  /* 0x000000120600720c */ /* 0x000fe20003f86070 */
[----:B------:R-:W-:-:S04]  /*0760*/  IMAD R16, R22, R16, R7 ;  /* 0x0000001016107224 */ /* 0x000fc800078e0207 */
[----:B------:R-:W-:-:S05]  /*0770*/  @P6 VIADD R4, R4, 0x1 ;  /* 0x0000000104046836 */ /* 0x000fca0000000000 */
[----:B------:R-:W-:Y:S01]  /*0780*/  SEL R25, R25, R4, !P2 ;  /* 0x0000000419197207 */ /* 0x000fe20005000000 */
[----:B------:R-:W-:Y:S02]  /*0790*/  IMAD R4, R5, UR9, RZ ;  /* 0x0000000905047c24 */ /* 0x000fe4000f8e02ff */
[----:B------:R-:W-:Y:S02]  /*07a0*/  @P4 IMAD.IADD R6, R6, 0x1, -R18 ;  /* 0x0000000106064824 */ /* 0x000fe400078e0a12 */
[----:B------:R-:W-:Y:S02]  /*07b0*/  IMAD R27, R27, UR11, R4 ;  /* 0x0000000b1b1b7c24 */ /* 0x000fe4000f8e0204 */
[----:B---3--:R-:W-:Y:S01]  /*07c0*/  IMAD.WIDE.U32 R4, R23, 0x4, R2 ;  /* 0x0000000417047825 */ /* 0x008fe200078e0002 */
[----:B------:R-:W-:Y:S02]  /*07d0*/  ISETP.GE.U32.AND P1, PT, R6, R18, PT ;  /* 0x000000120600720c */ /* 0x000fe40003f26070 */
[----:B------:R-:W-:-:S05]  /*07e0*/  IADD3 R6, -R14, RZ, RZ ;  /* 0x000000ff0e067210 */ /* 0x000fca0007ffe1ff */
[----:B------:R-:W-:Y:S02]  /*07f0*/  IMAD R29, R18, R6, R29 ;  /* 0x00000006121d7224 */ /* 0x000fe400078e021d */
[----:B------:R-:W3:Y:S01]  /*0800*/  LDG.E.128 R4, desc[UR6][R4.64] ;  /* 0x0000000604047981 */ /* 0x000ee2000c1e1d00 */
[----:B------:R-:W-:Y:S02]  /*0810*/  @P4 VIADD R10, R10, 0x1 ;  /* 0x000000010a0a4836 */ /* 0x000fe40000000000 */
[----:B------:R-:W-:Y:S02]  /*0820*/  IMAD R16, R16, UR9, RZ ;  /* 0x0000000910107c24 */ /* 0x000fe4000f8e02ff */
[----:B------:R-:W-:Y:S01]  /*0830*/  IMAD.HI.U32 R24, R11, R25, RZ ;  /* 0x000000190b187227 */ /* 0x000fe200078e00ff */
[----:B------:R-:W-:-:S03]  /*0840*/  @P1 IADD3 R10, R10, 0x1, RZ ;  /* 0x000000010a0a1810 */ /* 0x000fc60007ffe0ff */
[----:B------:R-:W-:Y:S01]  /*0850*/  IMAD R29, R29, UR11, R16 ;  /* 0x0000000b1d1d7c24 */ /* 0x000fe2000f8e0210 */
[----:B------:R-:W-:Y:S01]  /*0860*/  SEL R10, R15, R10, !P0 ;  /* 0x0000000a0f0a7207 */ /* 0x000fe20004000000 */
[----:B------:R-:W-:Y:S02]  /*0870*/  IMAD R27, R12, UR10, R27 ;  /* 0x0000000a0c1b7c24 */ /* 0x000fe4000f8e021b */
[----:B------:R-:W-:Y:S01]  /*0880*/  IMAD R29, R14, UR10, R29 ;  /* 0x0000000a0e1d7c24 */ /* 0x000fe2000f8e021d */
[----:B------:R-:W-:-:S03]  /*0890*/  IADD3 R16, -R10, RZ, RZ ;  /* 0x000000ff0a107210 */ /* 0x000fc60007ffe1ff */
[----:B--2---:R-:W-:Y:S02]  /*08a0*/  IMAD R29, R20, UR12, R29 ;  /* 0x0000000c141d7c24 */ /* 0x004fe4000f8e021d */
[--C-:B------:R-:W-:Y:S02]  /*08b0*/  IMAD R16, R18, R16, R17.reuse ;  /* 0x0000001012107224 */ /* 0x100fe400078e0211 */
[----:B------:R-:W-:-:S04]  /*08c0*/  IMAD.MOV R17, RZ, RZ, -R17 ;  /* 0x000000ffff117224 */ /* 0x000fc800078e0a11 */
[----:B------:R-:W-:Y:S01]  /*08d0*/  IMAD R17, R22, R17, R23 ;  /* 0x0000001116117224 */ /* 0x000fe200078e0217 */
[----:B------:R-:W-:-:S03]  /*08e0*/  LEA R23, R21, R23, 0x2 ;  /* 0x0000001715177211 */ /* 0x000fc600078e10ff */
[----:B------:R-:W-:Y:S01]  /*08f0*/  IMAD R11, R17, UR9, RZ ;  /* 0x00000009110b7c24 */ /* 0x000fe2000f8e02ff */
[----:B------:R-:W-:-:S03]  /*0900*/  IADD3 R17, -R24, RZ, RZ ;  /* 0x000000ff18117210 */ /* 0x000fc60007ffe1ff */
[----:B------:R-:W-:Y:S01]  /*0910*/  IMAD R11, R16, UR11, R11 ;  /* 0x0000000b100b7c24 */ /* 0x000fe2000f8e020b */
[----:B------:R-:W-:Y:S01]  /*0920*/  IADD3 R16, -R25, RZ, RZ ;  /* 0x000000ff19107210 */ /* 0x000fe20007ffe1ff */
[----:B------:R-:W-:Y:S02]  /*0930*/  IMAD R17, R18, R17, R25 ;  /* 0x0000001112117224 */ /* 0x000fe400078e0219 */
[----:B------:R-:W-:Y:S02]  /*0940*/  IMAD R11, R10, UR10, R11 ;  /* 0x0000000a0a0b7c24 */ /* 0x000fe4000f8e020b */
[----:B------:R-:W-:Y:S01]  /*0950*/  IMAD R13, R22, R16, R13 ;  /* 0x00000010160d7224 */ /* 0x000fe200078e020d */
[----:B------:R-:W-:Y:S01]  /*0960*/  ISETP.GE.U32.AND P1, PT, R17, R18, PT ;  /* 0x000000121100720c */ /* 0x000fe20003f26070 */
[----:B------:R-:W-:Y:S02]  /*0970*/  IMAD R11, R20, UR12, R11 ;  /* 0x0000000c140b7c24 */ /* 0x000fe4000f8e020b */
[----:B------:R-:W-:-:S02]  /*0980*/  IMAD R13, R13, UR9, RZ ;  /* 0x000000090d0d7c24 */ /* 0x000fc4000f8e02ff */
[----:B------:R-:W-:-:S08]  /*0990*/  IMAD.WIDE.U32 R10, R11, 0x4, R8 ;  /* 0x000000040b0a7825 */ /* 0x000fd000078e0008 */
[----:B------:R-:W-:Y:S01]  /*09a0*/  @P1 IADD3 R17, -R18, R17, RZ ;  /* 0x0000001112111210 */ /* 0x000fe20007ffe1ff */
[----:B------:R-:W-:-:S03]  /*09b0*/  @P1 VIADD R24, R24, 0x1 ;  /* 0x0000000118181836 */ /* 0x000fc60000000000 */
[----:B------:R-:W-:-:S13]  /*09c0*/  ISETP.GE.U32.AND P2, PT, R17, R18, PT ;  /* 0x000000121100720c */ /* 0x000fda0003f46070 */
[----:B------:R-:W-:-:S04]  /*09d0*/  @P2 IADD3 R24, R24, 0x1, RZ ;  /* 0x0000000118182810 */ /* 0x000fc80007ffe0ff */
[----:B------:R-:W-:-:S05]  /*09e0*/  SEL R15, R15, R24, !P0 ;  /* 0x000000180f0f7207 */ /* 0x000fca0004000000 */
[----:B------:R-:W-:-:S04]  /*09f0*/  IMAD.MOV R16, RZ, RZ, -R15 ;  /* 0x000000ffff107224 */ /* 0x000fc800078e0a0f */
[----:B------:R-:W-:Y:S01]  /*0a00*/  IMAD R16, R18, R16, R25 ;  /* 0x0000001012107224 */ /* 0x000fe200078e0219 */
[----:B------:R-:W-:-:S03]  /*0a10*/  IADD3 R25, R23, 0x4, RZ ;  /* 0x0000000417197810 */ /* 0x000fc60007ffe0ff */
[----:B------:R-:W-:Y:S01]  /*0a20*/  IMAD R16, R16, UR11, R13 ;  /* 0x0000000b10107c24 */ /* 0x000fe2000f8e020d */
[----:B------:R-:W-:Y:S01]  /*0a30*/  ISETP.GT.U32.AND P0, PT, R25, R0, PT ;  /* 0x000000001900720c */ /* 0x000fe20003f04070 */
[----:B------:R-:W-:Y:S02]  /*0a40*/  IMAD R13, R20, UR12, R27 ;  /* 0x0000000c140d7c24 */ /* 0x000fe4000f8e021b */
[----:B------:R-:W-:Y:S02]  /*0a50*/  IMAD R15, R15, UR10, R16 ;  /* 0x0000000a0f0f7c24 */ /* 0x000fe4000f8e0210 */
[----:B------:R-:W-:-:S04]  /*0a60*/  IMAD.WIDE.U32 R12, R13, 0x4, R8 ;  /* 0x000000040d0c7825 */ /* 0x000fc800078e0008 */
[----:B------:R-:W-:Y:S02]  /*0a70*/  IMAD R17, R20, UR12, R15 ;  /* 0x0000000c14117c24 */ /* 0x000fe4000f8e020f */
[----:B------:R-:W-:-:S04]  /*0a80*/  IMAD.WIDE.U32 R14, R29, 0x4, R8 ;  /* 0x000000041d0e7825 */ /* 0x000fc800078e0008 */
[----:B------:R-:W-:Y:S01]  /*0a90*/  IMAD.WIDE.U32 R16, R17, 0x4, R8 ;  /* 0x0000000411107825 */ /* 0x000fe200078e0008 */
[----:B---3--:R0:W-:Y:S04]  /*0aa0*/  STG.E desc[UR6][R10.64], R4 ;  /* 0x000000040a007986 */ /* 0x0081e8000c101906 */
[----:B------:R0:W-:Y:S04]  /*0ab0*/  STG.E desc[UR6][R12.64], R5 ;  /* 0x000000050c007986 */ /* 0x0001e8000c101906 */
[----:B------:R0:W-:Y:S04]  /*0ac0*/  STG.E desc[UR6][R14.64], R6 ;  /* 0x000000060e007986 */ /* 0x0001e8000c101906 */
[----:B------:R0:W-:Y:S01]  /*0ad0*/  STG.E desc[UR6][R16.64], R7 ;  /* 0x0000000710007986 */ /* 0x0001e2000c101906 */
[----:B------:R-:W-:Y:S05]  /*0ae0*/  @!P0 BRA `(.L_x_236) ;  /* 0xfffffff400cc8947 */ /* 0x000fea000383ffff */
.L_x_235:
[----:B------:R-:W-:Y:S05]  /*0af0*/  BSYNC B0 ;  /* 0x0000000000007941 */ /* 0x000fea0003800000 */
.L_x_234:
[----:B------:R-:W-:-:S13]  /*0b00*/  ISETP.GT.U32.AND P0, PT, R0, R23, PT ;  /* 0x000000170000720c */ /* 0x000fda0003f04070 */
[----:B------:R-:W-:Y:S05]  /*0b10*/  @!P0 EXIT ;  /* 0x000000000000894d */ /* 0x000fea0003800000 */
[----:B0-----:R-:W-:Y:S01]  /*0b20*/  IMAD.IADD R15, R0, 0x1, -R23 ;  /* 0x00000001000f7824 */ /* 0x001fe200078e0a17 */
[----:B------:R-:W-:Y:S01]  /*0b30*/  ULDC UR5, c[0x0][0xf70] ;  /* 0x0003dc0000057ab9 */ /* 0x000fe20000000800 */
        /* <DEDUP_REMOVED lines=8> */
[----:B0-----:R-:W-:-:S04]  /*0bc0*/  ISETP.NE.AND P0, PT, R4, 0x2, PT ;  /* 0x000000020400780c */ /* 0x001fc80003f05270 */
[C---:B-1----:R-:W-:Y:S01]  /*0bd0*/  SEL R6, R19.reuse, UR4, !P0 ;  /* 0x0000000413067c07 */ /* 0x042fe2000c000000 */
        /* <DEDUP_REMOVED lines=19> */
[----:B----4-:R-:W-:-:S03]  /*0d10*/  HFMA2.MMA R8, -RZ, RZ, 0, 0 ;  /* 0x00000000ff087435 */ /* 0x010fc600000001ff */
[----:B------:R-:W-:Y:S01]  /*0d20*/  IMAD.HI.U32 R12, R13, R7, R12 ;  /* 0x000000070d0c7227 */ /* 0x000fe200078e000c */
[----:B------:R-:W-:Y:S02]  /*0d30*/  MOV R7, R23 ;  /* 0x0000001700077202 */ /* 0x000fe40000000f00 */
[----:B------:R-:W-:Y:S01]  /*0d40*/  LOP3.LUT R13, RZ, R10, RZ, 0x33, !PT ;  /* 0x0000000aff0d7212 */ /* 0x000fe200078e33ff */
[----:B--2---:R-:W-:-:S04]  /*0d50*/  IMAD R11, R21, R9, RZ ;  /* 0x00000009150b7224 */ /* 0x004fc800078e02ff */
[----:B-1----:R-:W-:-:S07]  /*0d60*/  IMAD.HI.U32 R11, R9, R11, R8 ;  /* 0x0000000b090b7227 */ /* 0x002fce00078e0008 */
.L_x_239:
        /* <DEDUP_REMOVED lines=34> */
.L_x_238:
[----:B------:R-:W-:Y:S05]  /*0f90*/  BSYNC B0 ;  /* 0x0000000000007941 */ /* 0x000fea0003800000 */
.L_x_237:
        /* <DEDUP_REMOVED lines=11> */
[----:B------:R-:W-:-:S05]  /*1050*/  ISETP.NE.AND P0, PT, R4, 0x2, PT ;  /* 0x000000020400780c */ /* 0x000fca0003f05270 */
[----:B------:R-:W4:Y:S01]  /*1060*/  LDC.64 R4, c[0x0][0x210] ;  /* 0x00008400ff047b82 */ /* 0x000f220000000a00 */
[----:B-1----:R-:W-:-:S04]  /*1070*/  SEL R12, R19, R12, !P0 ;  /* 0x0000000c130c7207 */ /* 0x002fc80004000000 */
[----:B------:R-:W1:Y:S03]  /*1080*/  I2F.U32.RP R6, R12 ;  /* 0x0000000c00067306 */ /* 0x000e660000209000 */
[----:B------:R-:W5:Y:S01]  /*1090*/  @P1 LDC R19, c[0x0][0xf5c] ;  /* 0x0003d700ff131b82 */ /* 0x000f620000000800 */
[----:B------:R-:W-:Y:S01]  /*10a0*/  IMAD.MOV R11, RZ, RZ, -R12 ;  /* 0x000000ffff0b7224 */ /* 0x000fe200078e0a0c */
[----:B------:R-:W-:-:S03]  /*10b0*/  ISETP.NE.U32.AND P0, PT, R12, RZ, PT ;  /* 0x000000ff0c00720c */ /* 0x000fc60003f05070 */
[----:B-1----:R-:W1:Y:S08]  /*10c0*/  MUFU.RCP R6, R6 ;  /* 0x0000000600067308 */ /* 0x002e700000001000 */
[----:B-----5:R-:W5:Y:S01]  /*10d0*/  I2F.U32.RP R10, R19 ;  /* 0x00000013000a7306 */ /* 0x020f620000209000 */
[----:B------:R-:W-:Y:S02]  /*10e0*/  ISETP.NE.U32.AND P1, PT, R19, RZ, PT ;  /* 0x000000ff1300720c */ /* 0x000fe40003f25070 */
[----:B-1----:R-:W-:-:S02]  /*10f0*/  IADD3 R15, R6, 0xffffffe, RZ ;  /* 0x0ffffffe060f7810 */ /* 0x002fc40007ffe0ff */
[----:B------:R-:W-:-:S04]  /*1100*/  LOP3.LUT R6, RZ, R19, RZ, 0x33, !PT ;  /* 0x00000013ff067212 */ /* 0x000fc800078e33ff */
[----:B------:R-:W1:Y:S08]  /*1110*/  F2I.FTZ.U32.TRUNC.NTZ R15, R15 ;  /* 0x0000000f000f7305 */ /* 0x000e70000021f000 */
[----:B-----5:R-:W0:Y:S01]  /*1120*/  MUFU.RCP R10, R10 ;  /* 0x0000000a000a7308 */ /* 0x020e220000001000 */
[----:B-1----:R-:W-:-:S04]  /*1130*/  IMAD R11, R11, R15, RZ ;  /* 0x0000000f0b0b7224 */ /* 0x002fc800078e02ff */
[----:B------:R-:W-:Y:S01]  /*1140*/  IMAD.HI.U32 R14, R15, R11, R14 ;  /* 0x0000000b0f0e7227 */ /* 0x000fe200078e000e */
[----:B------:R-:W-:Y:S02]  /*1150*/  LOP3.LUT R15, RZ, R12, RZ, 0x33, !PT ;  /* 0x0000000cff0f7212 */ /* 0x000fe400078e33ff */
[----:B0-----:R-:W-:-:S04]  /*1160*/  IADD3 R8, R10, 0xffffffe, RZ ;  /* 0x0ffffffe0a087810 */ /* 0x001fc80007ffe0ff */
[----:B------:R0:W1:Y:S02]  /*1170*/  F2I.FTZ.U32.TRUNC.NTZ R9, R8 ;  /* 0x0000000800097305 */ /* 0x000064000021f000 */
[----:B0-----:R-:W-:Y:S02]  /*1180*/  IMAD.MOV.U32 R8, RZ, RZ, RZ ;  /* 0x000000ffff087224 */ /* 0x001fe400078e00ff */
[----:B-1----:R-:W-:-:S05]  /*1190*/  IMAD R13, R19, R9, RZ ;  /* 0x00000009130d7224 */ /* 0x002fca00078e02ff */
[----:B------:R-:W-:-:S05]  /*11a0*/  IADD3 R13, -R13, RZ, RZ ;  /* 0x000000ff0d0d7210 */ /* 0x000fca0007ffe1ff */
[----:B----4-:R-:W-:-:S07]  /*11b0*/  IMAD.HI.U32 R13, R9, R13, R8 ;  /* 0x0000000d090d7227 */ /* 0x010fce00078e0008 */
.L_x_240:
        /* <DEDUP_REMOVED lines=14> */
[----:B------:R-:W-:-:S05]  /*12a0*/  IMAD R8, R19, R8, R10 ;  /* 0x0000000813087224 */ /* 0x000fca00078e020a */
[----:B------:R-:W-:-:S13]  /*12b0*/  ISETP.GE.U32.AND P2, PT, R8, R19, PT ;  /* 0x000000130800720c */ /* 0x000fda0003f46070 */
[----:B------:R-:W-:Y:S01]  /*12c0*/  @P2 IMAD.IADD R8, R8, 0x1, -R19 ;  /* 0x0000000108082824 */ /* 0x000fe200078e0a13 */
[----:B------:R-:W-:-:S04]  /*12d0*/  @P2 IADD3 R11, R11, 0x1, RZ ;  /* 0x000000010b0b2810 */ /* 0x000fc80007ffe0ff */
[----:B------:R-:W-:Y:S01]  /*12e0*/  ISETP.GE.U32.AND P3, PT, R8, R19, PT ;  /* 0x000000130800720c */ /* 0x000fe20003f66070 */
[----:B------:R-:W-:-:S04]  /*12f0*/  IMAD.MOV R8, RZ, RZ, -R10 ;  /* 0x000000ffff087224 */ /* 0x000fc800078e0a0a */
[----:B------:R-:W-:-:S04]  /*1300*/  IMAD R8, R12, R8, R7 ;  /* 0x000000080c087224 */ /* 0x000fc800078e0207 */
[----:B------:R-:W-:-:S04]  /*1310*/  IMAD R8, R8, UR4, RZ ;  /* 0x0000000408087c24 */ /* 0x000fc8000f8e02ff */
[----:B------:R-:W-:-:S04]  /*1320*/  @P3 IADD3 R11, R11, 0x1, RZ ;  /* 0x000000010b0b3810 */ /* 0x000fc80007ffe0ff */
[----:B------:R-:W-:-:S04]  /*1330*/  SEL R11, R6, R11, !P1 ;  /* 0x0000000b060b7207 */ /* 0x000fc80004800000 */
[----:B------:R-:W-:-:S05]  /*1340*/  IADD3 R9, -R11, RZ, RZ ;  /* 0x000000ff0b097210 */ /* 0x000fca0007ffe1ff */
[----:B------:R-:W-:-:S04]  /*1350*/  IMAD R9, R19, R9, R10 ;  /* 0x0000000913097224 */ /* 0x000fc800078e020a */
[----:B------:R-:W-:-:S04]  /*1360*/  IMAD R8, R9, UR9, R8 ;  /* 0x0000000909087c24 */ /* 0x000fc8000f8e0208 */
[----:B------:R-:W-:-:S04]  /*1370*/  IMAD R11, R11, UR8, R8 ;  /* 0x000000080b0b7c24 */ /* 0x000fc8000f8e0208 */
[----:B--2---:R-:W-:Y:S02]  /*1380*/  IMAD R9, R20, UR5, R11 ;  /* 0x0000000514097c24 */ /* 0x004fe4000f8e020b */
[----:B------:R-:W-:-:S04]  /*1390*/  IMAD.WIDE.U32 R10, R23, 0x4, R2 ;  /* 0x00000004170a7825 */ /* 0x000fc800078e0002 */
        /* <DEDUP_REMOVED lines=18> */
[----:B------:R-:W-:Y:S02]  /*14c0*/  ISETP.GE.U32.AND P3, PT, R8, R19, PT ;  /* 0x000000130800720c */ /* 0x000fe40003f66070 */
[----:B------:R-:W-:-:S05]  /*14d0*/  IADD3 R8, -R16, RZ, RZ ;  /* 0x000000ff10087210 */ /* 0x000fca0007ffe1ff */
[----:B------:R-:W-:-:S04]  /*14e0*/  IMAD R23, R12, R8, R23 ;  /* 0x000000080c177224 */ /* 0x000fc800078e0217 */
[----:B------:R-:W-:Y:S02]  /*14f0*/  IMAD R23, R23, UR4, RZ ;  /* 0x0000000417177c24 */ /* 0x000fe4000f8e02ff */
[----:B------:R-:W-:-:S04]  /*1500*/  @P3 IADD3 R9, R9, 0x1, RZ ;  /* 0x0000000109093810 */ /* 0x000fc80007ffe0ff */
[----:B------:R-:W-:-:S05]  /*1510*/  SEL R9, R6, R9, !P1 ;  /* 0x0000000906097207 */ /* 0x000fca0004800000 */
[----:B------:R-:W-:-:S04]  /*1520*/  IMAD.MOV R8, RZ, RZ, -R9 ;  /* 0x000000ffff087224 */ /* 0x000fc800078e0a09 */
[----:B------:R-:W-:-:S04]  /*1530*/  IMAD R16, R19, R8, R16 ;  /* 0x0000000813107224 */ /* 0x000fc800078e0210 */
[----:B------:R-:W-:Y:S01]  /*1540*/  IMAD R16, R16, UR9, R23 ;  /* 0x0000000910107c24 */ /* 0x000fe2000f8e0217 */
[----:B------:R-:W-:-:S03]  /*1550*/  IADD3 R23, R7, 0x2, RZ ;  /* 0x0000000207177810 */ /* 0x000fc60007ffe0ff */
[----:B------:R-:W-:Y:S02]  /*1560*/  IMAD R9, R9, UR8, R16 ;  /* 0x0000000809097c24 */ /* 0x000fe4000f8e0210 */
[----:B-1----:R-:W-:-:S04]  /*1570*/  IMAD.WIDE.U32 R10, R23, 0x4, R2 ;  /* 0x00000004170a7825 */ /* 0x002fc800078e0002 */
[----:B------:R-:W-:-:S04]  /*1580*/  IMAD R9, R20, UR5, R9 ;  /* 0x0000000514097c24 */ /* 0x000fc8000f8e0209 */
[----:B------:R-:W-:-:S05]  /*1590*/  IMAD.WIDE.U32 R8, R9, 0x4, R4 ;  /* 0x0000000409087825 */ /* 0x000fca00078e0004 */
[----:B--2---:R0:W-:Y:S04]  /*15a0*/  STG.E desc[UR6][R8.64], R17 ;  /* 0x0000001108007986 */ /* 0x0041e8000c101906 */
[----:B------:R1:W2:Y:S01]  /*15b0*/  LDG.E R21, desc[UR6][R10.64] ;  /* 0x000000060a157981 */ /* 0x0002a2000c1e1900 */
[----:B------:R-:W-:-:S05]  /*15c0*/  IMAD.HI.U32 R16, R14, R23, RZ ;  /* 0x000000170e107227 */ /* 0x000fca00078e00ff */
[----:B------:R-:W-:Y:S01]  /*15d0*/  IADD3 R25, -R16, RZ, RZ ;  /* 0x000000ff10197210 */ /* 0x000fe20007ffe1ff */
[----:B0-----:R-:W-:-:S04]  /*15e0*/  VIADD R17, R7, 0x3 ;  /* 0x0000000307117836 */ /* 0x001fc80000000000 */
[----:B------:R-:W-:Y:S02]  /*15f0*/  IMAD R25, R12, R25, R23 ;  /* 0x000000190c197224 */ /* 0x000fe400078e0217 */
[----:B-1----:R-:W-:-:S03]  /*1600*/  IMAD.WIDE.U32 R10, R17, 0x4, R2 ;  /* 0x00000004110a7825 */ /* 0x002fc600078e0002 */
        /* <DEDUP_REMOVED lines=12> */
[----:B------:R-:W-:Y:S02]  /*16d0*/  ISETP.GE.U32.AND P3, PT, R8, R19, PT ;  /* 0x000000130800720c */ /* 0x000fe40003f66070 */
[----:B------:R-:W-:-:S05]  /*16e0*/  IADD3 R8, -R16, RZ, RZ ;  /* 0x000000ff10087210 */ /* 0x000fca0007ffe1ff */
[----:B------:R-:W-:-:S04]  /*16f0*/  IMAD R23, R12, R8, R23 ;  /* 0x000000080c177224 */ /* 0x000fc800078e0217 */
[----:B------:R-:W-:Y:S02]  /*1700*/  IMAD R23, R23, UR4, RZ ;  /* 0x0000000417177c24 */ /* 0x000fe4000f8e02ff */
        /* <DEDUP_REMOVED lines=10> */
[----:B------:R-:W2:Y:S01]  /*17b0*/  LDG.E R10, desc[UR6][R10.64] ;  /* 0x000000060a0a7981 */ /* 0x000ea2000c1e1900 */
        /* <DEDUP_REMOVED lines=14> */
[----:B------:R-:W-:Y:S02]  /*18a0*/  @P2 IADD3 R9, R9, 0x1, RZ ;  /* 0x0000000109092810 */ /* 0x000fe40007ffe0ff */
[----:B------:R-:W-:Y:S02]  /*18b0*/  ISETP.GE.U32.AND P2, PT, R7, R0, PT ;  /* 0x000000000700720c */ /* 0x000fe40003f46070 */
        /* <DEDUP_REMOVED lines=15> */
.L_x_241:
        /* <DEDUP_REMOVED lines=13> */
.L_x_1028:


//--------------------- .text._ZN2at6native40_GLOBAL__N__2351210d_8_Shape_cu_49f7391c30CatArrayBatchedCopy_vectorizedINS1_10OpaqueTypeILj4EEEjLi3ELi64ELi64ELi16ELi4EEEvPcNS1_25CatArrInputTensorMetadataIT_T0_XT2_EXT3_EEENS1_16TensorSizeStrideIS8_Lj4EEEiS8_ --------------------------
	.section	.text._ZN2at6native40_GLOBAL__N__2351210d_8_Shape_cu_49f7391c30CatArrayBatchedCopy_vectorizedINS1_10OpaqueTypeILj4EEEjLi3ELi64ELi64ELi16ELi4EEEvPcNS1_25CatArrInputTensorMetadataIT_T0_XT2_EXT3_EEENS1_16TensorSizeStrideIS8_Lj4EEEiS8_,"ax",@progbits
	.align	128
.text._ZN2at6native40_GLOBAL__N__2351210d_8_Shape_cu_49f7391c30CatArrayBatchedCopy_vectorizedINS1_10OpaqueTypeILj4EEEjLi3ELi64ELi64ELi16ELi4EEEvPcNS1_25CatArrInputTensorMetadataIT_T0_XT2_EXT3_EEENS1_16TensorSizeStrideIS8_Lj4EEEiS8_:
        .type           _ZN2at6native40_GLOBAL__N__2351210d_8_Shape_cu_49f7391c30CatArrayBatchedCopy_vectorizedINS1_10OpaqueTypeILj4EEEjLi3ELi64ELi64ELi16ELi4EEEvPcNS1_25CatArrInputTensorMetadataIT_T0_XT2_EXT3_EEENS1_16TensorSizeStrideIS8_Lj4EEEiS8_,@function
        .size           _ZN2at6native40_GLOBAL__N__2351210d_8_Shape_cu_49f7391c30CatArrayBatchedCopy_vectorizedINS1_10OpaqueTypeILj4EEEjLi3ELi64ELi64ELi16ELi4EEEvPcNS1_25CatArrInputTensorMetadataIT_T0_XT2_EXT3_EEENS1_16TensorSizeStrideIS8_Lj4EEEiS8_,(.L_x_1029 - _ZN2at6native40_GLOBAL__N__2351210d_8_Shape_cu_49f7391c30CatArrayBatchedCopy_vectorizedINS1_10OpaqueTypeILj4EEEjLi3ELi64ELi64ELi16ELi4EEEvPcNS1_25CatArrInputTensorMetadataIT_T0_XT2_EXT3_EEENS1_16TensorSizeStrideIS8_Lj4EEEiS8_)
        .other          _ZN2at6native40_GLOBAL__N__2351210d_8_Shape_cu_49f7391c30CatArrayBatchedCopy_vectorizedINS1_10OpaqueTypeILj4EEEjLi3ELi64ELi64ELi16ELi4EEEvPcNS1_25CatArrInputTensorMetadataIT_T0_XT2_EXT3_EEENS1_16TensorSizeStrideIS8_Lj4EEEiS8_,@"STO_CUDA_ENTRY STV_DEFAULT"
_ZN2at6native40_GLOBAL__N__2351210d_8_Shape_cu_49f7391c30CatArrayBatchedCopy_vectorizedINS1_10OpaqueTypeILj4EEEjLi3ELi64ELi64ELi16ELi4EEEvPcNS1_25CatArrInputTensorMetadataIT_T0_XT2_EXT3_EEENS1_16TensorSizeStrideIS8_Lj4EEEiS8_:
        /* <DEDUP_REMOVED lines=25> */
[----:B-1----:R-:W-:Y:S01]  /*0190*/  IMAD R2, R2, R13, RZ ;  /* 0x0000000d02027224 */ /* 0x002fe200078e02ff */
[----:B0-----:R-:W-:-:S04]  /*01a0*/  HFMA2.MMA R4, -RZ, RZ, 0, 0 ;  /* 0x00000000ff047435 */ /* 0x001fc800000001ff */
[----:B------:R-:W-:-:S04]  /*01b0*/  SHF.R.U32.HI R8, RZ, 0x2, R2 ;  /* 0x00000002ff087819 */ /* 0x000fc80000011602 */
[----:B--2---:R-:W-:Y:S02]  /*01c0*/  SEL R9, R8, R9, !P0 ;  /* 0x0000000908097207 */ /* 0x004fe40004000000 */
[----:B------:R-:W0:Y:S02]  /*01d0*/  @P1 LDC R8, c[0x0][0xf5c] ;  /* 0x0003d700ff081b82 */ /* 0x000e240000000800 */
[----:B------:R-:W1:Y:S01]  /*01e0*/  I2F.U32.RP R11, R9 ;  /* 0x00000009000b7306 */ /* 0x000e620000209000 */
[----:B------:R-:W-:Y:S02]  /*01f0*/  IADD3 R15, RZ, -R9, RZ ;  /* 0x80000009ff0f7210 */ /* 0x000fe40007ffe0ff */
[----:B------:R-:W-:Y:S01]  /*0200*/  ISETP.NE.U32.AND P0, PT, R9, RZ, PT ;  /* 0x000000ff0900720c */ /* 0x000fe20003f05070 */
[----:B---3--:R-:W-:Y:S01]  /*0210*/  IMAD R10, R10, R13, RZ ;  /* 0x0000000d0a0a7224 */ /* 0x008fe200078e02ff */
[----:B------:R-:W-:-:S03]  /*0220*/  LOP3.LUT R14, RZ, R9, RZ, 0x33, !PT ;  /* 0x00000009ff0e7212 */ /* 0x000fc600078e33ff */
[----:B-1----:R-:W1:Y:S01]  /*0230*/  MUFU.RCP R11, R11 ;  /* 0x0000000b000b7308 */ /* 0x002e620000001000 */
[----:B0-----:R-:W-:-:S07]  /*0240*/  ISETP.NE.U32.AND P1, PT, R8, RZ, PT ;  /* 0x000000ff0800720c */ /* 0x001fce0003f25070 */
[----:B------:R-:W0:Y:S01]  /*0250*/  I2F.U32.RP R2, R8 ;  /* 0x0000000800027306 */ /* 0x000e220000209000 */
[----:B------:R-:W-:Y:S01]  /*0260*/  LOP3.LUT R13, RZ, R8, RZ, 0x33, !PT ;  /* 0x00000008ff0d7212 */ /* 0x000fe200078e33ff */
[----:B-1----:R-:W-:-:S06]  /*0270*/  VIADD R6, R11, 0xffffffe ;  /* 0x0ffffffe0b067836 */ /* 0x002fcc0000000000 */
[----:B------:R1:W2:Y:S08]  /*0280*/  F2I.FTZ.U32.TRUNC.NTZ R7, R6 ;  /* 0x0000000600077305 */ /* 0x0002b0000021f000 */
[----:B0-----:R-:W0:Y:S01]  /*0290*/  MUFU.RCP R2, R2 ;  /* 0x0000000200027308 */ /* 0x001e220000001000 */
[----:B-1----:R-:W-:Y:S02]  /*02a0*/  IMAD.MOV.U32 R6, RZ, RZ, RZ ;  /* 0x000000ffff067224 */ /* 0x002fe400078e00ff */
[----:B--2---:R-:W-:-:S04]  /*02b0*/  IMAD R11, R15, R7, RZ ;  /* 0x000000070f0b7224 */ /* 0x004fc800078e02ff */
[----:B------:R-:W-:Y:S01]  /*02c0*/  IMAD.HI.U32 R11, R7, R11, R6 ;  /* 0x0000000b070b7227 */ /* 0x000fe200078e0006 */
[----:B0-----:R-:W-:Y:S02]  /*02d0*/  IADD3 R5, R2, 0xffffffe, RZ ;  /* 0x0ffffffe02057810 */ /* 0x001fe40007ffe0ff */
[----:B------:R-:W0:Y:S04]  /*02e0*/  LDC.64 R2, c[0x0][R3+0x218] ;  /* 0x0000860003027b82 */ /* 0x000e280000000a00 */
[----:B------:R-:W1:Y:S02]  /*02f0*/  F2I.FTZ.U32.TRUNC.NTZ R5, R5 ;  /* 0x0000000500057305 */ /* 0x000e64000021f000 */
[----:B-1----:R-:W-:-:S05]  /*0300*/  IMAD R12, R8, R5, RZ ;  /* 0x00000005080c7224 */ /* 0x002fca00078e02ff */
[----:B------:R-:W-:-:S05]  /*0310*/  IADD3 R15, -R12, RZ, RZ ;  /* 0x000000ff0c0f7210 */ /* 0x000fca0007ffe1ff */
[----:B------:R-:W-:-:S07]  /*0320*/  IMAD.HI.U32 R12, R5, R15, R4 ;  /* 0x0000000f050c7227 */ /* 0x000fce00078e0004 */
.L_x_242:
        /* <DEDUP_REMOVED lines=21> */
[----:B------:R-:W-:-:S04]  /*0480*/  IMAD R17, R17, UR5, RZ ;  /* 0x0000000511117c24 */ /* 0x000fc8000f8e02ff */
        /* <DEDUP_REMOVED lines=14> */
.L_x_243:
        /* <DEDUP_REMOVED lines=9> */
.L_x_1029:


//--------------------- .text._ZN2at6native40_GLOBAL__N__2351210d_8_Shape_cu_49f7391c19CatArrayBatchedCopyINS1_10OpaqueTypeILj4EEEjLi2ELi64ELi64EEEvPT_NS1_25CatArrInputTensorMetadataIS5_T0_XT2_EXT3_EEENS1_16TensorSizeStrideIS8_Lj4EEEiS8_ --------------------------
	.section	.text._ZN2at6native40_GLOBAL__N__2351210d_8_Shape_cu_49f7391c19CatArrayBatchedCopyINS1_10OpaqueTypeILj4EEEjLi2ELi64ELi64EEEvPT_NS1_25CatArrInputTensorMetadataIS5_T0_XT2_EXT3_EEENS1_16TensorSizeStrideIS8_Lj4EEEiS8_,"ax",@progbits
	.align	128
.text._ZN2at6native40_GLOBAL__N__2351210d_8_Shape_cu_49f7391c19CatArrayBatchedCopyINS1_10OpaqueTypeILj4EEEjLi2ELi64ELi64EEEvPT_NS1_25CatArrInputTensorMetadataIS5_T0_XT2_EXT3_EEENS1_16TensorSizeStrideIS8_Lj4EEEiS8_:
        .type           _ZN2at6native40_GLOBAL__N__2351210d_8_Shape_cu_49f7391c19CatArrayBatchedCopyINS1_10OpaqueTypeILj4EEEjLi2ELi64ELi64EEEvPT_NS1_25CatArrInputTensorMetadataIS5_T0_XT2_EXT3_EEENS1_16TensorSizeStrideIS8_Lj4EEEiS8_,@function
        .size           _ZN2at6native40_GLOBAL__N__2351210d_8_Shape_cu_49f7391c19CatArrayBatchedCopyINS1_10OpaqueTypeILj4EEEjLi2ELi64ELi64EEEvPT_NS1_25CatArrInputTensorMetadataIS5_T0_XT2_EXT3_EEENS1_16TensorSizeStrideIS8_Lj4EEEiS8_,(.L_x_1030 - _ZN2at6native40_GLOBAL__N__2351210d_8_Shape_cu_49f7391c19CatArrayBatchedCopyINS1_10OpaqueTypeILj4EEEjLi2ELi64ELi64EEEvPT_NS1_25CatArrInputTensorMetadataIS5_T0_XT2_EXT3_EEENS1_16TensorSizeStrideIS8_Lj4EEEiS8_)
        .other          _ZN2at6native40_GLOBAL__N__2351210d_8_Shape_cu_49f7391c19CatArrayBatchedCopyINS1_10OpaqueTypeILj4EEEjLi2ELi64ELi64EEEvPT_NS1_25CatArrInputTensorMetadataIS5_T0_XT2_EXT3_EEENS1_16TensorSizeStrideIS8_Lj4EEEiS8_,@"STO_CUDA_ENTRY STV_DEFAULT"
_ZN2at6native40_GLOBAL__N__2351210d_8_Shape_cu_49f7391c19CatArrayBatchedCopyINS1_10OpaqueTypeILj4EEEjLi2ELi64ELi64EEEvPT_NS1_25CatArrInputTensorMetadataIS5_T0_XT2_EXT3_EEENS1_16TensorSizeStrideIS8_Lj4EEEiS8_:
        /* <DEDUP_REMOVED lines=39> */
.L_x_245:
[----:B01----:R-:W-:-:S05]  /*0270*/  IMAD.WIDE.U32 R6, R9, 0x4, R2 ;  /* 0x0000000409067825 */ /* 0x003fca00078e0002 */
        /* <DEDUP_REMOVED lines=11> */
[----:B0-----:R-:W-:Y:S02]  /*0330*/  IMAD R6, R10, R13, R9 ;  /* 0x0000000d0a067224 */ /* 0x001fe400078e0209 */
[----:B------:R-:W-:Y:S02]  /*0340*/  VIADD R9, R9, UR4 ;  /* 0x0000000409097c36 */ /* 0x000fe40008000000 */
[----:B------:R-:W-:-:S03]  /*0350*/  IMAD R6, R6, UR9, RZ ;  /* 0x0000000906067c24 */ /* 0x000fc6000f8e02ff */
[----:B------:R-:W-:Y:S01]  /*0360*/  ISETP.GE.U32.AND P0, PT, R9, R0, PT ;  /* 0x000000000900720c */ /* 0x000fe20003f06070 */
[----:B------:R-:W-:-:S04]  /*0370*/  IMAD R11, R11, UR8, R6 ;  /* 0x000000080b0b7c24 */ /* 0x000fc8000f8e0206 */
[----:B---3--:R-:W-:-:S04]  /*0380*/  IMAD R7, R8, UR5, R11 ;  /* 0x0000000508077c24 */ /* 0x008fc8000f8e020b */
[----:B------:R-:W-:-:S05]  /*0390*/  IMAD.WIDE.U32 R6, R7, 0x4, R4 ;  /* 0x0000000407067825 */ /* 0x000fca00078e0004 */
[----:B--2---:R0:W-:Y:S01]  /*03a0*/  STG.E desc[UR6][R6.64], R15 ;  /* 0x0000000f06007986 */ /* 0x0041e2000c101906 */
[----:B------:R-:W-:Y:S05]  /*03b0*/  @!P0 BRA `(.L_x_245) ;  /* 0xfffffffc00ac8947 */ /* 0x000fea000383ffff */
[----:B------:R-:W-:Y:S05]  /*03c0*/  EXIT ;  /* 0x000000000000794d */ /* 0x000fea0003800000 */
.L_x_244:
        /* <DEDUP_REMOVED lines=12> */
[----:B------:R4:W-:Y:S08]  /*0490*/  F2I.FTZ.U32.TRUNC.NTZ R15, R14 ;  /* 0x0000000e000f7305 */ /* 0x0009f0000021f000 */
[----:B--2---:R-:W2:Y:S01]  /*04a0*/  MUFU.RCP R11, R11 ;  /* 0x0000000b000b7308 */ /* 0x004ea20000001000 */
[----:B----4-:R-:W-:Y:S01]  /*04b0*/  HFMA2.MMA R14, -RZ, RZ, 0, 0 ;  /* 0x00000000ff0e7435 */ /* 0x010fe200000001ff */
[----:B--2---:R-:W-:Y:S01]  /*04c0*/  IADD3 R16, R11, 0xffffffe, RZ ;  /* 0x0ffffffe0b107810 */ /* 0x004fe20007ffe0ff */
[----:B------:R-:W-:-:S05]  /*04d0*/  IMAD R11, R19, R15, RZ ;  /* 0x0000000f130b7224 */ /* 0x000fca00078e02ff */
[----:B------:R2:W4:Y:S03]  /*04e0*/  F2I.FTZ.U32.TRUNC.NTZ R17, R16 ;  /* 0x0000001000117305 */ /* 0x000526000021f000 */
[----:B------:R-:W-:Y:S01]  /*04f0*/  IMAD.HI.U32 R14, R15, R11, R14 ;  /* 0x0000000b0f0e7227 */ /* 0x000fe200078e000e */
[----:B------:R-:W-:-:S03]  /*0500*/  LOP3.LUT R11, RZ, R12, RZ, 0x33, !PT ;  /* 0x0000000cff0b7212 */ /* 0x000fc600078e33ff */
[----:B--2---:R-:W-:Y:S02]  /*0510*/  IMAD.MOV.U32 R16, RZ, RZ, RZ ;  /* 0x000000ffff107224 */ /* 0x004fe400078e00ff */
[----:B----4-:R-:W-:-:S05]  /*0520*/  IMAD R13, R12, R17, RZ ;  /* 0x000000110c0d7224 */ /* 0x010fca00078e02ff */
[----:B------:R-:W-:-:S05]  /*0530*/  IADD3 R13, -R13, RZ, RZ ;  /* 0x000000ff0d0d7210 */ /* 0x000fca0007ffe1ff */
[----:B------:R-:W-:Y:S01]  /*0540*/  IMAD.HI.U32 R16, R17, R13, R16 ;  /* 0x0000000d11107227 */ /* 0x000fe200078e0010 */
[----:B01----:R-:W-:-:S07]  /*0550*/  LOP3.LUT R13, RZ, R10, RZ, 0x33, !PT ;  /* 0x0000000aff0d7212 */ /* 0x003fce00078e33ff */
.L_x_246:
        /* <DEDUP_REMOVED lines=13> */
[----:B------:R-:W-:-:S05]  /*0630*/  IMAD.WIDE.U32 R18, R19, 0x4, R2 ;  /* 0x0000000413127825 */ /* 0x000fca00078e0002 */
        /* <DEDUP_REMOVED lines=17> */
[----:B0-----:R-:W-:-:S05]  /*0750*/  IMAD.WIDE.U32 R18, R17, 0x4, R4 ;  /* 0x0000000411127825 */ /* 0x001fca00078e0004 */
[----:B--2---:R0:W-:Y:S01]  /*0760*/  STG.E desc[UR6][R18.64], R15 ;  /* 0x0000000f12007986 */ /* 0x0041e2000c101906 */
[----:B------:R-:W-:Y:S05]  /*0770*/  @!P2 BRA `(.L_x_246) ;  /* 0xfffffffc0078a947 */ /* 0x000fea000383ffff */
[----:B------:R-:W-:Y:S05]  /*0780*/  EXIT ;  /* 0x000000000000794d */ /* 0x000fea0003800000 */
.L_x_247:
        /* <DEDUP_REMOVED lines=15> */
.L_x_1030:


//--------------------- .text._ZN2at6native40_GLOBAL__N__2351210d_8_Shape_cu_49f7391c26CatArrayBatchedCopy_contigINS1_10OpaqueTypeILj4EEEjLi2ELi64ELi64EEEvPT_NS1_25CatArrInputTensorMetadataIS5_T0_XT2_EXT3_EEENS1_16TensorSizeStrideIS8_Lj4EEEiS8_ --------------------------
	.section	.text._ZN2at6native40_GLOBAL__N__2351210d_8_Shape_cu_49f7391c26CatArrayBatchedCopy_contigINS1_10OpaqueTypeILj4EEEjLi2ELi64ELi64EEEvPT_NS1_25CatArrInputTensorMetadataIS5_T0_XT2_EXT3_EEENS1_16TensorSizeStrideIS8_Lj4EEEiS8_,"ax",@progbits
	.align	128
.text._ZN2at6native40_GLOBAL__N__2351210d_8_Shape_cu_49f7391c26CatArrayBatchedCopy_contigINS1_10OpaqueTypeILj4EEEjLi2ELi64ELi64EEEvPT_NS1_25CatArrInputTensorMetadataIS5_T0_XT2_EXT3_EEENS1_16TensorSizeStrideIS8_Lj4EEEiS8_:
        .type           _ZN2at6native40_GLOBAL__N__2351210d_8_Shape_cu_49f7391c26CatArrayBatchedCopy_contigINS1_10OpaqueTypeILj4EEEjLi2ELi64ELi64EEEvPT_NS1_25CatArrInputTensorMetadataIS5_T0_XT2_EXT3_EEENS1_16TensorSizeStrideIS8_Lj4EEEiS8_,@function
        .size           _ZN2at6native40_GLOBAL__N__2351210d_8_Shape_cu_49f7391c26CatArrayBatchedCopy_contigINS1_10OpaqueTypeILj4EEEjLi2ELi64ELi64EEEvPT_NS1_25CatArrInputTensorMetadataIS5_T0_XT2_EXT3_EEENS1_16TensorSizeStrideIS8_Lj4EEEiS8_,(.L_x_1031 - _ZN2at6native40_GLOBAL__N__2351210d_8_Shape_cu_49f7391c26CatArrayBatchedCopy_contigINS1_10OpaqueTypeILj4EEEjLi2ELi64ELi64EEEvPT_NS1_25CatArrInputTensorMetadataIS5_T0_XT2_EXT3_EEENS1_16TensorSizeStrideIS8_Lj4EEEiS8_)
        .other          _ZN2at6native40_GLOBAL__N__2351210d_8_Shape_cu_49f7391c26CatArrayBatchedCopy_contigINS1_10OpaqueTypeILj4EEEjLi2ELi64ELi64EEEvPT_NS1_25CatArrInputTensorMetadataIS5_T0_XT2_EXT3_EEENS1_16TensorSizeStrideIS8_Lj4EEEiS8_,@"STO_CUDA_ENTRY STV_DEFAULT"
_ZN2at6native40_GLOBAL__N__2351210d_8_Shape_cu_49f7391c26CatArrayBatchedCopy_contigINS1_10OpaqueTypeILj4EEEjLi2ELi64ELi64EEEvPT_NS1_25CatArrInputTensorMetadataIS5_T0_XT2_EXT3_EEENS1_16TensorSizeStrideIS8_Lj4EEEiS8_:
        /* <DEDUP_REMOVED lines=26> */
[----:B--2---:R-:W-:Y:S02]  /*01a0*/  VIADD R9, R11, 0xffffffe ;  /* 0x0ffffffe0b097836 */ /* 0x004fe40000000000 */
[----:B---3--:R-:W-:Y:S01]  /*01b0*/  IMAD R11, R8, R13, RZ ;  /* 0x0000000d080b7224 */ /* 0x008fe200078e02ff */
[----:B------:R-:W-:-:S03]  /*01c0*/  MOV R8, RZ ;  /* 0x000000ff00087202 */ /* 0x000fc60000000f00 */
[----:B------:R-:W2:Y:S02]  /*01d0*/  F2I.FTZ.U32.TRUNC.NTZ R9, R9 ;  /* 0x0000000900097305 */ /* 0x000ea4000021f000 */
[----:B--2---:R-:W-:-:S04]  /*01e0*/  IMAD R12, R6, R9, RZ ;  /* 0x00000009060c7224 */ /* 0x004fc800078e02ff */
[----:B------:R-:W-:-:S04]  /*01f0*/  IMAD.MOV R15, RZ, RZ, -R12 ;  /* 0x000000ffff0f7224 */ /* 0x000fc800078e0a0c */
[----:B-1----:R-:W-:Y:S01]  /*0200*/  IMAD.HI.U32 R10, R9, R15, R8 ;  /* 0x0000000f090a7227 */ /* 0x002fe200078e0008 */
[----:B0---4-:R-:W-:-:S07]  /*0210*/  LOP3.LUT R15, RZ, R6, RZ, 0x33, !PT ;  /* 0x00000006ff0f7212 */ /* 0x011fce00078e33ff */
.L_x_248:
[----:B0-----:R-:W-:-:S05]  /*0220*/  IMAD.WIDE.U32 R8, R7, 0x4, R4 ;  /* 0x0000000407087825 */ /* 0x001fca00078e0004 */
        /* <DEDUP_REMOVED lines=11> */
[----:B0-----:R-:W-:Y:S01]  /*02e0*/  IMAD R8, R6, R13, R7 ;  /* 0x0000000d06087224 */ /* 0x001fe200078e0207 */
[----:B------:R-:W-:-:S03]  /*02f0*/  IADD3 R7, R7, UR4, RZ ;  /* 0x0000000407077c10 */ /* 0x000fc6000fffe0ff */
[----:B------:R-:W-:Y:S01]  /*0300*/  IMAD R9, R8, UR9, R11 ;  /* 0x0000000908097c24 */ /* 0x000fe2000f8e020b */
[----:B------:R-:W-:-:S03]  /*0310*/  ISETP.GE.U32.AND P1, PT, R7, R0, PT ;  /* 0x000000000700720c */ /* 0x000fc60003f26070 */
[----:B------:R-:W-:-:S04]  /*0320*/  IMAD R9, R12, UR8, R9 ;  /* 0x000000080c097c24 */ /* 0x000fc8000f8e0209 */
[----:B------:R-:W-:-:S05]  /*0330*/  IMAD.WIDE.U32 R8, R9, 0x4, R2 ;  /* 0x0000000409087825 */ /* 0x000fca00078e0002 */
[----:B--2---:R0:W-:Y:S01]  /*0340*/  STG.E desc[UR6][R8.64], R17 ;  /* 0x0000001108007986 */ /* 0x0041e2000c101906 */
[----:B------:R-:W-:Y:S05]  /*0350*/  @!P1 BRA `(.L_x_248) ;  /* 0xfffffffc00b09947 */ /* 0x000fea000383ffff */
[----:B------:R-:W-:Y:S05]  /*0360*/  EXIT ;  /* 0x000000000000794d */ /* 0x000fea0003800000 */
.L_x_249:
        /* <DEDUP_REMOVED lines=9> */
.L_x_1031:


//--------------------- .text._ZN2at6native40_GLOBAL__N__2351210d_8_Shape_cu_49f7391c35CatArrayBatchedCopy_alignedK_contigINS1_10OpaqueTypeILj4EEEjLi2ELi64ELi64ELi8EEEvPT_NS1_25CatArrInputTensorMetadataIS5_T0_XT2_EXT3_EEENS1_16TensorSizeStrideIS8_Lj4EEEiS8_ --------------------------
	.section	.text._ZN2at6native40_GLOBAL__N__2351210d_8_Shape_cu_49f7391c35CatArrayBatchedCopy_alignedK_contigINS1_10OpaqueTypeILj4EEEjLi2ELi64ELi64ELi8EEEvPT_NS1_25CatArrInputTensorMetadataIS5_T0_XT2_EXT3_EEENS1_16TensorSizeStrideIS8_Lj4EEEiS8_,"ax",@progbits
	.align	128
.text._ZN2at6native40_GLOBAL__N__2351210d_8_Shape_cu_49f7391c35CatArrayBatchedCopy_alignedK_contigINS1_10OpaqueTypeILj4EEEjLi2ELi64ELi64ELi8EEEvPT_NS1_25CatArrInputTensorMetadataIS5_T0_XT2_EXT3_EEENS1_16TensorSizeStrideIS8_Lj4EEEiS8_:
        .type           _ZN2at6native40_GLOBAL__N__2351210d_8_Shape_cu_49f7391c35CatArrayBatchedCopy_alignedK_contigINS1_10OpaqueTypeILj4EEEjLi2ELi64ELi64ELi8EEEvPT_NS1_25CatArrInputTensorMetadataIS5_T0_XT2_EXT3_EEENS1_16TensorSizeStrideIS8_Lj4EEEiS8_,@function
        .size           _ZN2at6native40_GLOBAL__N__2351210d_8_Shape_cu_49f7391c35CatArrayBatchedCopy_alignedK_contigINS1_10OpaqueTypeILj4EEEjLi2ELi64ELi64ELi8EEEvPT_NS1_25CatArrInputTensorMetadataIS5_T0_XT2_EXT3_EEENS1_16TensorSizeStrideIS8_Lj4EEEiS8_,(.L_x_1032 - _ZN2at6native40_GLOBAL__N__2351210d_8_Shape_cu_49f7391c35CatArrayBatchedCopy_alignedK_contigINS1_10OpaqueTypeILj4EEEjLi2ELi64ELi64ELi8EEEvPT_NS1_25CatArrInputTensorMetadataIS5_T0_XT2_EXT3_EEENS1_16TensorSizeStrideIS8_Lj4EEEiS8_)
        .other          _ZN2at6native40_GLOBAL__N__2351210d_8_Shape_cu_49f7391c35CatArrayBatchedCopy_alignedK_contigINS1_10OpaqueTypeILj4EEEjLi2ELi64ELi64ELi8EEEvPT_NS1_25CatArrInputTensorMetadataIS5_T0_XT2_EXT3_EEENS1_16TensorSizeStrideIS8_Lj4EEEiS8_,@"STO_CUDA_ENTRY STV_DEFAULT"
_ZN2at6native40_GLOBAL__N__2351210d_8_Shape_cu_49f7391c35CatArrayBatchedCopy_alignedK_contigINS1_10OpaqueTypeILj4EEEjLi2ELi64ELi64ELi8EEEvPT_NS1_25CatArrInputTensorMetadataIS5_T0_XT2_EXT3_EEENS1_16TensorSizeStrideIS8_Lj4EEEiS8_:
        /* <DEDUP_REMOVED lines=26> */
[----:B------:R-:W4:Y:S01]  /*01a0*/  LDC R16, c[0x0][0xc] ;  /* 0x00000300ff107b82 */ /* 0x000f220000000800 */
[----:B0-----:R-:W-:-:S07]  /*01b0*/  ISETP.NE.AND P0, PT, R6, 0x1, PT ;  /* 0x000000010600780c */ /* 0x001fce0003f05270 */
[----:B------:R-:W0:Y:S01]  /*01c0*/  LDC.64 R6, c[0x0][0x210] ;  /* 0x00008400ff067b82 */ /* 0x000e220000000a00 */
[----:B--2---:R-:W-:-:S04]  /*01d0*/  SEL R8, R4, UR5, !P0 ;  /* 0x0000000504087c07 */ /* 0x004fc8000c000000 */
[----:B------:R-:W2:Y:S01]  /*01e0*/  I2F.U32.RP R10, R8 ;  /* 0x00000008000a7306 */ /* 0x000ea20000209000 */
[-C--:B------:R-:W-:Y:S01]  /*01f0*/  IADD3 R11, RZ, -R8.reuse, RZ ;  /* 0x80000008ff0b7210 */ /* 0x080fe20007ffe0ff */
[----:B----4-:R-:W-:Y:S01]  /*0200*/  IMAD R16, R16, UR4, RZ ;  /* 0x0000000410107c24 */ /* 0x010fe2000f8e02ff */
[----:B------:R-:W-:Y:S02]  /*0210*/  ISETP.NE.U32.AND P0, PT, R8, RZ, PT ;  /* 0x000000ff0800720c */ /* 0x000fe40003f05070 */
[----:B------:R-:W-:-:S03]  /*0220*/  LOP3.LUT R12, RZ, R8, RZ, 0x33, !PT ;  /* 0x00000008ff0c7212 */ /* 0x000fc600078e33ff */
[----:B--2---:R-:W2:Y:S02]  /*0230*/  MUFU.RCP R10, R10 ;  /* 0x0000000a000a7308 */ /* 0x004ea40000001000 */
[----:B--2---:R-:W-:-:S06]  /*0240*/  IADD3 R15, R10, 0xffffffe, RZ ;  /* 0x0ffffffe0a0f7810 */ /* 0x004fcc0007ffe0ff */
[----:B------:R-:W2:Y:S02]  /*0250*/  F2I.FTZ.U32.TRUNC.NTZ R15, R15 ;  /* 0x0000000f000f7305 */ /* 0x000ea4000021f000 */
[----:B--2---:R-:W-:-:S04]  /*0260*/  IMAD R11, R11, R15, RZ ;  /* 0x0000000f0b0b7224 */ /* 0x004fc800078e02ff */
[----:B0-----:R-:W-:-:S07]  /*0270*/  IMAD.HI.U32 R14, R15, R11, R14 ;  /* 0x0000000b0f0e7227 */ /* 0x001fce00078e000e */
.L_x_252:
[----:B---3--:R-:W-:-:S06]  /*0280*/  IMAD.WIDE.U32 R10, R9, 0x4, R2 ;  /* 0x00000004090a7825 */ /* 0x008fcc00078e0002 */
[----:B------:R-:W2:Y:S01]  /*0290*/  LDG.E.64 R10, desc[UR6][R10.64] ;  /* 0x000000060a0a7981 */ /* 0x000ea2000c1e1b00 */
[----:B------:R-:W-:Y:S01]  /*02a0*/  IADD3 R17, R9, 0x1, RZ ;  /* 0x0000000109117810 */ /* 0x000fe20007ffe0ff */
[----:B0-----:R-:W-:-:S04]  /*02b0*/  IMAD.HI.U32 R13, R14, R9, RZ ;  /* 0x000000090e0d7227 */ /* 0x001fc800078e00ff */
        /* <DEDUP_REMOVED lines=26> */
[C---:B-1----:R-:W-:Y:S02]  /*0460*/  IMAD R19, R5.reuse, UR10, R18 ;  /* 0x0000000a05137c24 */ /* 0x042fe4000f8e0212 */
[----:B------:R-:W-:Y:S02]  /*0470*/  IMAD R21, R5, UR10, R20 ;  /* 0x0000000a05157c24 */ /* 0x000fe4000f8e0214 */
[----:B------:R-:W-:-:S04]  /*0480*/  IMAD.WIDE.U32 R18, R19, 0x4, R6 ;  /* 0x0000000413127825 */ /* 0x000fc800078e0006 */
[----:B------:R-:W-:-:S04]  /*0490*/  IMAD.WIDE.U32 R20, R21, 0x4, R6 ;  /* 0x0000000415147825 */ /* 0x000fc800078e0006 */
[----:B--2---:R-:W-:Y:S01]  /*04a0*/  IMAD.MOV.U32 R13, RZ, RZ, R10 ;  /* 0x000000ffff0d7224 */ /* 0x004fe200078e000a */
[----:B------:R-:W-:Y:S01]  /*04b0*/  MOV R15, R11 ;  /* 0x0000000b000f7202 */ /* 0x000fe20000000f00 */
[----:B------:R-:W-:-:S03]  /*04c0*/  VIADD R11, R9, 0x2 ;  /* 0x00000002090b7836 */ /* 0x000fc60000000000 */
[----:B------:R0:W-:Y:S02]  /*04d0*/  STG.E desc[UR6][R18.64], R13 ;  /* 0x0000000d12007986 */ /* 0x0001e4000c101906 */
[----:B------:R-:W-:Y:S02]  /*04e0*/  ISETP.GT.U32.AND P1, PT, R11, R0, PT ;  /* 0x000000000b00720c */ /* 0x000fe40003f24070 */
[----:B------:R0:W-:Y:S11]  /*04f0*/  STG.E desc[UR6][R20.64], R15 ;  /* 0x0000000f14007986 */ /* 0x0001f6000c101906 */
[----:B------:R-:W-:Y:S05]  /*0500*/  @!P1 BRA `(.L_x_252) ;  /* 0xfffffffc005c9947 */ /* 0x000fea000383ffff */
.L_x_251:
[----:B------:R-:W-:Y:S05]  /*0510*/  BSYNC B0 ;  /* 0x0000000000007941 */ /* 0x000fea0003800000 */
.L_x_250:
        /* <DEDUP_REMOVED lines=9> */
[----:B------:R-:W4:Y:S01]  /*05b0*/  LDC R6, c[0x0][0xf78] ;  /* 0x0003de00ff067b82 */ /* 0x000f220000000800 */
[----:B------:R-:W-:-:S07]  /*05c0*/  ULDC UR4, c[0x0][0xf5c] ;  /* 0x0003d70000047ab9 */ /* 0x000fce0000000800 */
[----:B------:R-:W0:Y:S01]  /*05d0*/  LDC.64 R10, c[0x0][0x210] ;  /* 0x00008400ff0a7b82 */ /* 0x000e220000000a00 */
[----:B----4-:R-:W-:-:S04]  /*05e0*/  ISETP.NE.AND P0, PT, R6, 0x1, PT ;  /* 0x000000010600780c */ /* 0x010fc80003f05270 */
[----:B--2---:R-:W-:-:S04]  /*05f0*/  SEL R6, R4, UR4, !P0 ;  /* 0x0000000404067c07 */ /* 0x004fc8000c000000 */
[----:B------:R-:W2:Y:S01]  /*0600*/  I2F.U32.RP R7, R6 ;  /* 0x0000000600077306 */ /* 0x000ea20000209000 */
[-C--:B0-----:R-:W-:Y:S02]  /*0610*/  IADD3 R15, RZ, -R6.reuse, RZ ;  /* 0x80000006ff0f7210 */ /* 0x081fe40007ffe0ff */
[----:B------:R-:W-:Y:S02]  /*0620*/  ISETP.NE.U32.AND P2, PT, R6, RZ, PT ;  /* 0x000000ff0600720c */ /* 0x000fe40003f45070 */
[----:B------:R-:W-:-:S03]  /*0630*/  LOP3.LUT R19, RZ, R6, RZ, 0x33, !PT ;  /* 0x00000006ff137212 */ /* 0x000fc600078e33ff */
[----:B--2---:R-:W0:Y:S02]  /*0640*/  MUFU.RCP R7, R7 ;  /* 0x0000000700077308 */ /* 0x004e240000001000 */
[----:B0-----:R-:W-:Y:S02]  /*0650*/  VIADD R12, R7, 0xffffffe ;  /* 0x0ffffffe070c7836 */ /* 0x001fe40000000000 */
[----:B------:R-:W-:-:S04]  /*0660*/  IMAD.MOV.U32 R7, RZ, RZ, R9 ;  /* 0x000000ffff077224 */ /* 0x000fc800078e0009 */
[----:B------:R0:W2:Y:S02]  /*0670*/  F2I.FTZ.U32.TRUNC.NTZ R13, R12 ;  /* 0x0000000c000d7305 */ /* 0x0000a4000021f000 */
[----:B0-----:R-:W-:Y:S01]  /*0680*/  HFMA2.MMA R12, -RZ, RZ, 0, 0 ;  /* 0x00000000ff0c7435 */ /* 0x001fe200000001ff */
[----:B--2---:R-:W-:-:S09]  /*0690*/  IMAD R15, R15, R13, RZ ;  /* 0x0000000d0f0f7224 */ /* 0x004fd200078e02ff */
[----:B------:R-:W-:-:S07]  /*06a0*/  IMAD.HI.U32 R16, R13, R15, R12 ;  /* 0x0000000f0d107227 */ /* 0x000fce00078e000c */
.L_x_255:
[----:B---34-:R-:W-:-:S05]  /*06b0*/  IMAD.WIDE.U32 R12, R7, 0x4, R2 ;  /* 0x00000004070c7825 */ /* 0x018fca00078e0002 */
[----:B------:R0:W2:Y:S01]  /*06c0*/  LDG.E R17, desc[UR6][R12.64] ;  /* 0x000000060c117981 */ /* 0x0000a2000c1e1900 */
        /* <DEDUP_REMOVED lines=12> */
[----:B0-----:R-:W-:Y:S01]  /*0790*/  IMAD R12, R6, R15, R7 ;  /* 0x0000000f060c7224 */ /* 0x001fe200078e0207 */
[----:B------:R-:W-:-:S03]  /*07a0*/  IADD3 R7, R7, 0x1, RZ ;  /* 0x0000000107077810 */ /* 0x000fc60007ffe0ff */
[----:B------:R-:W-:-:S04]  /*07b0*/  IMAD R13, R12, UR9, RZ ;  /* 0x000000090c0d7c24 */ /* 0x000fc8000f8e02ff */
[----:B------:R-:W-:-:S04]  /*07c0*/  IMAD R14, R14, UR8, R13 ;  /* 0x000000080e0e7c24 */ /* 0x000fc8000f8e020d */
[----:B-1----:R-:W-:-:S04]  /*07d0*/  IMAD R13, R5, UR5, R14 ;  /* 0x00000005050d7c24 */ /* 0x002fc8000f8e020e */
[----:B------:R-:W-:-:S05]  /*07e0*/  IMAD.WIDE.U32 R12, R13, 0x4, R10 ;  /* 0x000000040d0c7825 */ /* 0x000fca00078e000a */
[----:B--2---:R4:W-:Y:S01]  /*07f0*/  STG.E desc[UR6][R12.64], R17 ;  /* 0x000000110c007986 */ /* 0x0049e2000c101906 */
[----:B------:R-:W-:Y:S05]  /*0800*/  @P0 BRA `(.L_x_255) ;  /* 0xfffffffc00a80947 */ /* 0x000fea000383ffff */
.L_x_254:
[----:B------:R-:W-:Y:S05]  /*0810*/  BSYNC B0 ;  /* 0x0000000000007941 */ /* 0x000fea0003800000 */
.L_x_253:
[----:B------:R-:W-:-:S04]  /*0820*/  LOP3.LUT R9, RZ, R9, RZ, 0x33, !PT ;  /* 0x00000009ff097212 */ /* 0x000fc800078e33ff */
[----:B------:R-:W-:-:S04]  /*0830*/  IADD3 R9, R0, R9, RZ ;  /* 0x0000000900097210 */ /* 0x000fc80007ffe0ff */
[----:B------:R-:W-:-:S13]  /*0840*/  ISETP.GE.U32.AND P0, PT, R9, 0x3, PT ;  /* 0x000000030900780c */ /* 0x000fda0003f06070 */
[----:B------:R-:W-:Y:S05]  /*0850*/  @!P0 EXIT ;  /* 0x000000000000894d */ /* 0x000fea0003800000 */
[----:B------:R-:W5:Y:S01]  /*0860*/  LDC R6, c[0x0][0xf78] ;  /* 0x0003de00ff067b82 */ /* 0x000f620000000800 */
[----:B------:R-:W-:Y:S01]  /*0870*/  MOV R10, RZ ;  /* 0x000000ff000a7202 */ /* 0x000fe20000000f00 */
[----:B------:R-:W-:Y:S01]  /*0880*/  ULDC UR8, c[0x0][0xf7c] ;  /* 0x0003df0000087ab9 */ /* 0x000fe20000000800 */
[----:B------:R-:W-:-:S05]  /*0890*/  ULDC.64 UR4, c[0x0][0xf68] ;  /* 0x0003da0000047ab9 */ /* 0x000fca0000000a00 */
[----:B------:R-:W0:Y:S01]  /*08a0*/  LDC.64 R8, c[0x0][0x210] ;  /* 0x00008400ff087b82 */ /* 0x000e220000000a00 */
[----:B-----5:R-:W-:-:S13]  /*08b0*/  ISETP.NE.AND P0, PT, R6, 0x1, PT ;  /* 0x000000010600780c */ /* 0x020fda0003f05270 */
[----:B--2---:R-:W4:Y:S02]  /*08c0*/  @P0 LDC R4, c[0x0][0xf5c] ;  /* 0x0003d700ff040b82 */ /* 0x004f240000000800 */
[----:B----4-:R-:W2:Y:S01]  /*08d0*/  I2F.U32.RP R12, R4 ;  /* 0x00000004000c7306 */ /* 0x010ea20000209000 */
[----:B------:R-:W-:-:S07]  /*08e0*/  ISETP.NE.U32.AND P0, PT, R4, RZ, PT ;  /* 0x000000ff0400720c */ /* 0x000fce0003f05070 */
[----:B--2---:R-:W2:Y:S02]  /*08f0*/  MUFU.RCP R12, R12 ;  /* 0x0000000c000c7308 */ /* 0x004ea40000001000 */
[----:B--2---:R-:W-:-:S06]  /*0900*/  VIADD R11, R12, 0xffffffe ;  /* 0x0ffffffe0c0b7836 */ /* 0x004fcc0000000000 */
[----:B------:R-:W2:Y:S02]  /*0910*/  F2I.FTZ.U32.TRUNC.NTZ R11, R11 ;  /* 0x0000000b000b7305 */ /* 0x000ea4000021f000 */
[----:B--2---:R-:W-:-:S05]  /*0920*/  IMAD R6, R4, R11, RZ ;  /* 0x0000000b04067224 */ /* 0x004fca00078e02ff */
[----:B0-----:R-:W-:Y:S02]  /*0930*/  IADD3 R13, -R6, RZ, RZ ;  /* 0x000000ff060d7210 */ /* 0x001fe40007ffe1ff */
[----:B------:R-:W-:-:S03]  /*0940*/  LOP3.LUT R6, RZ, R4, RZ, 0x33, !PT ;  /* 0x00000004ff067212 */ /* 0x000fc600078e33ff */
[----:B------:R-:W-:-:S07]  /*0950*/  IMAD.HI.U32 R10, R11, R13, R10 ;  /* 0x0000000d0b0a7227 */ /* 0x000fce00078e000a */
.L_x_256:
[----:B0--3--:R-:W-:-:S05]  /*0960*/  IMAD.WIDE.U32 R12, R7, 0x4, R2 ;  /* 0x00000004070c7825 */ /* 0x009fca00078e0002 */
[----:B------:R0:W2:Y:S01]  /*0970*/  LDG.E R11, desc[UR6][R12.64] ;  /* 0x000000060c0b7981 */ /* 0x0000a2000c1e1900 */
[----:B------:R-:W-:Y:S01]  /*0980*/  IMAD.HI.U32 R15, R10, R7, RZ ;  /* 0x000000070a0f7227 */ /* 0x000fe200078e00ff */
[----:B------:R-:W-:-:S03]  /*0990*/  IADD3 R23, R7, 0x1, RZ ;  /* 0x0000000107177810 */ /* 0x000fc60007ffe0ff */
[----:B------:R-:W-:-:S04]  /*09a0*/  IMAD.MOV R14, RZ, RZ, -R15 ;  /* 0x000000ffff0e7224 */ /* 0x000fc800078e0a0f */
[----:B------:R-:W-:Y:S02]  /*09b0*/  IMAD R17, R4, R14, R7 ;  /* 0x0000000e04117224 */ /* 0x000fe400078e0207 */
[----:B0-----:R-:W-:-:S03]  /*09c0*/  IMAD.WIDE.U32 R12, R23, 0x4, R2 ;  /* 0x00000004170c7825 */ /* 0x001fc600078e0002 */
        /* <DEDUP_REMOVED lines=10> */
[----:B-1----:R-:W-:-:S04]  /*0a70*/  IMAD R15, R5, UR8, R14 ;  /* 0x00000008050f7c24 */ /* 0x002fc8000f8e020e */
[----:B------:R-:W-:-:S05]  /*0a80*/  IMAD.WIDE.U32 R14, R15, 0x4, R8 ;  /* 0x000000040f0e7825 */ /* 0x000fca00078e0008 */
[----:B--2---:R0:W-:Y:S04]  /*0a90*/  STG.E desc[UR6][R14.64], R11 ;  /* 0x0000000b0e007986 */ /* 0x0041e8000c101906 */
        /* <DEDUP_REMOVED lines=11> */
[----:B------:R-:W-:-:S04]  /*0b50*/  IMAD R11, R4, R11, R23 ;  /* 0x0000000b040b7224 */ /* 0x000fc800078e0217 */
[----:B-1----:R-:W-:Y:S01]  /*0b60*/  IMAD R12, R11, UR5, RZ ;  /* 0x000000050b0c7c24 */ /* 0x002fe2000f8e02ff */
[----:B------:R-:W-:-:S03]  /*0b70*/  IADD3 R11, R7, 0x2, RZ ;  /* 0x00000002070b7810 */ /* 0x000fc60007ffe0ff */
[----:B------:R-:W-:Y:S02]  /*0b80*/  IMAD R12, R17, UR4, R12 ;  /* 0x00000004110c7c24 */ /* 0x000fe4000f8e020c */
[----:B------:R-:W-:-:S04]  /*0b90*/  IMAD.WIDE.U32 R14, R11, 0x4, R2 ;  /* 0x000000040b0e7825 */ /* 0x000fc800078e0002 */
[----:B------:R-:W-:-:S04]  /*0ba0*/  IMAD R13, R5, UR8, R12 ;  /* 0x00000008050d7c24 */ /* 0x000fc8000f8e020c */
        /* <DEDUP_REMOVED lines=14> */
[----:B------:R-:W-:Y:S01]  /*0c90*/  IMAD R12, R11, UR5, RZ ;  /* 0x000000050b0c7c24 */ /* 0x000fe2000f8e02ff */
[----:B------:R-:W-:-:S03]  /*0ca0*/  IADD3 R11, R7, 0x3, RZ ;  /* 0x00000003070b7810 */ /* 0x000fc60007ffe0ff */
[----:B------:R-:W-:Y:S02]  /*0cb0*/  IMAD R12, R17, UR4, R12 ;  /* 0x00000004110c7c24 */ /* 0x000fe4000f8e020c */
[----:B-1----:R-:W-:-:S04]  /*0cc0*/  IMAD.WIDE.U32 R14, R11, 0x4, R2 ;  /* 0x000000040b0e7825 */ /* 0x002fc800078e0002 */
[----:B------:R-:W-:-:S04]  /*0cd0*/  IMAD R13, R5, UR8, R12 ;  /* 0x00000008050d7c24 */ /* 0x000fc8000f8e020c */
[----:B------:R-:W-:-:S05]  /*0ce0*/  IMAD.WIDE.U32 R12, R13, 0x4, R8 ;  /* 0x000000040d0c7825 */ /* 0x000fca00078e0008 */
[----:B--2---:R0:W-:Y:S04]  /*0cf0*/  STG.E desc[UR6][R12.64], R23 ;  /* 0x000000170c007986 */ /* 0x0041e8000c101906 */
[----:B------:R-:W2:Y:S01]  /*0d00*/  LDG.E R15, desc[UR6][R14.64] ;  /* 0x000000060e0f7981 */ /* 0x000ea2000c1e1900 */
        /* <DEDUP_REMOVED lines=17> */
[----:B--2---:R0:W-:Y:S01]  /*0e20*/  STG.E desc[UR6][R12.64], R15 ;  /* 0x0000000f0c007986 */ /* 0x0041e2000c101906 */
[----:B------:R-:W-:Y:S05]  /*0e30*/  @!P1 BRA `(.L_x_256) ;  /* 0xfffffff800c89947 */ /* 0x000fea000383ffff */
[----:B------:R-:W-:Y:S05]  /*0e40*/  EXIT ;  /* 0x000000000000794d */ /* 0x000fea0003800000 */
.L_x_257:
        /* <DEDUP_REMOVED lines=11> */
.L_x_1032:


//--------------------- .text._ZN2at6native40_GLOBAL__N__2351210d_8_Shape_cu_49f7391c35CatArrayBatchedCopy_alignedK_contigINS1_10OpaqueTypeILj4EEEjLi2ELi64ELi64ELi16EEEvPT_NS1_25CatArrInputTensorMetadataIS5_T0_XT2_EXT3_EEENS1_16TensorSizeStrideIS8_Lj4EEEiS8_ --------------------------
	.section	.text._ZN2at6native40_GLOBAL__N__2351210d_8_Shape_cu_49f7391c35CatArrayBatchedCopy_alignedK_contigINS1_10OpaqueTypeILj4EEEjLi2ELi64ELi64ELi16EEEvPT_NS1_25CatArrInputTensorMetadataIS5_T0_XT2_EXT3_EEENS1_16TensorSizeStrideIS8_Lj4EEEiS8_,"ax",@progbits
	.align	128
.text._ZN2at6native40_GLOBAL__N__2351210d_8_Shape_cu_49f7391c35CatArrayBatchedCopy_alignedK_contigINS1_10OpaqueTypeILj4EEEjLi2ELi64ELi64ELi16EEEvPT_NS1_25CatArrInputTensorMetadataIS5_T0_XT2_EXT3_EEENS1_16TensorSizeStrideIS8_Lj4EEEiS8_:
        .type           _ZN2at6native40_GLOBAL__N__2351210d_8_Shape_cu_49f7391c35CatArrayBatchedCopy_alignedK_contigINS1_10OpaqueTypeILj4EEEjLi2ELi64ELi64ELi16EEEvPT_NS1_25CatArrInputTensorMetadataIS5_T0_XT2_EXT3_EEENS1_16TensorSizeStrideIS8_Lj4EEEiS8_,@function
        .size           _ZN2at6native40_GLOBAL__N__2351210d_8_Shape_cu_49f7391c35CatArrayBatchedCopy_alignedK_contigINS1_10OpaqueTypeILj4EEEjLi2ELi64ELi64ELi16EEEvPT_NS1_25CatArrInputTensorMetadataIS5_T0_XT2_EXT3_EEENS1_16TensorSizeStrideIS8_Lj4EEEiS8_,(.L_x_1033 - _ZN2at6native40_GLOBAL__N__2351210d_8_Shape_cu_49f7391c35CatArrayBatchedCopy_alignedK_contigINS1_10OpaqueTypeILj4EEEjLi2ELi64ELi64ELi16EEEvPT_NS1_25CatArrInputTensorMetadataIS5_T0_XT2_EXT3_EEENS1_16TensorSizeStrideIS8_Lj4EEEiS8_)
        .other          _ZN2at6native40_GLOBAL__N__2351210d_8_Shape_cu_49f7391c35CatArrayBatchedCopy_alignedK_contigINS1_10OpaqueTypeILj4EEEjLi2ELi64ELi64ELi16EEEvPT_NS1_25CatArrInputTensorMetadataIS5_T0_XT2_EXT3_EEENS1_16TensorSizeStrideIS8_Lj4EEEiS8_,@"STO_CUDA_ENTRY STV_DEFAULT"
_ZN2at6native40_GLOBAL__N__2351210d_8_Shape_cu_49f7391c35CatArrayBatchedCopy_alignedK_contigINS1_10OpaqueTypeILj4EEEjLi2ELi64ELi64ELi16EEEvPT_NS1_25CatArrInputTensorMetadataIS5_T0_XT2_EXT3_EEENS1_16TensorSizeStrideIS8_Lj4EEEiS8_:
        /* <DEDUP_REMOVED lines=12> */
[----:B------:R-:W-:Y:S01]  /*00c0*/  SHF.L.U32 R8, R4, 0x3, RZ ;  /* 0x0000000304087819 */ /* 0x000fe200000006ff */
[----:B------:R0:W1:Y:S01]  /*00d0*/  LDC R18, c[0x0][R3+0x510] ;  /* 0x0001440003127b82 */ /* 0x0000620000000800 */
[----:B------:R-:W-:Y:S01]  /*00e0*/  IADD3 R5, R21, 0x4, RZ ;  /* 0x0000000415057810 */ /* 0x000fe20007ffe0ff */
[----:B------:R-:W-:Y:S01]  /*00f0*/  ULDC.64 UR6, c[0x0][0x208] ;  /* 0x0000820000067ab9 */ /* 0x000fe20000000a00 */
[----:B------:R-:W-:Y:S01]  /*0100*/  ULDC UR10, c[0x0][0xf7c] ;  /* 0x0003df00000a7ab9 */ /* 0x000fe20000000800 */
[----:B------:R-:W-:Y:S01]  /*0110*/  ULDC.64 UR8, c[0x0][0xf68] ;  /* 0x0003da0000087ab9 */ /* 0x000fe20000000a00 */
[----:B------:R-:W-:Y:S01]  /*0120*/  ISETP.GT.U32.AND P0, PT, R5, R0, PT ;  /* 0x000000000500720c */ /* 0x000fe20003f04070 */
[----:B------:R-:W-:Y:S02]  /*0130*/  BSSY B0, `(.L_x_258) ;  /* 0x000005e000007945 */ /* 0x000fe40003800000 */
[----:B------:R0:W2:Y:S08]  /*0140*/  LDC R19, c[0x0][R3+0x410] ;  /* 0x0001040003137b82 */ /* 0x0000b00000000800 */
[----:B------:R-:W3:Y:S02]  /*0150*/  LDC.64 R8, c[0x0][R8+0x218] ;  /* 0x0000860008087b82 */ /* 0x000ee40000000a00 */
[----:B0-----:R-:W-:Y:S05]  /*0160*/  @P0 BRA `(.L_x_259) ;  /* 0x0000000400680947 */ /* 0x001fea0003800000 */
[----:B------:R-:W0:Y:S01]  /*0170*/  LDC R2, c[0x0][0xf78] ;  /* 0x0003de00ff027b82 */ /* 0x000e220000000800 */
[----:B------:R-:W-:Y:S01]  /*0180*/  ULDC UR5, c[0x0][0xf5c] ;  /* 0x0003d70000057ab9 */ /* 0x000fe20000000800 */
[----:B------:R-:W-:-:S06]  /*0190*/  HFMA2.MMA R24, -RZ, RZ, 0, 0 ;  /* 0x00000000ff187435 */ /* 0x000fcc00000001ff */
[----:B------:R-:W4:Y:S01]  /*01a0*/  LDC R26, c[0x0][0xc] ;  /* 0x00000300ff1a7b82 */ /* 0x000f220000000800 */
[----:B0-----:R-:W-:-:S07]  /*01b0*/  ISETP.NE.AND P0, PT, R2, 0x1, PT ;  /* 0x000000010200780c */ /* 0x001fce0003f05270 */
[----:B------:R-:W0:Y:S01]  /*01c0*/  LDC.64 R2, c[0x0][0x210] ;  /* 0x00008400ff027b82 */ /* 0x000e220000000a00 */
[----:B-1----:R-:W-:-:S04]  /*01d0*/  SEL R22, R18, UR5, !P0 ;  /* 0x0000000512167c07 */ /* 0x002fc8000c000000 */
[----:B------:R-:W1:Y:S01]  /*01e0*/  I2F.U32.RP R4, R22 ;  /* 0x0000001600047306 */ /* 0x000e620000209000 */
[-C--:B------:R-:W-:Y:S01]  /*01f0*/  IADD3 R5, RZ, -R22.reuse, RZ ;  /* 0x80000016ff057210 */ /* 0x080fe20007ffe0ff */
[----:B----4-:R-:W-:Y:S01]  /*0200*/  IMAD R26, R26, UR4, RZ ;  /* 0x000000041a1a7c24 */ /* 0x010fe2000f8e02ff */
[----:B------:R-:W-:Y:S02]  /*0210*/  ISETP.NE.U32.AND P0, PT, R22, RZ, PT ;  /* 0x000000ff1600720c */ /* 0x000fe40003f05070 */
[----:B------:R-:W-:-:S03]  /*0220*/  LOP3.LUT R20, RZ, R22, RZ, 0x33, !PT ;  /* 0x00000016ff147212 */ /* 0x000fc600078e33ff */
[----:B-1----:R-:W1:Y:S02]  /*0230*/  MUFU.RCP R4, R4 ;  /* 0x0000000400047308 */ /* 0x002e640000001000 */
[----:B-1----:R-:W-:-:S06]  /*0240*/  VIADD R25, R4, 0xffffffe ;  /* 0x0ffffffe04197836 */ /* 0x002fcc0000000000 */
[----:B------:R-:W1:Y:S02]  /*0250*/  F2I.FTZ.U32.TRUNC.NTZ R25, R25 ;  /* 0x0000001900197305 */ /* 0x000e64000021f000 */
[----:B-1----:R-:W-:-:S04]  /*0260*/  IMAD R5, R5, R25, RZ ;  /* 0x0000001905057224 */ /* 0x002fc800078e02ff */
[----:B0-----:R-:W-:-:S07]  /*0270*/  IMAD.HI.U32 R24, R25, R5, R24 ;  /* 0x0000000519187227 */ /* 0x001fce00078e0018 */
.L_x_260:
[----:B0--3--:R-:W-:-:S06]  /*0280*/  IMAD.WIDE.U32 R4, R21, 0x4, R8 ;  /* 0x0000000415047825 */ /* 0x009fcc00078e0008 */
[----:B------:R-:W3:Y:S01]  /*0290*/  LDG.E.128 R4, desc[UR6][R4.64] ;  /* 0x0000000604047981 */ /* 0x000ee2000c1e1d00 */
[C---:B------:R-:W-:Y:S01]  /*02a0*/  VIADD R15, R21.reuse, 0x1 ;  /* 0x00000001150f7836 */ /* 0x040fe20000000000 */
[C---:B------:R-:W-:Y:S01]  /*02b0*/  IADD3 R13, R21.reuse, 0x2, RZ ;  /* 0x00000002150d7810 */ /* 0x040fe20007ffe0ff */
[----:B------:R-:W-:Y:S02]  /*02c0*/  VIADD R11, R21, 0x3 ;  /* 0x00000003150b7836 */ /* 0x000fe40000000000 */
[----:B------:R-:W-:-:S04]  /*02d0*/  IMAD.HI.U32 R27, R24, R15, RZ ;  /* 0x0000000f181b7227 */ /* 0x000fc800078e00ff */
[----:B------:R-:W-:Y:S01]  /*02e0*/  IMAD.HI.U32 R25, R24, R21, RZ ;  /* 0x0000001518197227 */ /* 0x000fe200078e00ff */
[----:B------:R-:W-:-:S03]  /*02f0*/  IADD3 R17, -R27, RZ, RZ ;  /* 0x000000ff1b117210 */ /* 0x000fc60007ffe1ff */
[----:B------:R-:W-:Y:S01]  /*0300*/  IMAD.HI.U32 R23, R24, R13, RZ ;  /* 0x0000000d18177227 */ /* 0x000fe200078e00ff */
[----:B------:R-:W-:-:S03]  /*0310*/  IADD3 R29, -R25, RZ, RZ ;  /* 0x000000ff191d7210 */ /* 0x000fc60007ffe1ff */
[C---:B------:R-:W-:Y:S02]  /*0320*/  IMAD R17, R22.reuse, R17, R15 ;  /* 0x0000001116117224 */ /* 0x040fe400078e020f */
[----:B------:R-:W-:Y:S02]  /*0330*/  IMAD.MOV R10, RZ, RZ, -R23 ;  /* 0x000000ffff0a7224 */ /* 0x000fe400078e0a17 */
[C---:B------:R-:W-:Y:S01]  /*0340*/  IMAD R29, R22.reuse, R29, R21 ;  /* 0x0000001d161d7224 */ /* 0x040fe200078e0215 */
[----:B------:R-:W-:Y:S01]  /*0350*/  ISETP.GE.U32.AND P6, PT, R17, R22, PT ;  /* 0x000000161100720c */ /* 0x000fe20003fc6070 */
[----:B------:R-:W-:-:S03]  /*0360*/  IMAD R10, R22, R10, R13 ;  /* 0x0000000a160a7224 */ /* 0x000fc600078e020d */
[-C--:B------:R-:W-:Y:S02]  /*0370*/  ISETP.GE.U32.AND P2, PT, R29, R22.reuse, PT ;  /* 0x000000161d00720c */ /* 0x080fe40003f46070 */
[----:B------:R-:W-:-:S07]  /*0380*/  ISETP.GE.U32.AND P3, PT, R10, R22, PT ;  /* 0x000000160a00720c */ /* 0x000fce0003f66070 */
[----:B------:R-:W-:Y:S02]  /*0390*/  @P6 IADD3 R17, -R22, R17, RZ ;  /* 0x0000001116116210 */ /* 0x000fe40007ffe1ff */
[----:B------:R-:W-:Y:S02]  /*03a0*/  @P6 IADD3 R27, R27, 0x1, RZ ;  /* 0x000000011b1b6810 */ /* 0x000fe40007ffe0ff */
[-C--:B------:R-:W-:Y:S01]  /*03b0*/  ISETP.GE.U32.AND P1, PT, R17, R22.reuse, PT ;  /* 0x000000161100720c */ /* 0x080fe20003f26070 */
[----:B------:R-:W-:Y:S01]  /*03c0*/  IMAD.HI.U32 R17, R24, R11, RZ ;  /* 0x0000000b18117227 */ /* 0x000fe200078e00ff */
[----:B------:R-:W-:Y:S02]  /*03d0*/  @P2 IADD3 R29, -R22, R29, RZ ;  /* 0x0000001d161d2210 */ /* 0x000fe40007ffe1ff */
[----:B------:R-:W-:Y:S01]  /*03e0*/  @P2 IADD3 R25, R25, 0x1, RZ ;  /* 0x0000000119192810 */ /* 0x000fe20007ffe0ff */
[----:B------:R-:W-:Y:S01]  /*03f0*/  @P3 IMAD.IADD R10, R10, 0x1, -R22 ;  /* 0x000000010a0a3824 */ /* 0x000fe200078e0a16 */
[----:B------:R-:W-:Y:S01]  /*0400*/  IADD3 R12, -R17, RZ, RZ ;  /* 0x000000ff110c7210 */ /* 0x000fe20007ffe1ff */
[----:B------:R-:W-:Y:S01]  /*0410*/  @P3 VIADD R23, R23, 0x1 ;  /* 0x0000000117173836 */ /* 0x000fe20000000000 */
[----:B------:R-:W-:-:S02]  /*0420*/  ISETP.GE.U32.AND P5, PT, R29, R22, PT ;  /* 0x000000161d00720c */ /* 0x000fc40003fa6070 */
[----:B------:R-:W-:Y:S01]  /*0430*/  ISETP.GE.U32.AND P6, PT, R10, R22, PT ;  /* 0x000000160a00720c */ /* 0x000fe20003fc6070 */
[----:B------:R-:W-:Y:S02]  /*0440*/  IMAD R12, R22, R12, R11 ;  /* 0x0000000c160c7224 */ /* 0x000fe400078e020b */
[----:B------:R-:W-:-:S03]  /*0450*/  @P1 VIADD R27, R27, 0x1 ;  /* 0x000000011b1b1836 */ /* 0x000fc60000000000 */
[----:B------:R-:W-:Y:S02]  /*0460*/  ISETP.GE.U32.AND P4, PT, R12, R22, PT ;  /* 0x000000160c00720c */ /* 0x000fe40003f86070 */
[----:B------:R-:W-:-:S03]  /*0470*/  SEL R10, R20, R27, !P0 ;  /* 0x0000001b140a7207 */ /* 0x000fc60004000000 */
[----:B------:R-:W-:Y:S02]  /*0480*/  @P5 IADD3 R25, R25, 0x1, RZ ;  /* 0x0000000119195810 */ /* 0x000fe40007ffe0ff */
[----:B------:R-:W-:Y:S02]  /*0490*/  @P6 IADD3 R23, R23, 0x1, RZ ;  /* 0x0000000117176810 */ /* 0x000fe40007ffe0ff */
[----:B------:R-:W-:Y:S02]  /*04a0*/  SEL R16, R20, R25, !P0 ;  /* 0x0000001914107207 */ /* 0x000fe40004000000 */
[----:B------:R-:W-:Y:S02]  /*04b0*/  IADD3 R25, -R10, RZ, RZ ;  /* 0x000000ff0a197210 */ /* 0x000fe40007ffe1ff */
[C---:B------:R-:W-:Y:S02]  /*04c0*/  @P4 IADD3 R12, -R22.reuse, R12, RZ ;  /* 0x0000000c160c4210 */ /* 0x040fe40007ffe1ff */
[----:B------:R-:W-:Y:S01]  /*04d0*/  @P4 IADD3 R17, R17, 0x1, RZ ;  /* 0x0000000111114810 */ /* 0x000fe20007ffe0ff */
[----:B------:R-:W-:Y:S01]  /*04e0*/  IMAD R15, R22, R25, R15 ;  /* 0x00000019160f7224 */ /* 0x000fe200078e020f */
[----:B------:R-:W-:-:S02]  /*04f0*/  ISETP.GE.U32.AND P1, PT, R12, R22, PT ;  /* 0x000000160c00720c */ /* 0x000fc40003f26070 */
[----:B------:R-:W-:Y:S01]  /*0500*/  SEL R12, R20, R23, !P0 ;  /* 0x00000017140c7207 */ /* 0x000fe20004000000 */
[----:B------:R-:W-:-:S04]  /*0510*/  IMAD R15, R15, UR9, RZ ;  /* 0x000000090f0f7c24 */ /* 0x000fc8000f8e02ff */
[----:B------:R-:W-:Y:S02]  /*0520*/  IMAD.MOV R23, RZ, RZ, -R12 ;  /* 0x000000ffff177224 */ /* 0x000fe400078e0a0c */
[----:B------:R-:W-:Y:S02]  /*0530*/  IMAD R10, R10, UR8, R15 ;  /* 0x000000080a0a7c24 */ /* 0x000fe4000f8e020f */
[----:B------:R-:W-:Y:S02]  /*0540*/  IMAD R13, R22, R23, R13 ;  /* 0x00000017160d7224 */ /* 0x000fe400078e020d */
[----:B------:R-:W-:Y:S02]  /*0550*/  @P1 VIADD R17, R17, 0x1 ;  /* 0x0000000111111836 */ /* 0x000fe40000000000 */
[----:B------:R-:W-:-:S03]  /*0560*/  IMAD R13, R13, UR9, RZ ;  /* 0x000000090d0d7c24 */ /* 0x000fc6000f8e02ff */
[----:B------:R-:W-:Y:S01]  /*0570*/  SEL R14, R20, R17, !P0 ;  /* 0x00000011140e7207 */ /* 0x000fe20004000000 */
[----:B------:R-:W-:Y:S01]  /*0580*/  IMAD R12, R12, UR8, R13 ;  /* 0x000000080c0c7c24 */ /* 0x000fe2000f8e020d */
[----:B------:R-:W-:Y:S01]  /*0590*/  IADD3 R17, -R16, RZ, RZ ;  /* 0x000000ff10117210 */ /* 0x000fe20007ffe1ff */
[C---:B--2---:R-:W-:Y:S01]  /*05a0*/  IMAD R13, R19.reuse, UR10, R10 ;  /* 0x0000000a130d7c24 */ /* 0x044fe2000f8e020a */
[----:B------:R-:W-:Y:S01]  /*05b0*/  IADD3 R25, -R14, RZ, RZ ;  /* 0x000000ff0e197210 */ /* 0x000fe20007ffe1ff */
[----:B------:R-:W-:Y:S02]  /*05c0*/  IMAD R15, R19, UR10, R12 ;  /* 0x0000000a130f7c24 */ /* 0x000fe4000f8e020c */
[----:B------:R-:W-:Y:S01]  /*05d0*/  IMAD R17, R22, R17, R21 ;  /* 0x0000001116117224 */ /* 0x000fe200078e0215 */
[----:B------:R-:W-:Y:S01]  /*05e0*/  LEA R21, R26, R21, 0x2 ;  /* 0x000000151a157211 */ /* 0x000fe200078e10ff */
[----:B------:R-:W-:Y:S02]  /*05f0*/  IMAD R11, R22, R25, R11 ;  /* 0x00000019160b7224 */ /* 0x000fe400078e020b */
[----:B------:R-:W-:-:S02]  /*0600*/  IMAD R17, R17, UR9, RZ ;  /* 0x0000000911117c24 */ /* 0x000fc4000f8e02ff */
[----:B------:R-:W-:Y:S02]  /*0610*/  IMAD R11, R11, UR9, RZ ;  /* 0x000000090b0b7c24 */ /* 0x000fe4000f8e02ff */
[----:B------:R-:W-:Y:S02]  /*0620*/  IMAD R16, R16, UR8, R17 ;  /* 0x0000000810107c24 */ /* 0x000fe4000f8e0211 */
[----:B------:R-:W-:Y:S02]  /*0630*/  IMAD R14, R14, UR8, R11 ;  /* 0x000000080e0e7c24 */ /* 0x000fe4000f8e020b */
[C---:B------:R-:W-:Y:S02]  /*0640*/  IMAD R11, R19.reuse, UR10, R16 ;  /* 0x0000000a130b7c24 */ /* 0x040fe4000f8e0210 */
[----:B------:R-:W-:Y:S02]  /*0650*/  IMAD R17, R19, UR10, R14 ;  /* 0x0000000a13117c24 */ /* 0x000fe4000f8e020e */
[----:B------:R-:W-:-:S04]  /*0660*/  IMAD.WIDE.U32 R10, R11, 0x4, R2 ;  /* 0x000000040b0a7825 */ /* 0x000fc800078e0002 */
[----:B------:R-:W-:-:S04]  /*0670*/  IMAD.WIDE.U32 R12, R13, 0x4, R2 ;  /* 0x000000040d0c7825 */ /* 0x000fc800078e0002 */
[----:B------:R-:W-:-:S04]  /*0680*/  IMAD.WIDE.U32 R14, R15, 0x4, R2 ;  /* 0x000000040f0e7825 */ /* 0x000fc800078e0002 */
[----:B------:R-:W-:-:S04]  /*0690*/  IMAD.WIDE.U32 R16, R17, 0x4, R2 ;  /* 0x0000000411107825 */ /* 0x000fc800078e0002 */
[----:B------:R-:W-:-:S05]  /*06a0*/  VIADD R23, R21, 0x4 ;  /* 0x0000000415177836 */ /* 0x000fca0000000000 */
[----:B------:R-:W-:Y:S01]  /*06b0*/  ISETP.GT.U32.AND P1, PT, R23, R0, PT ;  /* 0x000000001700720c */ /* 0x000fe20003f24070 */
[----:B---3--:R0:W-:Y:S04]  /*06c0*/  STG.E desc[UR6][R10.64], R4 ;  /* 0x000000040a007986 */ /* 0x0081e8000c101906 */
[----:B------:R0:W-:Y:S04]  /*06d0*/  STG.E desc[UR6][R12.64], R5 ;  /* 0x000000050c007986 */ /* 0x0001e8000c101906 */
[----:B------:R0:W-:Y:S04]  /*06e0*/  STG.E desc[UR6][R14.64], R6 ;  /* 0x000000060e007986 */ /* 0x0001e8000c101906 */
[----:B------:R0:W-:Y:S01]  /*06f0*/  STG.E desc[UR6][R16.64], R7 ;  /* 0x0000000710007986 */ /* 0x0001e2000c101906 */
[----:B------:R-:W-:Y:S05]  /*0700*/  @!P1 BRA `(.L_x_260) ;  /* 0xfffffff800dc9947 */ /* 0x000fea000383ffff */
.L_x_259:
[----:B------:R-:W-:Y:S05]  /*0710*/  BSYNC B0 ;  /* 0x0000000000007941 */ /* 0x000fea0003800000 */
.L_x_258:
[----:B------:R-:W-:-:S13]  /*0720*/  ISETP.GT.U32.AND P0, PT, R0, R21, PT ;  /* 0x000000150000720c */ /* 0x000fda0003f04070 */
[----:B------:R-:W-:Y:S05]  /*0730*/  @!P0 EXIT ;  /* 0x000000000000894d */ /* 0x000fea0003800000 */
[-C--:B------:R-:W-:Y:S01]  /*0740*/  IADD3 R2, R0, -R21.reuse, RZ ;  /* 0x8000001500027210 */ /* 0x080fe20007ffe0ff */
[----:B------:R-:W-:Y:S01]  /*0750*/  ULDC UR5, c[0x0][0xf7c] ;  /* 0x0003df0000057ab9 */ /* 0x000fe20000000800 */
[----:B------:R-:W-:Y:S01]  /*0760*/  ULDC.64 UR8, c[0x0][0xf68] ;  /* 0x0003da0000087ab9 */ /* 0x000fe20000000a00 */
[----:B------:R-:W-:Y:S01]  /*0770*/  BSSY B0, `(.L_x_261) ;  /* 0x000002a000007945 */ /* 0x000fe20003800000 */
[----:B0-----:R-:W-:Y:S02]  /*0780*/  LOP3.LUT P0, R10, R2, 0x3, RZ, 0xc0, !PT ;  /* 0x00000003020a7812 */ /* 0x001fe4000780c0ff */
[----:B------:R-:W-:-:S11]  /*0790*/  MOV R3, R21 ;  /* 0x0000001500037202 */ /* 0x000fd60000000f00 */
[----:B------:R-:W-:Y:S05]  /*07a0*/  @!P0 BRA `(.L_x_262) ;  /* 0x0000000000988947 */ /* 0x000fea0003800000 */
[----:B------:R-:W0:Y:S01]  /*07b0*/  LDC R2, c[0x0][0xf78] ;  /* 0x0003de00ff027b82 */ /* 0x000e220000000800 */
[----:B------:R-:W-:-:S07]  /*07c0*/  ULDC UR4, c[0x0][0xf5c] ;  /* 0x0003d70000047ab9 */ /* 0x000fce0000000800 */
[----:B------:R-:W4:Y:S01]  /*07d0*/  LDC.64 R4, c[0x0][0x210] ;  /* 0x00008400ff047b82 */ /* 0x000f220000000a00 */
[----:B0-----:R-:W-:-:S04]  /*07e0*/  ISETP.NE.AND P0, PT, R2, 0x1, PT ;  /* 0x000000010200780c */ /* 0x001fc80003f05270 */
[----:B-1----:R-:W-:-:S04]  /*07f0*/  SEL R2, R18, UR4, !P0 ;  /* 0x0000000412027c07 */ /* 0x002fc8000c000000 */
[----:B------:R-:W0:Y:S01]  /*0800*/  I2F.U32.RP R3, R2 ;  /* 0x0000000200037306 */ /* 0x000e220000209000 */
[-C--:B------:R-:W-:Y:S02]  /*0810*/  IADD3 R11, RZ, -R2.reuse, RZ ;  /* 0x80000002ff0b7210 */ /* 0x080fe40007ffe0ff */
[----:B------:R-:W-:Y:S02]  /*0820*/  ISETP.NE.U32.AND P2, PT, R2, RZ, PT ;  /* 0x000000ff0200720c */ /* 0x000fe40003f45070 */
[----:B------:R-:W-:-:S03]  /*0830*/  LOP3.LUT R16, RZ, R2, RZ, 0x33, !PT ;  /* 0x00000002ff107212 */ /* 0x000fc600078e33ff */
[----:B0-----:R-:W0:Y:S02]  /*0840*/  MUFU.RCP R3, R3 ;  /* 0x0000000300037308 */ /* 0x001e240000001000 */
[----:B0-----:R-:W-:Y:S02]  /*0850*/  VIADD R6, R3, 0xffffffe ;  /* 0x0ffffffe03067836 */ /* 0x001fe40000000000 */
[----:B------:R-:W-:-:S04]  /*0860*/  IMAD.MOV.U32 R3, RZ, RZ, R21 ;  /* 0x000000ffff037224 */ /* 0x000fc800078e0015 */
[----:B------:R0:W1:Y:S02]  /*0870*/  F2I.FTZ.U32.TRUNC.NTZ R7, R6 ;  /* 0x0000000600077305 */ /* 0x000064000021f000 */
[----:B0-----:R-:W-:Y:S01]  /*0880*/  HFMA2.MMA R6, -RZ, RZ, 0, 0 ;  /* 0x00000000ff067435 */ /* 0x001fe200000001ff */
[----:B-1----:R-:W-:-:S09]  /*0890*/  IMAD R11, R11, R7, RZ ;  /* 0x000000070b0b7224 */ /* 0x002fd200078e02ff */
[----:B----4-:R-:W-:-:S07]  /*08a0*/  IMAD.HI.U32 R14, R7, R11, R6 ;  /* 0x0000000b070e7227 */ /* 0x010fce00078e0006 */
.L_x_263:
[----:B0--3--:R-:W-:-:S05]  /*08b0*/  IMAD.WIDE.U32 R6, R3, 0x4, R8 ;  /* 0x0000000403067825 */ /* 0x009fca00078e0008 */
[----:B------:R0:W3:Y:S01]  /*08c0*/  LDG.E R15, desc[UR6][R6.64] ;  /* 0x00000006060f7981 */ /* 0x0000e2000c1e1900 */
        /* <DEDUP_REMOVED lines=16> */
[----:B--2---:R-:W-:-:S04]  /*09d0*/  IMAD R7, R19, UR5, R6 ;  /* 0x0000000513077c24 */ /* 0x004fc8000f8e0206 */
[----:B------:R-:W-:-:S05]  /*09e0*/  IMAD.WIDE.U32 R6, R7, 0x4, R4 ;  /* 0x0000000407067825 */ /* 0x000fca00078e0004 */
[----:B---3--:R0:W-:Y:S01]  /*09f0*/  STG.E desc[UR6][R6.64], R15 ;  /* 0x0000000f06007986 */ /* 0x0081e2000c101906 */
[----:B------:R-:W-:Y:S05]  /*0a00*/  @P0 BRA `(.L_x_263) ;  /* 0xfffffffc00a80947 */ /* 0x000fea000383ffff */
.L_x_262:
[----:B------:R-:W-:Y:S05]  /*0a10*/  BSYNC B0 ;  /* 0x0000000000007941 */ /* 0x000fea0003800000 */
.L_x_261:
        /* <DEDUP_REMOVED lines=20> */
.L_x_264:
[----:B0--3--:R-:W-:-:S05]  /*0b60*/  IMAD.WIDE.U32 R10, R3, 0x4, R8 ;  /* 0x00000004030a7825 */ /* 0x009fca00078e0008 */
[----:B------:R0:W3:Y:S01]  /*0b70*/  LDG.E R7, desc[UR6][R10.64] ;  /* 0x000000060a077981 */ /* 0x0000e2000c1e1900 */
        /* <DEDUP_REMOVED lines=9> */
[----:B------:R-:W-:-:S04]  /*0c10*/  @P2 IADD3 R13, R13, 0x1, RZ ;  /* 0x000000010d0d2810 */ /* 0x000fc80007ffe0ff */
[----:B------:R-:W-:-:S05]  /*0c20*/  SEL R13, R2, R13, !P0 ;  /* 0x0000000d020d7207 */ /* 0x000fca0004000000 */
[----:B------:R-:W-:-:S04]  /*0c30*/  IMAD.MOV R12, RZ, RZ, -R13 ;  /* 0x000000ffff0c7224 */ /* 0x000fc800078e0a0d */
[----:B------:R-:W-:-:S04]  /*0c40*/  IMAD R12, R18, R12, R3 ;  /* 0x0000000c120c7224 */ /* 0x000fc800078e0203 */
[----:B------:R-:W-:-:S04]  /*0c50*/  IMAD R12, R12, UR5, RZ ;  /* 0x000000050c0c7c24 */ /* 0x000fc8000f8e02ff */
[----:B------:R-:W-:-:S04]  /*0c60*/  IMAD R12, R13, UR4, R12 ;  /* 0x000000040d0c7c24 */ /* 0x000fc8000f8e020c */
[----:B--2---:R-:W-:-:S04]  /*0c70*/  IMAD R13, R19, UR8, R12 ;  /* 0x00000008130d7c24 */ /* 0x004fc8000f8e020c */
[----:B------:R-:W-:-:S04]  /*0c80*/  IMAD.WIDE.U32 R12, R13, 0x4, R4 ;  /* 0x000000040d0c7825 */ /* 0x000fc800078e0004 */
[----:B------:R-:W-:Y:S01]  /*0c90*/  IMAD.HI.U32 R15, R6, R23, RZ ;  /* 0x00000017060f7227 */ /* 0x000fe200078e00ff */
[----:B---3--:R0:W-:Y:S04]  /*0ca0*/  STG.E desc[UR6][R12.64], R7 ;  /* 0x000000070c007986 */ /* 0x0081e8000c101906 */
[----:B------:R1:W2:Y:S01]  /*0cb0*/  LDG.E R21, desc[UR6][R10.64] ;  /* 0x000000060a157981 */ /* 0x0002a2000c1e1900 */
        /* <DEDUP_REMOVED lines=15> */
[----:B------:R-:W-:-:S04]  /*0db0*/  IMAD.WIDE.U32 R10, R11, 0x4, R4 ;  /* 0x000000040b0a7825 */ /* 0x000fc800078e0004 */
[----:B------:R-:W-:Y:S01]  /*0dc0*/  IMAD.HI.U32 R15, R6, R7, RZ ;  /* 0x00000007060f7227 */ /* 0x000fe200078e00ff */
[----:B--2---:R0:W-:Y:S04]  /*0dd0*/  STG.E desc[UR6][R10.64], R21 ;  /* 0x000000150a007986 */ /* 0x0041e8000c101906 */
[----:B------:R1:W2:Y:S01]  /*0de0*/  LDG.E R23, desc[UR6][R12.64] ;  /* 0x000000060c177981 */ /* 0x0002a2000c1e1900 */
[----:B------:R-:W-:-:S04]  /*0df0*/  IMAD.MOV R17, RZ, RZ, -R15 ;  /* 0x000000ffff117224 */ /* 0x000fc800078e0a0f */
[----:B------:R-:W-:-:S05]  /*0e00*/  IMAD R17, R18, R17, R7 ;  /* 0x0000001112117224 */ /* 0x000fca00078e0207 */
[----:B------:R-:W-:-:S13]  /*0e10*/  ISETP.GE.U32.AND P1, PT, R17, R18, PT ;  /* 0x000000121100720c */ /* 0x000fda0003f26070 */
[----:B------:R-:W-:Y:S02]  /*0e20*/  @P1 IADD3 R17, -R18, R17, RZ ;  /* 0x0000001112111210 */ /* 0x000fe40007ffe1ff */
[----:B------:R-:W-:Y:S02]  /*0e30*/  @P1 IADD3 R15, R15, 0x1, RZ ;  /* 0x000000010f0f1810 */ /* 0x000fe40007ffe0ff */
[----:B------:R-:W-:-:S13]  /*0e40*/  ISETP.GE.U32.AND P2, PT, R17, R18, PT ;  /* 0x000000121100720c */ /* 0x000fda0003f46070 */
[----:B------:R-:W-:-:S04]  /*0e50*/  @P2 IADD3 R15, R15, 0x1, RZ ;  /* 0x000000010f0f2810 */ /* 0x000fc80007ffe0ff */
[----:B------:R-:W-:-:S05]  /*0e60*/  SEL R15, R2, R15, !P0 ;  /* 0x0000000f020f7207 */ /* 0x000fca0004000000 */
[----:B0-----:R-:W-:-:S04]  /*0e70*/  IMAD.MOV R10, RZ, RZ, -R15 ;  /* 0x000000ffff0a7224 */ /* 0x001fc800078e0a0f */
[----:B------:R-:W-:-:S04]  /*0e80*/  IMAD R7, R18, R10, R7 ;  /* 0x0000000a12077224 */ /* 0x000fc800078e0207 */
[----:B------:R-:W-:Y:S01]  /*0e90*/  IMAD R10, R7, UR5, RZ ;  /* 0x00000005070a7c24 */ /* 0x000fe2000f8e02ff */
[----:B------:R-:W-:-:S03]  /*0ea0*/  IADD3 R7, R3, 0x3, RZ ;  /* 0x0000000303077810 */ /* 0x000fc60007ffe0ff */
[----:B------:R-:W-:Y:S02]  /*0eb0*/  IMAD R10, R15, UR4, R10 ;  /* 0x000000040f0a7c24 */ /* 0x000fe4000f8e020a */
[----:B-1----:R-:W-:-:S04]  /*0ec0*/  IMAD.WIDE.U32 R12, R7, 0x4, R8 ;  /* 0x00000004070c7825 */ /* 0x002fc800078e0008 */
        /* <DEDUP_REMOVED lines=10> */
[----:B------:R-:W-:Y:S01]  /*0f70*/  @P1 VIADD R15, R15, 0x1 ;  /* 0x000000010f0f1836 */ /* 0x000fe20000000000 */
[----:B------:R-:W-:Y:S02]  /*0f80*/  ISETP.GE.U32.AND P1, PT, R3, R0, PT ;  /* 0x000000000300720c */ /* 0x000fe40003f26070 */
[----:B------:R-:W-:-:S13]  /*0f90*/  ISETP.GE.U32.AND P2, PT, R17, R18, PT ;  /* 0x000000121100720c */ /* 0x000fda0003f46070 */
[----:B------:R-:W-:-:S04]  /*0fa0*/  @P2 IADD3 R15, R15, 0x1, RZ ;  /* 0x000000010f0f2810 */ /* 0x000fc80007ffe0ff */
        /* <DEDUP_REMOVED lines=10> */
.L_x_265:
        /* <DEDUP_REMOVED lines=11> */
.L_x_1033:


//--------------------- .text._ZN2at6native40_GLOBAL__N__2351210d_8_Shape_cu_49f7391c30CatArrayBatchedCopy_vectorizedINS1_10OpaqueTypeILj4EEEjLi2ELi64ELi64ELi16ELi4EEEvPcNS1_25CatArrInputTensorMetadataIT_T0_XT2_EXT3_EEENS1_16TensorSizeStrideIS8_Lj4EEEiS8_ --------------------------
	.section	.text._ZN2at6native40_GLOBAL__N__2351210d_8_Shape_cu_49f7391c30CatArrayBatchedCopy_vectorizedINS1_10OpaqueTypeILj4EEEjLi2ELi64ELi64ELi16ELi4EEEvPcNS1_25CatArrInputTensorMetadataIT_T0_XT2_EXT3_EEENS1_16TensorSizeStrideIS8_Lj4EEEiS8_,"ax",@progbits
	.align	128
.text._ZN2at6native40_GLOBAL__N__2351210d_8_Shape_cu_49f7391c30CatArrayBatchedCopy_vectorizedINS1_10OpaqueTypeILj4EEEjLi2ELi64ELi64ELi16ELi4EEEvPcNS1_25CatArrInputTensorMetadataIT_T0_XT2_EXT3_EEENS1_16TensorSizeStrideIS8_Lj4EEEiS8_:
        .type           _ZN2at6native40_GLOBAL__N__2351210d_8_Shape_cu_49f7391c30CatArrayBatchedCopy_vectorizedINS1_10OpaqueTypeILj4EEEjLi2ELi64ELi64ELi16ELi4EEEvPcNS1_25CatArrInputTensorMetadataIT_T0_XT2_EXT3_EEENS1_16TensorSizeStrideIS8_Lj4EEEiS8_,@function
        .size           _ZN2at6native40_GLOBAL__N__2351210d_8_Shape_cu_49f7391c30CatArrayBatchedCopy_vectorizedINS1_10OpaqueTypeILj4EEEjLi2ELi64ELi64ELi16ELi4EEEvPcNS1_25CatArrInputTensorMetadataIT_T0_XT2_EXT3_EEENS1_16TensorSizeStrideIS8_Lj4EEEiS8_,(.L_x_1034 - _ZN2at6native40_GLOBAL__N__2351210d_8_Shape_cu_49f7391c30CatArrayBatchedCopy_vectorizedINS1_10OpaqueTypeILj4EEEjLi2ELi64ELi64ELi16ELi4EEEvPcNS1_25CatArrInputTensorMetadataIT_T0_XT2_EXT3_EEENS1_16TensorSizeStrideIS8_Lj4EEEiS8_)
        .other          _ZN2at6native40_GLOBAL__N__2351210d_8_Shape_cu_49f7391c30CatArrayBatchedCopy_vectorizedINS1_10OpaqueTypeILj4EEEjLi2ELi64ELi64ELi16ELi4EEEvPcNS1_25CatArrInputTensorMetadataIT_T0_XT2_EXT3_EEENS1_16TensorSizeStrideIS8_Lj4EEEiS8_,@"STO_CUDA_ENTRY STV_DEFAULT"
_ZN2at6native40_GLOBAL__N__2351210d_8_Shape_cu_49f7391c30CatArrayBatchedCopy_vectorizedINS1_10OpaqueTypeILj4EEEjLi2ELi64ELi64ELi16ELi4EEEvPcNS1_25CatArrInputTensorMetadataIT_T0_XT2_EXT3_EEENS1_16TensorSizeStrideIS8_Lj4EEEiS8_:
        /* <DEDUP_REMOVED lines=14> */
[----:B------:R-:W-:Y:S01]  /*00e0*/  MOV R13, R7 ;  /* 0x00000007000d7202 */ /* 0x000fe20000000f00 */
[----:B------:R-:W-:Y:S01]  /*00f0*/  ULDC UR5, c[0x0][0xc] ;  /* 0x0000030000057ab9 */ /* 0x000fe20000000800 */
[----:B------:R-:W-:Y:S01]  /*0100*/  ULDC.64 UR6, c[0x0][0x208] ;  /* 0x0000820000067ab9 */ /* 0x000fe20000000a00 */
[----:B------:R-:W-:Y:S01]  /*0110*/  UIMAD UR4, UR4, UR5, URZ ;  /* 0x00000005040472a4 */ /* 0x000fe2000f8e023f */
[----:B------:R-:W-:Y:S02]  /*0120*/  ULDC.64 UR8, c[0x0][0xf68] ;  /* 0x0003da0000087ab9 */ /* 0x000fe40000000a00 */
[----:B------:R-:W1:Y:S01]  /*0130*/  LDC R2, c[0x0][R6+0x510] ;  /* 0x0001440006027b82 */ /* 0x000e620000000800 */
[----:B------:R-:W-:-:S07]  /*0140*/  ULDC.64 UR10, c[0x0][0x210] ;  /* 0x00008400000a7ab9 */ /* 0x000fce0000000a00 */
[----:B------:R-:W2:Y:S01]  /*0150*/  LDC R4, c[0x0][R6+0x410] ;  /* 0x0001040006047b82 */ /* 0x000ea20000000800 */
[----:B0-----:R-:W-:Y:S01]  /*0160*/  ISETP.NE.AND P0, PT, R8, 0x1, PT ;  /* 0x000000010800780c */ /* 0x001fe20003f05270 */
[----:B-1----:R-:W-:-:S05]  /*0170*/  IMAD R2, R2, R9, RZ ;  /* 0x0000000902027224 */ /* 0x002fca00078e02ff */
[----:B------:R-:W-:Y:S02]  /*0180*/  SHF.R.U32.HI R8, RZ, 0x2, R2 ;  /* 0x00000002ff087819 */ /* 0x000fe40000011602 */
[----:B------:R-:W0:Y:S01]  /*0190*/  LDC.64 R2, c[0x0][R3+0x218] ;  /* 0x0000860003027b82 */ /* 0x000e220000000a00 */
[----:B--2---:R-:W-:Y:S02]  /*01a0*/  IMAD R9, R4, R9, RZ ;  /* 0x0000000904097224 */ /* 0x004fe400078e02ff */
[----:B------:R-:W-:-:S05]  /*01b0*/  IMAD.MOV.U32 R4, RZ, RZ, RZ ;  /* 0x000000ffff047224 */ /* 0x000fca00078e00ff */
[----:B------:R-:W1:Y:S02]  /*01c0*/  @P0 LDC R8, c[0x0][0xf5c] ;  /* 0x0003d700ff080b82 */ /* 0x000e640000000800 */
        /* <DEDUP_REMOVED lines=9> */
.L_x_266:
        /* <DEDUP_REMOVED lines=16> */
[----:B------:R-:W-:-:S04]  /*0360*/  LEA.HI R11, P1, R9, R10, RZ, 0x1e ;  /* 0x0000000a090b7211 */ /* 0x000fc8000783f0ff */
[----:B------:R-:W-:Y:S02]  /*0370*/  IADD3.X R14, RZ, RZ, RZ, P1, !PT ;  /* 0x000000ffff0e7210 */ /* 0x000fe40000ffe4ff */
[----:B------:R-:W-:-:S04]  /*0380*/  LEA R10, P1, R11, UR10, 0x4 ;  /* 0x0000000a0b0a7c11 */ /* 0x000fc8000f8220ff */
[----:B------:R-:W-:Y:S02]  /*0390*/  LEA.HI.X R11, R11, UR11, R14, 0x4, P1 ;  /* 0x0000000b0b0b7c11 */ /* 0x000fe400088f240e */
[----:B------:R-:W-:-:S03]  /*03a0*/  ISETP.GE.U32.AND P1, PT, R13, R0, PT ;  /* 0x000000000d00720c */ /* 0x000fc60003f26070 */
[----:B--2---:R0:W-:Y:S10]  /*03b0*/  STG.E.128 desc[UR6][R10.64], R4 ;  /* 0x000000040a007986 */ /* 0x0041f4000c101d06 */
[----:B------:R-:W-:Y:S05]  /*03c0*/  @!P1 BRA `(.L_x_266) ;  /* 0xfffffffc00a49947 */ /* 0x000fea000383ffff */
[----:B------:R-:W-:Y:S05]  /*03d0*/  EXIT ;  /* 0x000000000000794d */ /* 0x000fea0003800000 */
.L_x_267:
        /* <DEDUP_REMOVED lines=10> */
.L_x_1034:


//--------------------- .text._ZN2at6native40_GLOBAL__N__2351210d_8_Shape_cu_49f7391c19CatArrayBatchedCopyINS1_10OpaqueTypeILj4EEEjLi1ELi64ELi64EEEvPT_NS1_25CatArrInputTensorMetadataIS5_T0_XT2_EXT3_EEENS1_16TensorSizeStrideIS8_Lj4EEEiS8_ --------------------------
	.section	.text._ZN2at6native40_GLOBAL__N__2351210d_8_Shape_cu_49f7391c19CatArrayBatchedCopyINS1_10OpaqueTypeILj4EEEjLi1ELi64ELi64EEEvPT_NS1_25CatArrInputTensorMetadataIS5_T0_XT2_EXT3_EEENS1_16TensorSizeStrideIS8_Lj4EEEiS8_,"ax",@progbits
	.align	128
.text._ZN2at6native40_GLOBAL__N__2351210d_8_Shape_cu_49f7391c19CatArrayBatchedCopyINS1_10OpaqueTypeILj4EEEjLi1ELi64ELi64EEEvPT_NS1_25CatArrInputTensorMetadataIS5_T0_XT2_EXT3_EEENS1_16TensorSizeStrideIS8_Lj4EEEiS8_:
        .type           _ZN2at6native40_GLOBAL__N__2351210d_8_Shape_cu_49f7391c19CatArrayBatchedCopyINS1_10OpaqueTypeILj4EEEjLi1ELi64ELi64EEEvPT_NS1_25CatArrInputTensorMetadataIS5_T0_XT2_EXT3_EEENS1_16TensorSizeStrideIS8_Lj4EEEiS8_,@function
        .size           _ZN2at6native40_GLOBAL__N__2351210d_8_Shape_cu_49f7391c19CatArrayBatchedCopyINS1_10OpaqueTypeILj4EEEjLi1ELi64ELi64EEEvPT_NS1_25CatArrInputTensorMetadataIS5_T0_XT2_EXT3_EEENS1_16TensorSizeStrideIS8_Lj4EEEiS8_,(.L_x_1035 - _ZN2at6native40_GLOBAL__N__2351210d_8_Shape_cu_49f7391c19CatArrayBatchedCopyINS1_10OpaqueTypeILj4EEEjLi1ELi64ELi64EEEvPT_NS1_25CatArrInputTensorMetadataIS5_T0_XT2_EXT3_EEENS1_16TensorSizeStrideIS8_Lj4EEEiS8_)
        .other          _ZN2at6native40_GLOBAL__N__2351210d_8_Shape_cu_49f7391c19CatArrayBatchedCopyINS1_10OpaqueTypeILj4EEEjLi1ELi64ELi64EEEvPT_NS1_25CatArrInputTensorMetadataIS5_T0_XT2_EXT3_EEENS1_16TensorSizeStrideIS8_Lj4EEEiS8_,@"STO_CUDA_ENTRY STV_DEFAULT"
_ZN2at6native40_GLOBAL__N__2351210d_8_Shape_cu_49f7391c19CatArrayBatchedCopyINS1_10OpaqueTypeILj4EEEjLi1ELi64ELi64EEEvPT_NS1_25CatArrInputTensorMetadataIS5_T0_XT2_EXT3_EEENS1_16TensorSizeStrideIS8_Lj4EEEiS8_:
        /* <DEDUP_REMOVED lines=11> */
[----:B------:R0:W1:Y:S01]  /*00b0*/  LDC.U8 R12, c[0x0][R11+0x718] ;  /* 0x0001c6000b0c7b82 */ /* 0x0000620000000000 */
[C---:B------:R-:W-:Y:S01]  /*00c0*/  SHF.L.U32 R10, R11.reuse, 0x5, RZ ;  /* 0x000000050b0a7819 */ /* 0x040fe200000006ff */
[----:B------:R-:W-:Y:S01]  /*00d0*/  ULDC UR5, c[0x0][0xc] ;  /* 0x0000030000057ab9 */ /* 0x000fe20000000800 */
[----:B------:R-:W-:Y:S01]  /*00e0*/  SHF.L.U32 R2, R11, 0x3, RZ ;  /* 0x000000030b027819 */ /* 0x000fe200000006ff */
[----:B------:R-:W-:Y:S01]  /*00f0*/  UIMAD UR4, UR4, UR5, URZ ;  /* 0x00000005040472a4 */ /* 0x000fe2000f8e023f */
[----:B------:R-:W-:Y:S02]  /*0100*/  ULDC.64 UR6, c[0x0][0x208] ;  /* 0x0000820000067ab9 */ /* 0x000fe40000000a00 */
[----:B------:R-:W-:Y:S01]  /*0110*/  ULDC UR5, c[0x0][0xf7c] ;  /* 0x0003df0000057ab9 */ /* 0x000fe20000000800 */
[----:B------:R-:W2:Y:S01]  /*0120*/  LDC R8, c[0x0][R8+0x410] ;  /* 0x0001040008087b82 */ /* 0x000ea20000000800 */
[----:B------:R-:W-:Y:S01]  /*0130*/  ULDC UR8, c[0x0][0xf68] ;  /* 0x0003da0000087ab9 */ /* 0x000fe20000000800 */
[----:B0-----:R-:W-:-:S06]  /*0140*/  MOV R11, R9 ;  /* 0x00000009000b7202 */ /* 0x001fcc0000000f00 */
[----:B------:R-:W0:Y:S08]  /*0150*/  LDC.64 R6, c[0x0][0x210] ;  /* 0x00008400ff067b82 */ /* 0x000e300000000a00 */
[----:B------:R-:W3:Y:S01]  /*0160*/  LDC.64 R4, c[0x0][0x210] ;  /* 0x00008400ff047b82 */ /* 0x000ee20000000a00 */
[----:B-1----:R-:W-:-:S07]  /*0170*/  ISETP.NE.AND P0, PT, R12, RZ, PT ;  /* 0x000000ff0c00720c */ /* 0x002fce0003f05270 */
[----:B------:R-:W1:Y:S01]  /*0180*/  LDC R10, c[0x0][R10+0x768] ;  /* 0x0001da000a0a7b82 */ /* 0x000e620000000800 */
[----:B--2---:R-:W-:Y:S01]  /*0190*/  IMAD R12, R8, UR5, RZ ;  /* 0x00000005080c7c24 */ /* 0x004fe2000f8e02ff */
[----:B------:R-:W-:-:S06]  /*01a0*/  ULDC UR5, c[0x0][0xf68] ;  /* 0x0003da0000057ab9 */ /* 0x000fcc0000000800 */
[----:B------:R-:W2:Y:S01]  /*01b0*/  LDC.64 R2, c[0x0][R2+0x218] ;  /* 0x0000860002027b82 */ /* 0x000ea20000000a00 */
[----:B0-----:R-:W-:Y:S05]  /*01c0*/  @!P0 BRA `(.L_x_268) ;  /* 0x0000000000248947 */ /* 0x001fea0003800000 */
.L_x_269:
[----:B0-23--:R-:W-:-:S06]  /*01d0*/  IMAD.WIDE.U32 R4, R11, 0x4, R2 ;  /* 0x000000040b047825 */ /* 0x00dfcc00078e0002 */
[----:B------:R-:W2:Y:S01]  /*01e0*/  LDG.E R5, desc[UR6][R4.64] ;  /* 0x0000000604057981 */ /* 0x000ea2000c1e1900 */
[C---:B------:R-:W-:Y:S01]  /*01f0*/  IMAD R9, R11.reuse, UR5, R12 ;  /* 0x000000050b097c24 */ /* 0x040fe2000f8e020c */
[----:B------:R-:W-:-:S03]  /*0200*/  IADD3 R11, R11, UR4, RZ ;  /* 0x000000040b0b7c10 */ /* 0x000fc6000fffe0ff */
[----:B------:R-:W-:Y:S01]  /*0210*/  IMAD.WIDE.U32 R8, R9, 0x4, R6 ;  /* 0x0000000409087825 */ /* 0x000fe200078e0006 */
[----:B------:R-:W-:-:S04]  /*0220*/  ISETP.GE.U32.AND P0, PT, R11, R0, PT ;  /* 0x000000000b00720c */ /* 0x000fc80003f06070 */
[----:B--2---:R0:W-:Y:S09]  /*0230*/  STG.E desc[UR6][R8.64], R5 ;  /* 0x0000000508007986 */ /* 0x0041f2000c101906 */
[----:B------:R-:W-:Y:S05]  /*0240*/  @!P0 BRA `(.L_x_269) ;  /* 0xfffffffc00e08947 */ /* 0x000fea000383ffff */
[----:B------:R-:W-:Y:S05]  /*0250*/  EXIT ;  /* 0x000000000000794d */ /* 0x000fea0003800000 */
.L_x_268:
[----:B01----:R-:W-:-:S04]  /*0260*/  IMAD R7, R10, R11, RZ ;  /* 0x0000000b0a077224 */ /* 0x003fc800078e02ff */
[----:B--2---:R-:W-:-:S06]  /*0270*/  IMAD.WIDE.U32 R6, R7, 0x4, R2 ;  /* 0x0000000407067825 */ /* 0x004fcc00078e0002 */
[----:B------:R-:W2:Y:S01]  /*0280*/  LDG.E R7, desc[UR6][R6.64] ;  /* 0x0000000606077981 */ /* 0x000ea2000c1e1900 */
[C---:B------:R-:W-:Y:S01]  /*0290*/  IMAD R9, R11.reuse, UR8, R12 ;  /* 0x000000080b097c24 */ /* 0x040fe2000f8e020c */
[----:B------:R-:W-:-:S03]  /*02a0*/  IADD3 R11, R11, UR4, RZ ;  /* 0x000000040b0b7c10 */ /* 0x000fc6000fffe0ff */
[----:B---3--:R-:W-:Y:S01]  /*02b0*/  IMAD.WIDE.U32 R8, R9, 0x4, R4 ;  /* 0x0000000409087825 */ /* 0x008fe200078e0004 */
[----:B------:R-:W-:-:S04]  /*02c0*/  ISETP.GE.U32.AND P0, PT, R11, R0, PT ;  /* 0x000000000b00720c */ /* 0x000fc80003f06070 */
[----:B--2---:R0:W-:Y:S09]  /*02d0*/  STG.E desc[UR6][R8.64], R7 ;  /* 0x0000000708007986 */ /* 0x0041f2000c101906 */
[----:B------:R-:W-:Y:S05]  /*02e0*/  @!P0 BRA `(.L_x_268) ;  /* 0xfffffffc00dc8947 */ /* 0x000fea000383ffff */
[----:B------:R-:W-:Y:S05]  /*02f0*/  EXIT ;  /* 0x000000000000794d */ /* 0x000fea0003800000 */
.L_x_270:
        /* <DEDUP_REMOVED lines=16> */
.L_x_1035:


//--------------------- .text._ZN2at6native40_GLOBAL__N__2351210d_8_Shape_cu_49f7391c26CatArrayBatchedCopy_contigINS1_10OpaqueTypeILj4EEEjLi1ELi64ELi64EEEvPT_NS1_25CatArrInputTensorMetadataIS5_T0_XT2_EXT3_EEENS1_16TensorSizeStrideIS8_Lj4EEEiS8_ --------------------------
	.section	.text._ZN2at6native40_GLOBAL__N__2351210d_8_Shape_cu_49f7391c26CatArrayBatchedCopy_contigINS1_10OpaqueTypeILj4EEEjLi1ELi64ELi64EEEvPT_NS1_25CatArrInputTensorMetadataIS5_T0_XT2_EXT3_EEENS1_16TensorSizeStrideIS8_Lj4EEEiS8_,"ax",@progbits
	.align	128
.text._ZN2at6native40_GLOBAL__N__2351210d_8_Shape_cu_49f7391c26CatArrayBatchedCopy_contigINS1_10OpaqueTypeILj4EEEjLi1ELi64ELi64EEEvPT_NS1_25CatArrInputTensorMetadataIS5_T0_XT2_EXT3_EEENS1_16TensorSizeStrideIS8_Lj4EEEiS8_:
        .type           _ZN2at6native40_GLOBAL__N__2351210d_8_Shape_cu_49f7391c26CatArrayBatchedCopy_contigINS1_10OpaqueTypeILj4EEEjLi1ELi64ELi64EEEvPT_NS1_25CatArrInputTensorMetadataIS5_T0_XT2_EXT3_EEENS1_16TensorSizeStrideIS8_Lj4EEEiS8_,@function
        .size           _ZN2at6native40_GLOBAL__N__2351210d_8_Shape_cu_49f7391c26CatArrayBatchedCopy_contigINS1_10OpaqueTypeILj4EEEjLi1ELi64ELi64EEEvPT_NS1_25CatArrInputTensorMetadataIS5_T0_XT2_EXT3_EEENS1_16TensorSizeStrideIS8_Lj4EEEiS8_,(.L_x_1036 - _ZN2at6native40_GLOBAL__N__2351210d_8_Shape_cu_49f7391c26CatArrayBatchedCopy_contigINS1_10OpaqueTypeILj4EEEjLi1ELi64ELi64EEEvPT_NS1_25CatArrInputTensorMetadataIS5_T0_XT2_EXT3_EEENS1_16TensorSizeStrideIS8_Lj4EEEiS8_)
        .other          _ZN2at6native40_GLOBAL__N__2351210d_8_Shape_cu_49f7391c26CatArrayBatchedCopy_contigINS1_10OpaqueTypeILj4EEEjLi1ELi64ELi64EEEvPT_NS1_25CatArrInputTensorMetadataIS5_T0_XT2_EXT3_EEENS1_16TensorSizeStrideIS8_Lj4EEEiS8_,@"STO_CUDA_ENTRY STV_DEFAULT"
_ZN2at6native40_GLOBAL__N__2351210d_8_Shape_cu_49f7391c26CatArrayBatchedCopy_contigINS1_10OpaqueTypeILj4EEEjLi1ELi64ELi64EEEvPT_NS1_25CatArrInputTensorMetadataIS5_T0_XT2_EXT3_EEENS1_16TensorSizeStrideIS8_Lj4EEEiS8_:
        /* <DEDUP_REMOVED lines=21> */
.L_x_271:
[----:B0-2---:R-:W-:-:S06]  /*0150*/  IMAD.WIDE.U32 R4, R0, 0x4, R2 ;  /* 0x0000000400047825 */ /* 0x005fcc00078e0002 */
[----:B------:R-:W2:Y:S01]  /*0160*/  LDG.E R5, desc[UR6][R4.64] ;  /* 0x0000000604057981 */ /* 0x000ea2000c1e1900 */
[C---:B------:R-:W-:Y:S01]  /*0170*/  IMAD R7, R0.reuse, UR5, R13 ;  /* 0x0000000500077c24 */ /* 0x040fe2000f8e020d */
[----:B------:R-:W-:-:S03]  /*0180*/  IADD3 R0, R0, UR4, RZ ;  /* 0x0000000400007c10 */ /* 0x000fc6000fffe0ff */
[----:B-1----:R-:W-:Y:S01]  /*0190*/  IMAD.WIDE.U32 R6, R7, 0x4, R8 ;  /* 0x0000000407067825 */ /* 0x002fe200078e0008 */
[----:B------:R-:W-:-:S04]  /*01a0*/  ISETP.GE.U32.AND P0, PT, R0, R11, PT ;  /* 0x0000000b0000720c */ /* 0x000fc80003f06070 */
[----:B--2---:R0:W-:Y:S09]  /*01b0*/  STG.E desc[UR6][R6.64], R5 ;  /* 0x0000000506007986 */ /* 0x0041f2000c101906 */
[----:B------:R-:W-:Y:S05]  /*01c0*/  @!P0 BRA `(.L_x_271) ;  /* 0xfffffffc00e08947 */ /* 0x000fea000383ffff */
[----:B------:R-:W-:Y:S05]  /*01d0*/  EXIT ;  /* 0x000000000000794d */ /* 0x000fea0003800000 */
.L_x_272:
        /* <DEDUP_REMOVED lines=10> */
.L_x_1036:


//--------------------- .text._ZN2at6native40_GLOBAL__N__2351210d_8_Shape_cu_49f7391c35CatArrayBatchedCopy_alignedK_contigINS1_10OpaqueTypeILj4EEEjLi1ELi64ELi64ELi8EEEvPT_NS1_25CatArrInputTensorMetadataIS5_T0_XT2_EXT3_EEENS1_16TensorSizeStrideIS8_Lj4EEEiS8_ --------------------------
	.section	.text._ZN2at6native40_GLOBAL__N__2351210d_8_Shape_cu_49f7391c35CatArrayBatchedCopy_alignedK_contigINS1_10OpaqueTypeILj4EEEjLi1ELi64ELi64ELi8EEEvPT_NS1_25CatArrInputTensorMetadataIS5_T0_XT2_EXT3_EEENS1_16TensorSizeStrideIS8_Lj4EEEiS8_,"ax",@progbits
	.align	128
.text._ZN2at6native40_GLOBAL__N__2351210d_8_Shape_cu_49f7391c35CatArrayBatchedCopy_alignedK_contigINS1_10OpaqueTypeILj4EEEjLi1ELi64ELi64ELi8EEEvPT_NS1_25CatArrInputTensorMetadataIS5_T0_XT2_EXT3_EEENS1_16TensorSizeStrideIS8_Lj4EEEiS8_:
        .type           _ZN2at6native40_GLOBAL__N__2351210d_8_Shape_cu_49f7391c35CatArrayBatchedCopy_alignedK_contigINS1_10OpaqueTypeILj4EEEjLi1ELi64ELi64ELi8EEEvPT_NS1_25CatArrInputTensorMetadataIS5_T0_XT2_EXT3_EEENS1_16TensorSizeStrideIS8_Lj4EEEiS8_,@function
        .size           _ZN2at6native40_GLOBAL__N__2351210d_8_Shape_cu_49f7391c35CatArrayBatchedCopy_alignedK_contigINS1_10OpaqueTypeILj4EEEjLi1ELi64ELi64ELi8EEEvPT_NS1_25CatArrInputTensorMetadataIS5_T0_XT2_EXT3_EEENS1_16TensorSizeStrideIS8_Lj4EEEiS8_,(.L_x_1037 - _ZN2at6native40_GLOBAL__N__2351210d_8_Shape_cu_49f7391c35CatArrayBatchedCopy_alignedK_contigINS1_10OpaqueTypeILj4EEEjLi1ELi64ELi64ELi8EEEvPT_NS1_25CatArrInputTensorMetadataIS5_T0_XT2_EXT3_EEENS1_16TensorSizeStrideIS8_Lj4EEEiS8_)
        .other          _ZN2at6native40_GLOBAL__N__2351210d_8_Shape_cu_49f7391c35CatArrayBatchedCopy_alignedK_contigINS1_10OpaqueTypeILj4EEEjLi1ELi64ELi64ELi8EEEvPT_NS1_25CatArrInputTensorMetadataIS5_T0_XT2_EXT3_EEENS1_16TensorSizeStrideIS8_Lj4EEEiS8_,@"STO_CUDA_ENTRY STV_DEFAULT"
_ZN2at6native40_GLOBAL__N__2351210d_8_Shape_cu_49f7391c35CatArrayBatchedCopy_alignedK_contigINS1_10OpaqueTypeILj4EEEjLi1ELi64ELi64ELi8EEEvPT_NS1_25CatArrInputTensorMetadataIS5_T0_XT2_EXT3_EEENS1_16TensorSizeStrideIS8_Lj4EEEiS8_:
        /* <DEDUP_REMOVED lines=26> */
.L_x_275:
[----:B01----:R-:W-:-:S06]  /*01a0*/  IMAD.WIDE.U32 R10, R5, 0x4, R2 ;  /* 0x00000004050a7825 */ /* 0x003fcc00078e0002 */
[----:B------:R-:W3:Y:S01]  /*01b0*/  LDG.E.64 R10, desc[UR4][R10.64] ;  /* 0x000000040a0a7981 */ /* 0x000ee2000c1e1b00 */
[----:B------:R-:W-:Y:S01]  /*01c0*/  IMAD R13, R5, UR8, R6 ;  /* 0x00000008050d7c24 */ /* 0x000fe2000f8e0206 */
[----:B------:R-:W-:-:S03]  /*01d0*/  LEA R5, R4, R5, 0x1 ;  /* 0x0000000504057211 */ /* 0x000fc600078e08ff */
[C---:B------:R-:W-:Y:S02]  /*01e0*/  VIADD R15, R13.reuse, UR8 ;  /* 0x000000080d0f7c36 */ /* 0x040fe40008000000 */
[----:B--2---:R-:W-:-:S04]  /*01f0*/  IMAD.WIDE.U32 R12, R13, 0x4, R8 ;  /* 0x000000040d0c7825 */ /* 0x004fc800078e0008 */
[----:B------:R-:W-:-:S04]  /*0200*/  IMAD.WIDE.U32 R14, R15, 0x4, R8 ;  /* 0x000000040f0e7825 */ /* 0x000fc800078e0008 */
[----:B------:R-:W-:-:S05]  /*0210*/  VIADD R7, R5, 0x2 ;  /* 0x0000000205077836 */ /* 0x000fca0000000000 */
[----:B------:R-:W-:Y:S02]  /*0220*/  ISETP.GT.U32.AND P0, PT, R7, R0, PT ;  /* 0x000000000700720c */ /* 0x000fe40003f04070 */
[----:B---3--:R-:W-:-:S05]  /*0230*/  MOV R17, R10 ;  /* 0x0000000a00117202 */ /* 0x008fca0000000f00 */
[----:B------:R0:W-:Y:S04]  /*0240*/  STG.E desc[UR4][R12.64], R17 ;  /* 0x000000110c007986 */ /* 0x0001e8000c101904 */
[----:B------:R0:W-:Y:S02]  /*0250*/  STG.E desc[UR4][R14.64], R11 ;  /* 0x0000000b0e007986 */ /* 0x0001e4000c101904 */
[----:B------:R-:W-:Y:S05]  /*0260*/  @!P0 BRA `(.L_x_275) ;  /* 0xfffffffc00cc8947 */ /* 0x000fea000383ffff */
.L_x_274:
[----:B------:R-:W-:Y:S05]  /*0270*/  BSYNC B0 ;  /* 0x0000000000007941 */ /* 0x000fea0003800000 */
.L_x_273:
[----:B------:R-:W-:-:S13]  /*0280*/  ISETP.GT.U32.AND P0, PT, R0, R5, PT ;  /* 0x000000050000720c */ /* 0x000fda0003f04070 */
[----:B------:R-:W-:Y:S05]  /*0290*/  @!P0 EXIT ;  /* 0x000000000000894d */ /* 0x000fea0003800000 */
[-C--:B------:R-:W-:Y:S01]  /*02a0*/  IADD3 R4, R0, -R5.reuse, RZ ;  /* 0x8000000500047210 */ /* 0x080fe20007ffe0ff */
[----:B------:R-:W-:Y:S01]  /*02b0*/  BSSY B0, `(.L_x_276) ;  /* 0x0000011000007945 */ /* 0x000fe20003800000 */
[----:B------:R-:W-:Y:S02]  /*02c0*/  MOV R7, R5 ;  /* 0x0000000500077202 */ /* 0x000fe40000000f00 */
[----:B------:R-:W-:-:S13]  /*02d0*/  LOP3.LUT P0, R4, R4, 0x3, RZ, 0xc0, !PT ;  /* 0x0000000304047812 */ /* 0x000fda000780c0ff */
[----:B------:R-:W-:Y:S05]  /*02e0*/  @!P0 BRA `(.L_x_277) ;  /* 0x0000000000348947 */ /* 0x000fea0003800000 */
[----:B0-----:R-:W0:Y:S01]  /*02f0*/  LDC R14, c[0x0][0xf68] ;  /* 0x0003da00ff0e7b82 */ /* 0x001e220000000800 */
[----:B------:R-:W-:-:S07]  /*0300*/  IMAD.MOV.U32 R7, RZ, RZ, R5 ;  /* 0x000000ffff077224 */ /* 0x000fce00078e0005 */
[----:B------:R-:W2:Y:S01]  /*0310*/  LDC.64 R12, c[0x0][0x210] ;  /* 0x00008400ff0c7b82 */ /* 0x000ea20000000a00 */
[----:B0-----:R-:W-:-:S07]  /*0320*/  IMAD R15, R5, R14, R6 ;  /* 0x0000000e050f7224 */ /* 0x001fce00078e0206 */
.L_x_278:
[----:B-1-3--:R-:W-:-:S06]  /*0330*/  IMAD.WIDE.U32 R8, R7, 0x4, R2 ;  /* 0x0000000407087825 */ /* 0x00afcc00078e0002 */
[----:B------:R-:W3:Y:S01]  /*0340*/  LDG.E R9, desc[UR4][R8.64] ;  /* 0x0000000408097981 */ /* 0x000ee2000c1e1900 */
[----:B--2---:R-:W-:Y:S01]  /*0350*/  IMAD.WIDE.U32 R10, R15, 0x4, R12 ;  /* 0x000000040f0a7825 */ /* 0x004fe200078e000c */
[----:B------:R-:W-:Y:S02]  /*0360*/  IADD3 R4, R4, -0x1, RZ ;  /* 0xffffffff04047810 */ /* 0x000fe40007ffe0ff */
[----:B------:R-:W-:Y:S02]  /*0370*/  IADD3 R7, R7, 0x1, RZ ;  /* 0x0000000107077810 */ /* 0x000fe40007ffe0ff */
[----:B------:R-:W-:Y:S02]  /*0380*/  ISETP.NE.AND P0, PT, R4, RZ, PT ;  /* 0x000000ff0400720c */ /* 0x000fe40003f05270 */
[----:B------:R-:W-:Y:S01]  /*0390*/  IADD3 R15, R15, R14, RZ ;  /* 0x0000000e0f0f7210 */ /* 0x000fe20007ffe0ff */
[----:B---3--:R3:W-:Y:S10]  /*03a0*/  STG.E desc[UR4][R10.64], R9 ;  /* 0x000000090a007986 */ /* 0x0087f4000c101904 */
[----:B------:R-:W-:Y:S05]  /*03b0*/  @P0 BRA `(.L_x_278) ;  /* 0xfffffffc00dc0947 */ /* 0x000fea000383ffff */
.L_x_277:
[----:B------:R-:W-:Y:S05]  /*03c0*/  BSYNC B0 ;  /* 0x0000000000007941 */ /* 0x000fea0003800000 */
.L_x_276:
[----:B------:R-:W-:-:S05]  /*03d0*/  LOP3.LUT R5, RZ, R5, RZ, 0x33, !PT ;  /* 0x00000005ff057212 */ /* 0x000fca00078e33ff */
[----:B------:R-:W-:-:S05]  /*03e0*/  IMAD.IADD R5, R0, 0x1, R5 ;  /* 0x0000000100057824 */ /* 0x000fca00078e0205 */
[----:B------:R-:W-:-:S13]  /*03f0*/  ISETP.GE.U32.AND P0, PT, R5, 0x3, PT ;  /* 0x000000030500780c */ /* 0x000fda0003f06070 */
[----:B------:R-:W-:Y:S05]  /*0400*/  @!P0 EXIT ;  /* 0x000000000000894d */ /* 0x000fea0003800000 */
[----:B---3--:R-:W2:Y:S01]  /*0410*/  LDC R9, c[0x0][0xf68] ;  /* 0x0003da00ff097b82 */ /* 0x008ea20000000800 */
[C---:B------:R-:W-:Y:S02]  /*0420*/  IADD3 R8, R7.reuse, 0x1, RZ ;  /* 0x0000000107087810 */ /* 0x040fe40007ffe0ff */
[C---:B------:R-:W-:Y:S02]  /*0430*/  IADD3 R10, R7.reuse, 0x2, RZ ;  /* 0x00000002070a7810 */ /* 0x040fe40007ffe0ff */
[----:B0-----:R-:W-:-:S03]  /*0440*/  IADD3 R11, R7, 0x3, RZ ;  /* 0x00000003070b7810 */ /* 0x001fc60007ffe0ff */
[----:B------:R-:W0:Y:S01]  /*0450*/  LDC.64 R4, c[0x0][0x210] ;  /* 0x00008400ff047b82 */ /* 0x000e220000000a00 */
[-CC-:B--2---:R-:W-:Y:S02]  /*0460*/  IMAD R8, R8, R9.reuse, R6.reuse ;  /* 0x0000000908087224 */ /* 0x184fe400078e0206 */
[-CC-:B------:R-:W-:Y:S02]  /*0470*/  IMAD R10, R10, R9.reuse, R6.reuse ;  /* 0x000000090a0a7224 */ /* 0x180fe400078e0206 */
[-CC-:B------:R-:W-:Y:S02]  /*0480*/  IMAD R11, R11, R9.reuse, R6.reuse ;  /* 0x000000090b0b7224 */ /* 0x180fe400078e0206 */
[----:B------:R-:W-:-:S07]  /*0490*/  IMAD R6, R7, R9, R6 ;  /* 0x0000000907067224 */ /* 0x000fce00078e0206 */
.L_x_279:
[----:B-12---:R-:W-:-:S05]  /*04a0*/  IMAD.WIDE.U32 R20, R7, 0x4, R2 ;  /* 0x0000000407147825 */ /* 0x006fca00078e0002 */
[----:B------:R-:W2:Y:S01]  /*04b0*/  LDG.E R25, desc[UR4][R20.64] ;  /* 0x0000000414197981 */ /* 0x000ea2000c1e1900 */
[----:B------:R-:W-:Y:S02]  /*04c0*/  VIADD R15, R7, 0x1 ;  /* 0x00000001070f7836 */ /* 0x000fe40000000000 */
[----:B0-----:R-:W-:-:S04]  /*04d0*/  IMAD.WIDE.U32 R12, R6, 0x4, R4 ;  /* 0x00000004060c7825 */ /* 0x001fc800078e0004 */
[----:B------:R-:W-:Y:S01]  /*04e0*/  IMAD.WIDE.U32 R14, R15, 0x4, R2 ;  /* 0x000000040f0e7825 */ /* 0x000fe200078e0002 */
[----:B------:R-:W-:Y:S01]  /*04f0*/  IADD3 R19, R7, 0x2, RZ ;  /* 0x0000000207137810 */ /* 0x000fe20007ffe0ff */
[----:B--2---:R0:W-:Y:S04]  /*0500*/  STG.E desc[UR4][R12.64], R25 ;  /* 0x000000190c007986 */ /* 0x0041e8000c101904 */
[----:B------:R-:W2:Y:S01]  /*0510*/  LDG.E R15, desc[UR4][R14.64] ;  /* 0x000000040e0f7981 */ /* 0x000ea2000c1e1900 */
[----:B------:R-:W-:-:S04]  /*0520*/  IMAD.WIDE.U32 R16, R8, 0x4, R4 ;  /* 0x0000000408107825 */ /* 0x000fc800078e0004 */
[----:B------:R-:W-:Y:S01]  /*0530*/  IMAD.WIDE.U32 R18, R19, 0x4, R2 ;  /* 0x0000000413127825 */ /* 0x000fe200078e0002 */
[----:B------:R-:W-:Y:S01]  /*0540*/  IADD3 R23, R7, 0x3, RZ ;  /* 0x0000000307177810 */ /* 0x000fe20007ffe0ff */
[----:B--2---:R2:W-:Y:S04]  /*0550*/  STG.E desc[UR4][R16.64], R15 ;  /* 0x0000000f10007986 */ /* 0x0045e8000c101904 */
[----:B------:R-:W3:Y:S01]  /*0560*/  LDG.E R19, desc[UR4][R18.64] ;  /* 0x0000000412137981 */ /* 0x000ee2000c1e1900 */
[----:B------:R-:W-:-:S04]  /*0570*/  IMAD.WIDE.U32 R20, R10, 0x4, R4 ;  /* 0x000000040a147825 */ /* 0x000fc800078e0004 */
[----:B------:R-:W-:Y:S01]  /*0580*/  IMAD.WIDE.U32 R22, R23, 0x4, R2 ;  /* 0x0000000417167825 */ /* 0x000fe200078e0002 */
[----:B---3--:R2:W-:Y:S05]  /*0590*/  STG.E desc[UR4][R20.64], R19 ;  /* 0x0000001314007986 */ /* 0x0085ea000c101904 */
[----:B------:R-:W3:Y:S01]  /*05a0*/  LDG.E R23, desc[UR4][R22.64] ;  /* 0x0000000416177981 */ /* 0x000ee2000c1e1900 */
[----:B0-----:R-:W-:Y:S01]  /*05b0*/  IMAD.WIDE.U32 R12, R11, 0x4, R4 ;  /* 0x000000040b0c7825 */ /* 0x001fe200078e0004 */
[----:B------:R-:W-:Y:S02]  /*05c0*/  IADD3 R7, R7, 0x4, RZ ;  /* 0x0000000407077810 */ /* 0x000fe40007ffe0ff */
[C---:B------:R-:W-:Y:S01]  /*05d0*/  LEA R10, R9.reuse, R10, 0x2 ;  /* 0x0000000a090a7211 */ /* 0x040fe200078e10ff */
[----:B------:R-:W-:Y:S01]  /*05e0*/  IMAD R8, R9, 0x4, R8 ;  /* 0x0000000409087824 */ /* 0x000fe200078e0208 */
[----:B------:R-:W-:-:S02]  /*05f0*/  ISETP.GE.U32.AND P0, PT, R7, R0, PT ;  /* 0x000000000700720c */ /* 0x000fc40003f06070 */
[C---:B------:R-:W-:Y:S02]  /*0600*/  LEA R11, R9.reuse, R11, 0x2 ;  /* 0x0000000b090b7211 */ /* 0x040fe400078e10ff */
[----:B------:R-:W-:Y:S01]  /*0610*/  LEA R6, R9, R6, 0x2 ;  /* 0x0000000609067211 */ /* 0x000fe200078e10ff */
[----:B---3--:R2:W-:Y:S08]  /*0620*/  STG.E desc[UR4][R12.64], R23 ;  /* 0x000000170c007986 */ /* 0x0085f0000c101904 */
[----:B------:R-:W-:Y:S05]  /*0630*/  @!P0 BRA `(.L_x_279) ;  /* 0xfffffffc00988947 */ /* 0x000fea000383ffff */
[----:B------:R-:W-:Y:S05]  /*0640*/  EXIT ;  /* 0x000000000000794d */ /* 0x000fea0003800000 */
.L_x_280:
        /* <DEDUP_REMOVED lines=11> */
.L_x_1037:


//--------------------- .text._ZN2at6native40_GLOBAL__N__2351210d_8_Shape_cu_49f7391c35CatArrayBatchedCopy_alignedK_contigINS1_10OpaqueTypeILj4EEEjLi1ELi64ELi64ELi16EEEvPT_NS1_25CatArrInputTensorMetadataIS5_T0_XT2_EXT3_EEENS1_16TensorSizeStrideIS8_Lj4EEEiS8_ --------------------------
	.section	.text._ZN2at6native40_GLOBAL__N__2351210d_8_Shape_cu_49f7391c35CatArrayBatchedCopy_alignedK_contigINS1_10OpaqueTypeILj4EEEjLi1ELi64ELi64ELi16EEEvPT_NS1_25CatArrInputTensorMetadataIS5_T0_XT2_EXT3_EEENS1_16TensorSizeStrideIS8_Lj4EEEiS8_,"ax",@progbits
	.align	128
.text._ZN2at6native40_GLOBAL__N__2351210d_8_Shape_cu_49f7391c35CatArrayBatchedCopy_alignedK_contigINS1_10OpaqueTypeILj4EEEjLi1ELi64ELi64ELi16EEEvPT_NS1_25CatArrInputTensorMetadataIS5_T0_XT2_EXT3_EEENS1_16TensorSizeStrideIS8_Lj4EEEiS8_:
        .type           _ZN2at6native40_GLOBAL__N__2351210d_8_Shape_cu_49f7391c35CatArrayBatchedCopy_alignedK_contigINS1_10OpaqueTypeILj4EEEjLi1ELi64ELi64ELi16EEEvPT_NS1_25CatArrInputTensorMetadataIS5_T0_XT2_EXT3_EEENS1_16TensorSizeStrideIS8_Lj4EEEiS8_,@function
        .size           _ZN2at6native40_GLOBAL__N__2351210d_8_Shape_cu_49f7391c35CatArrayBatchedCopy_alignedK_contigINS1_10OpaqueTypeILj4EEEjLi1ELi64ELi64ELi16EEEvPT_NS1_25CatArrInputTensorMetadataIS5_T0_XT2_EXT3_EEENS1_16TensorSizeStrideIS8_Lj4EEEiS8_,(.L_x_1038 - _ZN2at6native40_GLOBAL__N__2351210d_8_Shape_cu_49f7391c35CatArrayBatchedCopy_alignedK_contigINS1_10OpaqueTypeILj4EEEjLi1ELi64ELi64ELi16EEEvPT_NS1_25CatArrInputTensorMetadataIS5_T0_XT2_EXT3_EEENS1_16TensorSizeStrideIS8_Lj4EEEiS8_)
        .other          _ZN2at6native40_GLOBAL__N__2351210d_8_Shape_cu_49f7391c35CatArrayBatchedCopy_alignedK_contigINS1_10OpaqueTypeILj4EEEjLi1ELi64ELi64ELi16EEEvPT_NS1_25CatArrInputTensorMetadataIS5_T0_XT2_EXT3_EEENS1_16TensorSizeStrideIS8_Lj4EEEiS8_,@"STO_CUDA_ENTRY STV_DEFAULT"
_ZN2at6native40_GLOBAL__N__2351210d_8_Shape_cu_49f7391c35CatArrayBatchedCopy_alignedK_contigINS1_10OpaqueTypeILj4EEEjLi1ELi64ELi64ELi16EEEvPT_NS1_25CatArrInputTensorMetadataIS5_T0_XT2_EXT3_EEENS1_16TensorSizeStrideIS8_Lj4EEEiS8_:
        /* <DEDUP_REMOVED lines=26> */
.L_x_283:
[----:B01----:R-:W-:-:S06]  /*01a0*/  IMAD.WIDE.U32 R4, R9, 0x4, R2 ;  /* 0x0000000409047825 */ /* 0x003fcc00078e0002 */
[----:B------:R-:W3:Y:S01]  /*01b0*/  LDG.E.128 R4, desc[UR4][R4.64] ;  /* 0x0000000404047981 */ /* 0x000ee2000c1e1d00 */
[----:B------:R-:W-:Y:S02]  /*01c0*/  IMAD R13, R9, UR8, R8 ;  /* 0x00000008090d7c24 */ /* 0x000fe4000f8e0208 */
[----:B------:R-:W-:Y:S02]  /*01d0*/  IMAD R9, R20, 0x4, R9 ;  /* 0x0000000414097824 */ /* 0x000fe400078e0209 */
[C---:B------:R-:W-:Y:S02]  /*01e0*/  VIADD R15, R13.reuse, UR8 ;  /* 0x000000080d0f7c36 */ /* 0x040fe40008000000 */
[--C-:B--2---:R-:W-:Y:S01]  /*01f0*/  IMAD.WIDE.U32 R12, R13, 0x4, R10.reuse ;  /* 0x000000040d0c7825 */ /* 0x104fe200078e000a */
[----:B------:R-:W-:Y:S02]  /*0200*/  IADD3 R21, R9, 0x4, RZ ;  /* 0x0000000409157810 */ /* 0x000fe40007ffe0ff */
[C---:B------:R-:W-:Y:S01]  /*0210*/  IADD3 R17, R15.reuse, UR8, RZ ;  /* 0x000000080f117c10 */ /* 0x040fe2000fffe0ff */
[----:B------:R-:W-:Y:S01]  /*0220*/  IMAD.WIDE.U32 R14, R15, 0x4, R10 ;  /* 0x000000040f0e7825 */ /* 0x000fe200078e000a */
[----:B------:R-:W-:-:S02]  /*0230*/  ISETP.GT.U32.AND P0, PT, R21, R0, PT ;  /* 0x000000001500720c */ /* 0x000fc40003f04070 */
[C---:B------:R-:W-:Y:S01]  /*0240*/  IADD3 R19, R17.reuse, UR8, RZ ;  /* 0x0000000811137c10 */ /* 0x040fe2000fffe0ff */
[----:B------:R-:W-:-:S04]  /*0250*/  IMAD.WIDE.U32 R16, R17, 0x4, R10 ;  /* 0x0000000411107825 */ /* 0x000fc800078e000a */
[----:B------:R-:W-:Y:S01]  /*0260*/  IMAD.WIDE.U32 R18, R19, 0x4, R10 ;  /* 0x0000000413127825 */ /* 0x000fe200078e000a */
[----:B---3--:R0:W-:Y:S04]  /*0270*/  STG.E desc[UR4][R12.64], R4 ;  /* 0x000000040c007986 */ /* 0x0081e8000c101904 */
[----:B------:R0:W-:Y:S04]  /*0280*/  STG.E desc[UR4][R14.64], R5 ;  /* 0x000000050e007986 */ /* 0x0001e8000c101904 */
[----:B------:R0:W-:Y:S04]  /*0290*/  STG.E desc[UR4][R16.64], R6 ;  /* 0x0000000610007986 */ /* 0x0001e8000c101904 */
[----:B------:R0:W-:Y:S01]  /*02a0*/  STG.E desc[UR4][R18.64], R7 ;  /* 0x0000000712007986 */ /* 0x0001e2000c101904 */
[----:B------:R-:W-:Y:S05]  /*02b0*/  @!P0 BRA `(.L_x_283) ;  /* 0xfffffffc00b88947 */ /* 0x000fea000383ffff */
.L_x_282:
[----:B------:R-:W-:Y:S05]  /*02c0*/  BSYNC B0 ;  /* 0x0000000000007941 */ /* 0x000fea0003800000 */
.L_x_281:
[----:B------:R-:W-:-:S13]  /*02d0*/  ISETP.GT.U32.AND P0, PT, R0, R9, PT ;  /* 0x000000090000720c */ /* 0x000fda0003f04070 */
[----:B------:R-:W-:Y:S05]  /*02e0*/  @!P0 EXIT ;  /* 0x000000000000894d */ /* 0x000fea0003800000 */
[----:B0-----:R-:W-:Y:S01]  /*02f0*/  IADD3 R4, R0, -R9, RZ ;  /* 0x8000000900047210 */ /* 0x001fe20007ffe0ff */
[----:B------:R-:W-:Y:S01]  /*0300*/  BSSY B0, `(.L_x_284) ;  /* 0x0000017000007945 */ /* 0x000fe20003800000 */
[----:B------:R-:W-:Y:S02]  /*0310*/  IMAD.MOV.U32 R7, RZ, RZ, R9 ;  /* 0x000000ffff077224 */ /* 0x000fe400078e0009 */
[----:B------:R-:W-:-:S13]  /*0320*/  LOP3.LUT P0, R10, R4, 0x3, RZ, 0xc0, !PT ;  /* 0x00000003040a7812 */ /* 0x000fda000780c0ff */
[----:B------:R-:W-:Y:S05]  /*0330*/  @!P0 BRA `(.L_x_285) ;  /* 0x00000000004c8947 */ /* 0x000fea0003800000 */
[----:B------:R-:W0:Y:S01]  /*0340*/  LDC R14, c[0x0][0xf68] ;  /* 0x0003da00ff0e7b82 */ /* 0x000e220000000800 */
[----:B-1----:R-:W-:-:S03]  /*0350*/  IMAD.WIDE.U32 R6, R9, 0x4, R2 ;  /* 0x0000000409067825 */ /* 0x002fc600078e0002 */
[----:B------:R-:W-:Y:S01]  /*0360*/  MOV R12, R6 ;  /* 0x00000006000c7202 */ /* 0x000fe20000000f00 */
[----:B------:R-:W-:-:S03]  /*0370*/  IMAD.MOV.U32 R6, RZ, RZ, R10 ;  /* 0x000000ffff067224 */ /* 0x000fc600078e000a */
[----:B------:R-:W1:Y:S01]  /*0380*/  LDC.64 R4, c[0x0][0x210] ;  /* 0x00008400ff047b82 */ /* 0x000e620000000a00 */
[----:B------:R-:W-:Y:S02]  /*0390*/  MOV R17, R7 ;  /* 0x0000000700117202 */ /* 0x000fe40000000f00 */
[----:B------:R-:W-:Y:S01]  /*03a0*/  MOV R7, R9 ;  /* 0x0000000900077202 */ /* 0x000fe20000000f00 */
[----:B0-----:R-:W-:-:S07]  /*03b0*/  IMAD R15, R9, R14, R8 ;  /* 0x0000000e090f7224 */ /* 0x001fce00078e0208 */
.L_x_286:
[----:B0-----:R-:W-:-:S06]  /*03c0*/  MOV R13, R17 ;  /* 0x00000011000d7202 */ /* 0x001fcc0000000f00 */
[----:B------:R0:W2:Y:S01]  /*03d0*/  LDG.E R13, desc[UR4][R12.64] ;  /* 0x000000040c0d7981 */ /* 0x0000a2000c1e1900 */
[----:B-1----:R-:W-:Y:S01]  /*03e0*/  IMAD.WIDE.U32 R10, R15, 0x4, R4 ;  /* 0x000000040f0a7825 */ /* 0x002fe200078e0004 */
[----:B------:R-:W-:Y:S02]  /*03f0*/  IADD3 R7, R7, 0x1, RZ ;  /* 0x0000000107077810 */ /* 0x000fe40007ffe0ff */
[----:B------:R-:W-:Y:S01]  /*0400*/  IADD3 R15, R15, R14, RZ ;  /* 0x0000000e0f0f7210 */ /* 0x000fe20007ffe0ff */
[----:B------:R-:W-:-:S05]  /*0410*/  VIADD R6, R6, 0xffffffff ;  /* 0xffffffff06067836 */ /* 0x000fca0000000000 */
[----:B------:R-:W-:Y:S02]  /*0420*/  ISETP.NE.AND P0, PT, R6, RZ, PT ;  /* 0x000000ff0600720c */ /* 0x000fe40003f05270 */
[----:B0-----:R-:W-:-:S04]  /*0430*/  IADD3 R12, P1, R12, 0x4, RZ ;  /* 0x000000040c0c7810 */ /* 0x001fc80007f3e0ff */
[----:B------:R-:W-:Y:S01]  /*0440*/  IADD3.X R17, RZ, R17, RZ, P1, !PT ;  /* 0x00000011ff117210 */ /* 0x000fe20000ffe4ff */
[----:B--2---:R0:W-:Y:S06]  /*0450*/  STG.E desc[UR4][R10.64], R13 ;  /* 0x0000000d0a007986 */ /* 0x0041ec000c101904 */
[----:B------:R-:W-:Y:S05]  /*0460*/  @P0 BRA `(.L_x_286) ;  /* 0xfffffffc00d40947 */ /* 0x000fea000383ffff */
.L_x_285:
[----:B------:R-:W-:Y:S05]  /*0470*/  BSYNC B0 ;  /* 0x0000000000007941 */ /* 0x000fea0003800000 */
.L_x_284:
[----:B------:R-:W-:-:S05]  /*0480*/  LOP3.LUT R5, RZ, R9, RZ, 0x33, !PT ;  /* 0x00000009ff057212 */ /* 0x000fca00078e33ff */
[----:B------:R-:W-:-:S05]  /*0490*/  IMAD.IADD R5, R0, 0x1, R5 ;  /* 0x0000000100057824 */ /* 0x000fca00078e0205 */
[----:B------:R-:W-:-:S13]  /*04a0*/  ISETP.GE.U32.AND P0, PT, R5, 0x3, PT ;  /* 0x000000030500780c */ /* 0x000fda0003f06070 */
[----:B------:R-:W-:Y:S05]  /*04b0*/  @!P0 EXIT ;  /* 0x000000000000894d */ /* 0x000fea0003800000 */
[----:B------:R-:W2:Y:S01]  /*04c0*/  LDC R9, c[0x0][0xf68] ;  /* 0x0003da00ff097b82 */ /* 0x000ea20000000800 */
[C---:B------:R-:W-:Y:S02]  /*04d0*/  IADD3 R6, R7.reuse, 0x1, RZ ;  /* 0x0000000107067810 */ /* 0x040fe40007ffe0ff */
[C---:B0-----:R-:W-:Y:S02]  /*04e0*/  IADD3 R10, R7.reuse, 0x2, RZ ;  /* 0x00000002070a7810 */ /* 0x041fe40007ffe0ff */
[----:B------:R-:W-:-:S03]  /*04f0*/  IADD3 R11, R7, 0x3, RZ ;  /* 0x00000003070b7810 */ /* 0x000fc60007ffe0ff */
[----:B------:R-:W0:Y:S01]  /*0500*/  LDC.64 R4, c[0x0][0x210] ;  /* 0x00008400ff047b82 */ /* 0x000e220000000a00 */
[-CC-:B--2---:R-:W-:Y:S02]  /*0510*/  IMAD R6, R6, R9.reuse, R8.reuse ;  /* 0x0000000906067224 */ /* 0x184fe400078e0208 */
[-CC-:B------:R-:W-:Y:S02]  /*0520*/  IMAD R10, R10, R9.reuse, R8.reuse ;  /* 0x000000090a0a7224 */ /* 0x180fe400078e0208 */
[-CC-:B------:R-:W-:Y:S02]  /*0530*/  IMAD R11, R11, R9.reuse, R8.reuse ;  /* 0x000000090b0b7224 */ /* 0x180fe400078e0208 */
[----:B------:R-:W-:-:S07]  /*0540*/  IMAD R8, R7, R9, R8 ;  /* 0x0000000907087224 */ /* 0x000fce00078e0208 */
.L_x_287:
        /* <DEDUP_REMOVED lines=27> */
.L_x_288:
        /* <DEDUP_REMOVED lines=16> */
.L_x_1038:


//--------------------- .text._ZN2at6native40_GLOBAL__N__2351210d_8_Shape_cu_49f7391c30CatArrayBatchedCopy_vectorizedINS1_10OpaqueTypeILj4EEEjLi1ELi64ELi64ELi16ELi4EEEvPcNS1_25CatArrInputTensorMetadataIT_T0_XT2_EXT3_EEENS1_16TensorSizeStrideIS8_Lj4EEEiS8_ --------------------------
	.section	.text._ZN2at6native40_GLOBAL__N__2351210d_8_Shape_cu_49f7391c30CatArrayBatchedCopy_vectorizedINS1_10OpaqueTypeILj4EEEjLi1ELi64ELi64ELi16ELi4EEEvPcNS1_25CatArrInputTensorMetadataIT_T0_XT2_EXT3_EEENS1_16TensorSizeStrideIS8_Lj4EEEiS8_,"ax",@progbits
	.align	128
.text._ZN2at6native40_GLOBAL__N__2351210d_8_Shape_cu_49f7391c30CatArrayBatchedCopy_vectorizedINS1_10OpaqueTypeILj4EEEjLi1ELi64ELi64ELi16ELi4EEEvPcNS1_25CatArrInputTensorMetadataIT_T0_XT2_EXT3_EEENS1_16TensorSizeStrideIS8_Lj4EEEiS8_:
        .type           _ZN2at6native40_GLOBAL__N__2351210d_8_Shape_cu_49f7391c30CatArrayBatchedCopy_vectorizedINS1_10OpaqueTypeILj4EEEjLi1ELi64ELi64ELi16ELi4EEEvPcNS1_25CatArrInputTensorMetadataIT_T0_XT2_EXT3_EEENS1_16TensorSizeStrideIS8_Lj4EEEiS8_,@function
        .size           _ZN2at6native40_GLOBAL__N__2351210d_8_Shape_cu_49f7391c30CatArrayBatchedCopy_vectorizedINS1_10OpaqueTypeILj4EEEjLi1ELi64ELi64ELi16ELi4EEEvPcNS1_25CatArrInputTensorMetadataIT_T0_XT2_EXT3_EEENS1_16TensorSizeStrideIS8_Lj4EEEiS8_,(.L_x_1039 - _ZN2at6native40_GLOBAL__N__2351210d_8_Shape_cu_49f7391c30CatArrayBatchedCopy_vectorizedINS1_10OpaqueTypeILj4EEEjLi1ELi64ELi64ELi16ELi4EEEvPcNS1_25CatArrInputTensorMetadataIT_T0_XT2_EXT3_EEENS1_16TensorSizeStrideIS8_Lj4EEEiS8_)
        .other          _ZN2at6native40_GLOBAL__N__2351210d_8_Shape_cu_49f7391c30CatArrayBatchedCopy_vectorizedINS1_10OpaqueTypeILj4EEEjLi1ELi64ELi64ELi16ELi4EEEvPcNS1_25CatArrInputTensorMetadataIT_T0_XT2_EXT3_EEENS1_16TensorSizeStrideIS8_Lj4EEEiS8_,@"STO_CUDA_ENTRY STV_DEFAULT"
_ZN2at6native40_GLOBAL__N__2351210d_8_Shape_cu_49f7391c30CatArrayBatchedCopy_vectorizedINS1_10OpaqueTypeILj4EEEjLi1ELi64ELi64ELi16ELi4EEEvPcNS1_25CatArrInputTensorMetadataIT_T0_XT2_EXT3_EEENS1_16TensorSizeStrideIS8_Lj4EEEiS8_:
        /* <DEDUP_REMOVED lines=8> */
[----:B-1----:R-:W-:Y:S01]  /*0080*/  IMAD R0, R0, UR4, R3 ;  /* 0x0000000400007c24 */ /* 0x002fe2000f8e0203 */
[----:B0-----:R-:W-:-:S04]  /*0090*/  SHF.R.U32.HI R11, RZ, 0x2, R2 ;  /* 0x00000002ff0b7819 */ /* 0x001fc80000011602 */
[----:B------:R-:W-:-:S13]  /*00a0*/  ISETP.GE.U32.AND P0, PT, R0, R11, PT ;  /* 0x0000000b0000720c */ /* 0x000fda0003f06070 */
        /* <DEDUP_REMOVED lines=11> */
.L_x_289:
[----:B01----:R-:W-:-:S06]  /*0160*/  IMAD.WIDE.U32 R4, R0, 0x10, R2 ;  /* 0x0000001000047825 */ /* 0x003fcc00078e0002 */
[----:B------:R-:W2:Y:S01]  /*0170*/  LDG.E.128 R4, desc[UR6][R4.64] ;  /* 0x0000000604047981 */ /* 0x000ea2000c1e1d00 */
[C---:B------:R-:W-:Y:S02]  /*0180*/  IMAD R9, R0.reuse, UR5, RZ ;  /* 0x0000000500097c24 */ /* 0x040fe4000f8e02ff */
[----:B------:R-:W-:-:S03]  /*0190*/  VIADD R0, R0, UR4 ;  /* 0x0000000400007c36 */ /* 0x000fc60008000000 */
        /* <DEDUP_REMOVED lines=8> */
.L_x_290:
        /* <DEDUP_REMOVED lines=14> */
.L_x_1039:


//--------------------- .text._ZN2at6native40_GLOBAL__N__2351210d_8_Shape_cu_49f7391c19CatArrayBatchedCopyINS1_10OpaqueTypeILj2EEEjLi4ELi64ELi64EEEvPT_NS1_25CatArrInputTensorMetadataIS5_T0_XT2_EXT3_EEENS1_16TensorSizeStrideIS8_Lj4EEEiS8_ --------------------------
	.section	.text._ZN2at6native40_GLOBAL__N__2351210d_8_Shape_cu_49f7391c19CatArrayBatchedCopyINS1_10OpaqueTypeILj2EEEjLi4ELi64ELi64EEEvPT_NS1_25CatArrInputTensorMetadataIS5_T0_XT2_EXT3_EEENS1_16TensorSizeStrideIS8_Lj4EEEiS8_,"ax",@progbits
	.align	128
.text._ZN2at6native40_GLOBAL__N__2351210d_8_Shape_cu_49f7391c19CatArrayBatchedCopyINS1_10OpaqueTypeILj2EEEjLi4ELi64ELi64EEEvPT_NS1_25CatArrInputTensorMetadataIS5_T0_XT2_EXT3_EEENS1_16TensorSizeStrideIS8_Lj4EEEiS8_:
        .type           _ZN2at6native40_GLOBAL__N__2351210d_8_Shape_cu_49f7391c19CatArrayBatchedCopyINS1_10OpaqueTypeILj2EEEjLi4ELi64ELi64EEEvPT_NS1_25CatArrInputTensorMetadataIS5_T0_XT2_EXT3_EEENS1_16TensorSizeStrideIS8_Lj4EEEiS8_,@function
        .size           _ZN2at6native40_GLOBAL__N__2351210d_8_Shape_cu_49f7391c19CatArrayBatchedCopyINS1_10OpaqueTypeILj2EEEjLi4ELi64ELi64EEEvPT_NS1_25CatArrInputTensorMetadataIS5_T0_XT2_EXT3_EEENS1_16TensorSizeStrideIS8_Lj4EEEiS8_,(.L_x_1040 - _ZN2at6native40_GLOBAL__N__2351210d_8_Shape_cu_49f7391c19CatArrayBatchedCopyINS1_10OpaqueTypeILj2EEEjLi4ELi64ELi64EEEvPT_NS1_25CatArrInputTensorMetadataIS5_T0_XT2_EXT3_EEENS1_16TensorSizeStrideIS8_Lj4EEEiS8_)
        .other          _ZN2at6native40_GLOBAL__N__2351210d_8_Shape_cu_49f7391c19CatArrayBatchedCopyINS1_10OpaqueTypeILj2EEEjLi4ELi64ELi64EEEvPT_NS1_25CatArrInputTensorMetadataIS5_T0_XT2_EXT3_EEENS1_16TensorSizeStrideIS8_Lj4EEEiS8_,@"STO_CUDA_ENTRY STV_DEFAULT"
_ZN2at6native40_GLOBAL__N__2351210d_8_Shape_cu_49f7391c19CatArrayBatchedCopyINS1_10OpaqueTypeILj2EEEjLi4ELi64ELi64EEEvPT_NS1_25CatArrInputTensorMetadataIS5_T0_XT2_EXT3_EEENS1_16TensorSizeStrideIS8_Lj4EEEiS8_:
        /* <DEDUP_REMOVED lines=66> */
.L_x_293:
[----:B0-----:R-:W-:-:S04]  /*0420*/  IMAD.MOV.U32 R11, RZ, RZ, 0x2 ;  /* 0x00000002ff0b7424 */ /* 0x001fc800078e00ff */
[----:B------:R-:W-:-:S06]  /*0430*/  IMAD.WIDE.U32 R10, R0, R11, UR4 ;  /* 0x00000004000a7e25 */ /* 0x000fcc000f8e000b */
[----:B------:R0:W2:Y:S01]  /*0440*/  LDG.E.U16 R10, desc[UR20][R10.64] ;  /* 0x000000140a0a7981 */ /* 0x0000a2000c1e1500 */
        /* <DEDUP_REMOVED lines=36> */
[----:B------:R-:W-:-:S04]  /*0690*/  IMAD R12, R13, UR10, R12 ;  /* 0x0000000a0d0c7c24 */ /* 0x000fc8000f8e020c */
[----:B------:R-:W-:Y:S02]  /*06a0*/  IMAD R12, R12, UR15, R11 ;  /* 0x0000000f0c0c7c24 */ /* 0x000fe4000f8e020b */
[----:B------:R-:W-:Y:S02]  /*06b0*/  IMAD.U32 R11, RZ, RZ, UR11 ;  /* 0x0000000bff0b7e24 */ /* 0x000fe4000f8e00ff */
[----:B------:R-:W-:-:S04]  /*06c0*/  IMAD R12, R15, UR14, R12 ;  /* 0x0000000e0f0c7c24 */ /* 0x000fc8000f8e020c */
[----:B------:R-:W-:Y:S01]  /*06d0*/  IMAD R11, R11, UR6, R12 ;  /* 0x000000060b0b7c24 */ /* 0x000fe2000f8e020c */
[----:B--2---:R-:W-:-:S03]  /*06e0*/  PRMT R13, R10, 0x7710, RZ ;  /* 0x000077100a0d7816 */ /* 0x004fc600000000ff */
[----:B-1----:R-:W-:-:S05]  /*06f0*/  IMAD.WIDE.U32 R10, R11, 0x2, R2 ;  /* 0x000000020b0a7825 */ /* 0x002fca00078e0002 */
[----:B------:R0:W-:Y:S01]  /*0700*/  STG.E.U16 desc[UR20][R10.64], R13 ;  /* 0x0000000d0a007986 */ /* 0x0001e2000c101514 */
[----:B------:R-:W-:Y:S05]  /*0710*/  @!P3 BRA `(.L_x_293) ;  /* 0xfffffffc0040b947 */ /* 0x000fea000383ffff */
[----:B------:R-:W-:Y:S05]  /*0720*/  BSYNC B0 ;  /* 0x0000000000007941 */ /* 0x000fea0003800000 */
.L_x_292:
[----:B------:R-:W-:Y:S05]  /*0730*/  EXIT ;  /* 0x000000000000794d */ /* 0x000fea0003800000 */
.L_x_291:
        /* <DEDUP_REMOVED lines=8> */
[----:B------:R-:W1:Y:S01]  /*07c0*/  I2F.U32.RP R4, UR9 ;  /* 0x0000000900047d06 */ /* 0x000e620008209000 */
        /* <DEDUP_REMOVED lines=14> */
[----:B------:R-:W-:-:S07]  /*08b0*/  LOP3.LUT R16, RZ, UR11, RZ, 0x33, !PT ;  /* 0x0000000bff107c12 */ /* 0x000fce000f8e33ff */
[----:B------:R-:W-:Y:S08]  /*08c0*/  I2F.U32.RP R6, UR14 ;  /* 0x0000000e00067d06 */ /* 0x000ff00008209000 */
[----:B0-----:R-:W0:Y:S08]  /*08d0*/  MUFU.RCP R3, R3 ;  /* 0x0000000300037308 */ /* 0x001e300000001000 */
[----:B------:R-:W-:Y:S08]  /*08e0*/  I2F.U32.RP R8, UR17 ;  /* 0x0000001100087d06 */ /* 0x000ff00008209000 */
[----:B-1----:R-:W1:Y:S01]  /*08f0*/  MUFU.RCP R4, R4 ;  /* 0x0000000400047308 */ /* 0x002e620000001000 */
[----:B0-----:R-:W-:-:S07]  /*0900*/  VIADD R7, R3, 0xffffffe ;  /* 0x0ffffffe03077836 */ /* 0x001fce0000000000 */
[----:B------:R-:W0:Y:S08]  /*0910*/  MUFU.RCP R10, R10 ;  /* 0x0000000a000a7308 */ /* 0x000e300000001000 */
[----:B------:R-:W2:Y:S01]  /*0920*/  MUFU.RCP R2, R2 ;  /* 0x0000000200027308 */ /* 0x000ea20000001000 */
[----:B-1----:R-:W-:-:S07]  /*0930*/  IADD3 R5, R4, 0xffffffe, RZ ;  /* 0x0ffffffe04057810 */ /* 0x002fce0007ffe0ff */
[----:B------:R-:W1:Y:S01]  /*0940*/  MUFU.RCP R6, R6 ;  /* 0x0000000600067308 */ /* 0x000e620000001000 */
[----:B0-----:R-:W-:-:S07]  /*0950*/  VIADD R9, R10, 0xffffffe ;  /* 0x0ffffffe0a097836 */ /* 0x001fce0000000000 */
[----:B------:R-:W0:Y:S01]  /*0960*/  MUFU.RCP R8, R8 ;  /* 0x0000000800087308 */ /* 0x000e220000001000 */
[----:B--2---:R-:W-:Y:S01]  /*0970*/  IADD3 R10, R2, 0xffffffe, RZ ;  /* 0x0ffffffe020a7810 */ /* 0x004fe20007ffe0ff */
[----:B------:R-:W-:-:S06]  /*0980*/  IMAD R2, RZ, RZ, -UR9 ;  /* 0x80000009ff027e24 */ /* 0x000fcc000f8e02ff */
[----:B------:R-:W2:Y:S01]  /*0990*/  F2I.FTZ.U32.TRUNC.NTZ R7, R7 ;  /* 0x0000000700077305 */ /* 0x000ea2000021f000 */
[----:B-1----:R-:W-:Y:S01]  /*09a0*/  VIADD R12, R6, 0xffffffe ;  /* 0x0ffffffe060c7836 */ /* 0x002fe20000000000 */
[----:B------:R-:W-:-:S06]  /*09b0*/  HFMA2.MMA R6, -RZ, RZ, 0, 0 ;  /* 0x00000000ff067435 */ /* 0x000fcc00000001ff */
[----:B------:R-:W1:Y:S01]  /*09c0*/  F2I.FTZ.U32.TRUNC.NTZ R3, R5 ;  /* 0x0000000500037305 */ /* 0x000e62000021f000 */
[----:B0-----:R-:W-:Y:S02]  /*09d0*/  IADD3 R4, R8, 0xffffffe, RZ ;  /* 0x0ffffffe08047810 */ /* 0x001fe40007ffe0ff */
[----:B------:R-:W-:Y:S01]  /*09e0*/  IADD3 R8, RZ, -UR10, RZ ;  /* 0x8000000aff087c10 */ /* 0x000fe2000fffe0ff */
[----:B--2---:R-:W-:-:S04]  /*09f0*/  IMAD R15, R15, R7, RZ ;  /* 0x000000070f0f7224 */ /* 0x004fc800078e02ff */
[----:B------:R0:W2:Y:S01]  /*0a00*/  F2I.FTZ.U32.TRUNC.NTZ R11, R10 ;  /* 0x0000000a000b7305 */ /* 0x0000a2000021f000 */
[----:B------:R-:W-:-:S04]  /*0a10*/  IMAD.HI.U32 R7, R7, R15, R6 ;  /* 0x0000000f07077227 */ /* 0x000fc800078e0006 */
[----:B-1----:R-:W-:-:S03]  /*0a20*/  IMAD R15, R2, R3, RZ ;  /* 0x00000003020f7224 */ /* 0x002fc600078e02ff */
[----:B------:R-:W1:Y:S01]  /*0a30*/  F2I.FTZ.U32.TRUNC.NTZ R9, R9 ;  /* 0x0000000900097305 */ /* 0x000e62000021f000 */
[----:B------:R-:W-:Y:S02]  /*0a40*/  IMAD.MOV.U32 R2, RZ, RZ, RZ ;  /* 0x000000ffff027224 */ /* 0x000fe400078e00ff */
[----:B0-----:R-:W-:Y:S02]  /*0a50*/  IMAD R10, RZ, RZ, -UR11 ;  /* 0x8000000bff0a7e24 */ /* 0x001fe4000f8e02ff */
[----:B------:R-:W-:-:S03]  /*0a60*/  IMAD.HI.U32 R6, R3, R15, R2 ;  /* 0x0000000f03067227 */ /* 0x000fc600078e0002 */
[----:B------:R0:W3:Y:S01]  /*0a70*/  F2I.FTZ.U32.TRUNC.NTZ R5, R4 ;  /* 0x0000000400057305 */ /* 0x0000e2000021f000 */
[----:B--2---:R-:W-:Y:S01]  /*0a80*/  IMAD R3, R10, R11, RZ ;  /* 0x0000000b0a037224 */ /* 0x004fe200078e02ff */
[----:B------:R-:W-:Y:S01]  /*0a90*/  HFMA2.MMA R10, -RZ, RZ, 0, 0 ;  /* 0x00000000ff0a7435 */ /* 0x000fe200000001ff */
[----:B-1----:R-:W-:Y:S01]  /*0aa0*/  IMAD R15, R8, R9, RZ ;  /* 0x00000009080f7224 */ /* 0x002fe200078e02ff */
[----:B------:R-:W-:-:S04]  /*0ab0*/  MOV R8, RZ ;  /* 0x000000ff00087202 */ /* 0x000fc80000000f00 */
[----:B------:R1:W2:Y:S01]  /*0ac0*/  F2I.FTZ.U32.TRUNC.NTZ R13, R12 ;  /* 0x0000000c000d7305 */ /* 0x0002a2000021f000 */
[----:B0-----:R-:W-:Y:S01]  /*0ad0*/  HFMA2.MMA R4, -RZ, RZ, 0, 0 ;  /* 0x00000000ff047435 */ /* 0x001fe200000001ff */
[----:B------:R-:W-:-:S04]  /*0ae0*/  IMAD.HI.U32 R8, R9, R15, R8 ;  /* 0x0000000f09087227 */ /* 0x000fc800078e0008 */
[----:B---3--:R-:W-:Y:S01]  /*0af0*/  IMAD R2, R5, UR17, RZ ;  /* 0x0000001105027c24 */ /* 0x008fe2000f8e02ff */
[----:B-1----:R-:W-:Y:S01]  /*0b00*/  MOV R12, RZ ;  /* 0x000000ff000c7202 */ /* 0x002fe20000000f00 */
[----:B------:R-:W-:-:S04]  /*0b10*/  IMAD.HI.U32 R9, R11, R3, R10 ;  /* 0x000000030b097227 */ /* 0x000fc800078e000a */
[----:B------:R-:W-:Y:S02]  /*0b20*/  IMAD.MOV R11, RZ, RZ, -R2 ;  /* 0x000000ffff0b7224 */ /* 0x000fe400078e0a02 */
[----:B------:R-:W0:Y:S01]  /*0b30*/  LDC.64 R2, c[0x0][0x210] ;  /* 0x00008400ff027b82 */ /* 0x000e220000000a00 */
[----:B--2---:R-:W-:Y:S01]  /*0b40*/  IMAD R15, R17, R13, RZ ;  /* 0x0000000d110f7224 */ /* 0x004fe200078e02ff */
[----:B------:R-:W-:-:S03]  /*0b50*/  LOP3.LUT R17, RZ, UR14, RZ, 0x33, !PT ;  /* 0x0000000eff117c12 */ /* 0x000fc6000f8e33ff */
[----:B------:R-:W-:Y:S01]  /*0b60*/  IMAD.HI.U32 R10, R13, R15, R12 ;  /* 0x0000000f0d0a7227 */ /* 0x000fe200078e000c */
[----:B------:R-:W-:Y:S02]  /*0b70*/  LOP3.LUT R13, RZ, UR8, RZ, 0x33, !PT ;  /* 0x00000008ff0d7c12 */ /* 0x000fe4000f8e33ff */
[----:B------:R-:W-:Y:S01]  /*0b80*/  LOP3.LUT R15, RZ, UR10, RZ, 0x33, !PT ;  /* 0x0000000aff0f7c12 */ /* 0x000fe2000f8e33ff */
[----:B------:R-:W-:Y:S01]  /*0b90*/  IMAD.HI.U32 R12, R5, R11, R4 ;  /* 0x0000000b050c7227 */ /* 0x000fe200078e0004 */
[----:B------:R-:W-:-:S07]  /*0ba0*/  LOP3.LUT R11, RZ, UR17, RZ, 0x33, !PT ;  /* 0x00000011ff0b7c12 */ /* 0x000fce000f8e33ff */
.L_x_295:
        /* <DEDUP_REMOVED lines=81> */
[----:B0-----:R-:W-:Y:S01]  /*10c0*/  IMAD.WIDE.U32 R4, R5, 0x2, R2 ;  /* 0x0000000205047825 */ /* 0x001fe200078e0002 */
[----:B--2---:R-:W-:-:S05]  /*10d0*/  PRMT R19, R18, 0x7710, RZ ;  /* 0x0000771012137816 */ /* 0x004fca00000000ff */
[----:B------:R1:W-:Y:S01]  /*10e0*/  STG.E.U16 desc[UR20][R4.64], R19 ;  /* 0x0000001304007986 */ /* 0x0003e2000c101514 */
[----:B------:R-:W-:Y:S05]  /*10f0*/  @!P6 BRA `(.L_x_295) ;  /* 0xfffffff800ace947 */ /* 0x000fea000383ffff */
[----:B------:R-:W-:Y:S05]  /*1100*/  BSYNC B0 ;  /* 0x0000000000007941 */ /* 0x000fea0003800000 */
.L_x_294:
[----:B------:R-:W-:Y:S05]  /*1110*/  EXIT ;  /* 0x000000000000794d */ /* 0x000fea0003800000 */
.L_x_296:
        /* <DEDUP_REMOVED lines=14> */
.L_x_1040:


//--------------------- .text._ZN2at6native40_GLOBAL__N__2351210d_8_Shape_cu_49f7391c26CatArrayBatchedCopy_contigINS1_10OpaqueTypeILj2EEEjLi4ELi64ELi64EEEvPT_NS1_25CatArrInputTensorMetadataIS5_T0_XT2_EXT3_EEENS1_16TensorSizeStrideIS8_Lj4EEEiS8_ --------------------------
	.section	.text._ZN2at6native40_GLOBAL__N__2351210d_8_Shape_cu_49f7391c26CatArrayBatchedCopy_contigINS1_10OpaqueTypeILj2EEEjLi4ELi64ELi64EEEvPT_NS1_25CatArrInputTensorMetadataIS5_T0_XT2_EXT3_EEENS1_16TensorSizeStrideIS8_Lj4EEEiS8_,"ax",@progbits
	.align	128
.text._ZN2at6native40_GLOBAL__N__2351210d_8_Shape_cu_49f7391c26CatArrayBatchedCopy_contigINS1_10OpaqueTypeILj2EEEjLi4ELi64ELi64EEEvPT_NS1_25CatArrInputTensorMetadataIS5_T0_XT2_EXT3_EEENS1_16TensorSizeStrideIS8_Lj4EEEiS8_:
        .type           _ZN2at6native40_GLOBAL__N__2351210d_8_Shape_cu_49f7391c26CatArrayBatchedCopy_contigINS1_10OpaqueTypeILj2EEEjLi4ELi64ELi64EEEvPT_NS1_25CatArrInputTensorMetadataIS5_T0_XT2_EXT3_EEENS1_16TensorSizeStrideIS8_Lj4EEEiS8_,@function
        .size           _ZN2at6native40_GLOBAL__N__2351210d_8_Shape_cu_49f7391c26CatArrayBatchedCopy_contigINS1_10OpaqueTypeILj2EEEjLi4ELi64ELi64EEEvPT_NS1_25CatArrInputTensorMetadataIS5_T0_XT2_EXT3_EEENS1_16TensorSizeStrideIS8_Lj4EEEiS8_,(.L_x_1041 - _ZN2at6native40_GLOBAL__N__2351210d_8_Shape_cu_49f7391c26CatArrayBatchedCopy_contigINS1_10OpaqueTypeILj2EEEjLi4ELi64ELi64EEEvPT_NS1_25CatArrInputTensorMetadataIS5_T0_XT2_EXT3_EEENS1_16TensorSizeStrideIS8_Lj4EEEiS8_)
        .other          _ZN2at6native40_GLOBAL__N__2351210d_8_Shape_cu_49f7391c26CatArrayBatchedCopy_contigINS1_10OpaqueTypeILj2EEEjLi4ELi64ELi64EEEvPT_NS1_25CatArrInputTensorMetadataIS5_T0_XT2_EXT3_EEENS1_16TensorSizeStrideIS8_Lj4EEEiS8_,@"STO_CUDA_ENTRY STV_DEFAULT"
_ZN2at6native40_GLOBAL__N__2351210d_8_Shape_cu_49f7391c26CatArrayBatchedCopy_contigINS1_10OpaqueTypeILj2EEEjLi4ELi64ELi64EEEvPT_NS1_25CatArrInputTensorMetadataIS5_T0_XT2_EXT3_EEENS1_16TensorSizeStrideIS8_Lj4EEEiS8_:
        /* <DEDUP_REMOVED lines=45> */
[----:B----4-:R-:W-:Y:S01]  /*02d0*/  HFMA2.MMA R12, -RZ, RZ, 0, 0 ;  /* 0x00000000ff0c7435 */ /* 0x010fe200000001ff */
[----:B------:R-:W1:Y:S01]  /*02e0*/  LDC.64 R4, c[0x0][0x210] ;  /* 0x00008400ff047b82 */ /* 0x000e620000000a00 */
[----:B-----5:R-:W-:-:S04]  /*02f0*/  IMAD R17, R17, R13, RZ ;  /* 0x0000000d11117224 */ /* 0x020fc800078e02ff */
[----:B------:R4:W5:Y:S01]  /*0300*/  F2I.FTZ.U32.TRUNC.NTZ R7, R6 ;  /* 0x0000000600077305 */ /* 0x000962000021f000 */
[----:B---3--:R-:W-:-:S03]  /*0310*/  MOV R14, RZ ;  /* 0x000000ff000e7202 */ /* 0x008fc60000000f00 */
        /* <DEDUP_REMOVED lines=10> */
.L_x_297:
[----:B0-----:R-:W-:-:S06]  /*03c0*/  IMAD.WIDE.U32 R6, R19, 0x2, R2 ;  /* 0x0000000213067825 */ /* 0x001fcc00078e0002 */
[----:B------:R0:W2:Y:S01]  /*03d0*/  LDG.E.U16 R6, desc[UR6][R6.64] ;  /* 0x0000000606067981 */ /* 0x0000a2000c1e1500 */
        /* <DEDUP_REMOVED lines=10> */
[----:B0-----:R-:W-:-:S05]  /*0480*/  IADD3 R7, -R18, RZ, RZ ;  /* 0x000000ff12077210 */ /* 0x001fca0007ffe1ff */
        /* <DEDUP_REMOVED lines=28> */
[----:B------:R-:W-:Y:S01]  /*0650*/  IMAD R7, R20, UR10, R7 ;  /* 0x0000000a14077c24 */ /* 0x000fe2000f8e0207 */
[----:B--2---:R-:W-:-:S03]  /*0660*/  PRMT R21, R6, 0x7710, RZ ;  /* 0x0000771006157816 */ /* 0x004fc600000000ff */
[----:B-1----:R-:W-:-:S05]  /*0670*/  IMAD.WIDE.U32 R6, R7, 0x2, R4 ;  /* 0x0000000207067825 */ /* 0x002fca00078e0004 */
[----:B------:R0:W-:Y:S01]  /*0680*/  STG.E.U16 desc[UR6][R6.64], R21 ;  /* 0x0000001506007986 */ /* 0x0001e2000c101506 */
[----:B------:R-:W-:Y:S05]  /*0690*/  @!P3 BRA `(.L_x_297) ;  /* 0xfffffffc0048b947 */ /* 0x000fea000383ffff */
[----:B------:R-:W-:Y:S05]  /*06a0*/  EXIT ;  /* 0x000000000000794d */ /* 0x000fea0003800000 */
.L_x_298:
        /* <DEDUP_REMOVED lines=13> */
.L_x_1041:


//--------------------- .text._ZN2at6native40_GLOBAL__N__2351210d_8_Shape_cu_49f7391c35CatArrayBatchedCopy_alignedK_contigINS1_10OpaqueTypeILj2EEEjLi4ELi64ELi64ELi8EEEvPT_NS1_25CatArrInputTensorMetadataIS5_T0_XT2_EXT3_EEENS1_16TensorSizeStrideIS8_Lj4EEEiS8_ --------------------------
	.section	.text._ZN2at6native40_GLOBAL__N__2351210d_8_Shape_cu_49f7391c35CatArrayBatchedCopy_alignedK_contigINS1_10OpaqueTypeILj2EEEjLi4ELi64ELi64ELi8EEEvPT_NS1_25CatArrInputTensorMetadataIS5_T0_XT2_EXT3_EEENS1_16TensorSizeStrideIS8_Lj4EEEiS8_,"ax",@progbits
	.align	128
.text._ZN2at6native40_GLOBAL__N__2351210d_8_Shape_cu_49f7391c35CatArrayBatchedCopy_alignedK_contigINS1_10OpaqueTypeILj2EEEjLi4ELi64ELi64ELi8EEEvPT_NS1_25CatArrInputTensorMetadataIS5_T0_XT2_EXT3_EEENS1_16TensorSizeStrideIS8_Lj4EEEiS8_:
        .type           _ZN2at6native40_GLOBAL__N__2351210d_8_Shape_cu_49f7391c35CatArrayBatchedCopy_alignedK_contigINS1_10OpaqueTypeILj2EEEjLi4ELi64ELi64ELi8EEEvPT_NS1_25CatArrInputTensorMetadataIS5_T0_XT2_EXT3_EEENS1_16TensorSizeStrideIS8_Lj4EEEiS8_,@function
        .size           _ZN2at6native40_GLOBAL__N__2351210d_8_Shape_cu_49f7391c35CatArrayBatchedCopy_alignedK_contigINS1_10OpaqueTypeILj2EEEjLi4ELi64ELi64ELi8EEEvPT_NS1_25CatArrInputTensorMetadataIS5_T0_XT2_EXT3_EEENS1_16TensorSizeStrideIS8_Lj4EEEiS8_,(.L_x_1042 - _ZN2at6native40_GLOBAL__N__2351210d_8_Shape_cu_49f7391c35CatArrayBatchedCopy_alignedK_contigINS1_10OpaqueTypeILj2EEEjLi4ELi64ELi64ELi8EEEvPT_NS1_25CatArrInputTensorMetadataIS5_T0_XT2_EXT3_EEENS1_16TensorSizeStrideIS8_Lj4EEEiS8_)
        .other          _ZN2at6native40_GLOBAL__N__2351210d_8_Shape_cu_49f7391c35CatArrayBatchedCopy_alignedK_contigINS1_10OpaqueTypeILj2EEEjLi4ELi64ELi64ELi8EEEvPT_NS1_25CatArrInputTensorMetadataIS5_T0_XT2_EXT3_EEENS1_16TensorSizeStrideIS8_Lj4EEEiS8_,@"STO_CUDA_ENTRY STV_DEFAULT"
_ZN2at6native40_GLOBAL__N__2351210d_8_Shape_cu_49f7391c35CatArrayBatchedCopy_alignedK_contigINS1_10OpaqueTypeILj2EEEjLi4ELi64ELi64ELi8EEEvPT_NS1_25CatArrInputTensorMetadataIS5_T0_XT2_EXT3_EEENS1_16TensorSizeStrideIS8_Lj4EEEiS8_:
        /* <DEDUP_REMOVED lines=35> */
.L_x_301:
[----:B0-----:R-:W0:Y:S01]  /*0230*/  I2F.U32.RP R4, R10 ;  /* 0x0000000a00047306 */ /* 0x001e220000209000 */
[-C--:B------:R-:W-:Y:S01]  /*0240*/  IADD3 R5, RZ, -R10.reuse, RZ ;  /* 0x8000000aff057210 */ /* 0x080fe20007ffe0ff */
[----:B------:R-:W-:Y:S01]  /*0250*/  IMAD.MOV.U32 R22, RZ, RZ, RZ ;  /* 0x000000ffff167224 */ /* 0x000fe200078e00ff */
[C---:B------:R-:W-:Y:S01]  /*0260*/  IADD3 R15, R9.reuse, 0x1, RZ ;  /* 0x00000001090f7810 */ /* 0x040fe20007ffe0ff */
[----:B------:R-:W-:Y:S01]  /*0270*/  VIADD R17, R9, 0x2 ;  /* 0x0000000209117836 */ /* 0x000fe20000000000 */
[----:B------:R-:W-:Y:S02]  /*0280*/  ISETP.NE.U32.AND P0, PT, R10, RZ, PT ;  /* 0x000000ff0a00720c */ /* 0x000fe40003f05070 */
[----:B------:R-:W-:Y:S01]  /*0290*/  LOP3.LUT R21, RZ, R10, RZ, 0x33, !PT ;  /* 0x0000000aff157212 */ /* 0x000fe200078e33ff */
[----:B------:R-:W1:Y:S08]  /*02a0*/  I2F.U32.RP R6, R11 ;  /* 0x0000000b00067306 */ /* 0x000e700000209000 */
[----:B0-----:R-:W0:Y:S08]  /*02b0*/  MUFU.RCP R4, R4 ;  /* 0x0000000400047308 */ /* 0x001e300000001000 */
[----:B-1----:R-:W1:Y:S08]  /*02c0*/  MUFU.RCP R6, R6 ;  /* 0x0000000600067308 */ /* 0x002e700000001000 */
[----:B------:R-:W4:Y:S01]  /*02d0*/  I2F.U32.RP R25, R8 ;  /* 0x0000000800197306 */ /* 0x000f220000209000 */
[----:B0-----:R-:W-:-:S07]  /*02e0*/  VIADD R23, R4, 0xffffffe ;  /* 0x0ffffffe04177836 */ /* 0x001fce0000000000 */
[----:B------:R-:W0:Y:S01]  /*02f0*/  F2I.FTZ.U32.TRUNC.NTZ R23, R23 ;  /* 0x0000001700177305 */ /* 0x000e22000021f000 */
[----:B-1----:R-:W-:-:S07]  /*0300*/  VIADD R4, R6, 0xffffffe ;  /* 0x0ffffffe06047836 */ /* 0x002fce0000000000 */
[----:B----4-:R-:W-:Y:S01]  /*0310*/  MUFU.RCP R25, R25 ;  /* 0x0000001900197308 */ /* 0x010fe20000001000 */
[----:B0-----:R-:W-:-:S04]  /*0320*/  IMAD R5, R5, R23, RZ ;  /* 0x0000001705057224 */ /* 0x001fc800078e02ff */
[----:B------:R-:W-:-:S03]  /*0330*/  IMAD.HI.U32 R22, R23, R5, R22 ;  /* 0x0000000517167227 */ /* 0x000fc600078e0016 */
[----:B------:R0:W1:Y:S03]  /*0340*/  F2I.FTZ.U32.TRUNC.NTZ R5, R4 ;  /* 0x0000000400057305 */ /* 0x000066000021f000 */
[----:B------:R-:W-:-:S04]  /*0350*/  IMAD.HI.U32 R16, R22, R15, RZ ;  /* 0x0000000f16107227 */ /* 0x000fc800078e00ff */
[----:B------:R-:W-:Y:S01]  /*0360*/  IMAD.HI.U32 R20, R22, R9, RZ ;  /* 0x0000000916147227 */ /* 0x000fe200078e00ff */
[----:B0-----:R-:W-:-:S03]  /*0370*/  HFMA2.MMA R4, -RZ, RZ, 0, 0 ;  /* 0x00000000ff047435 */ /* 0x001fc600000001ff */
[----:B------:R-:W-:Y:S01]  /*0380*/  IMAD.MOV R19, RZ, RZ, -R16 ;  /* 0x000000ffff137224 */ /* 0x000fe200078e0a10 */
[----:B------:R-:W-:Y:S01]  /*0390*/  IADD3 R7, -R20, RZ, RZ ;  /* 0x000000ff14077210 */ /* 0x000fe20007ffe1ff */
[----:B------:R-:W-:-:S04]  /*03a0*/  IMAD.HI.U32 R18, R22, R17, RZ ;  /* 0x0000001116127227 */ /* 0x000fc800078e00ff */
[C---:B------:R-:W-:Y:S02]  /*03b0*/  IMAD R19, R10.reuse, R19, R15 ;  /* 0x000000130a137224 */ /* 0x040fe400078e020f */
[----:B------:R-:W-:-:S03]  /*03c0*/  IMAD R7, R10, R7, R9 ;  /* 0x000000070a077224 */ /* 0x000fc600078e0209 */
[-C--:B------:R-:W-:Y:S02]  /*03d0*/  ISETP.GE.U32.AND P3, PT, R19, R10.reuse, PT ;  /* 0x0000000a1300720c */ /* 0x080fe40003f66070 */
[----:B------:R-:W-:-:S11]  /*03e0*/  ISETP.GE.U32.AND P1, PT, R7, R10, PT ;  /* 0x0000000a0700720c */ /* 0x000fd60003f26070 */
[----:B------:R-:W-:Y:S01]  /*03f0*/  @P3 IADD3 R19, -R10, R19, RZ ;  /* 0x000000130a133210 */ /* 0x000fe20007ffe1ff */
[----:B------:R-:W-:Y:S01]  /*0400*/  @P3 VIADD R16, R16, 0x1 ;  /* 0x0000000110103836 */ /* 0x000fe20000000000 */
[----:B------:R-:W-:Y:S01]  /*0410*/  @P1 IADD3 R7, -R10, R7, RZ ;  /* 0x000000070a071210 */ /* 0x000fe20007ffe1ff */
[----:B------:R-:W-:Y:S01]  /*0420*/  @P1 VIADD R20, R20, 0x1 ;  /* 0x0000000114141836 */ /* 0x000fe20000000000 */
[-C--:B------:R-:W-:Y:S01]  /*0430*/  ISETP.GE.U32.AND P4, PT, R19, R10.reuse, PT ;  /* 0x0000000a1300720c */ /* 0x080fe20003f86070 */
[----:B------:R-:W-:Y:S01]  /*0440*/  IMAD.MOV R19, RZ, RZ, -R11 ;  /* 0x000000ffff137224 */ /* 0x000fe200078e0a0b */
[----:B------:R-:W-:Y:S02]  /*0450*/  ISETP.GE.U32.AND P2, PT, R7, R10, PT ;  /* 0x0000000a0700720c */ /* 0x000fe40003f46070 */
[----:B------:R-:W-:Y:S01]  /*0460*/  IADD3 R7, -R18, RZ, RZ ;  /* 0x000000ff12077210 */ /* 0x000fe20007ffe1ff */
[----:B-1----:R-:W-:-:S04]  /*0470*/  IMAD R19, R19, R5, RZ ;  /* 0x0000000513137224 */ /* 0x002fc800078e02ff */
[----:B------:R-:W-:Y:S02]  /*0480*/  IMAD R7, R10, R7, R17 ;  /* 0x000000070a077224 */ /* 0x000fe400078e0211 */
[----:B------:R-:W-:Y:S02]  /*0490*/  IMAD.HI.U32 R4, R5, R19, R4 ;  /* 0x0000001305047227 */ /* 0x000fe400078e0004 */
[----:B------:R-:W-:Y:S02]  /*04a0*/  @P4 IADD3 R16, R16, 0x1, RZ ;  /* 0x0000000110104810 */ /* 0x000fe40007ffe0ff */
[----:B------:R-:W-:Y:S01]  /*04b0*/  ISETP.GE.U32.AND P3, PT, R7, R10, PT ;  /* 0x0000000a0700720c */ /* 0x000fe20003f66070 */
[----:B------:R-:W-:Y:S01]  /*04c0*/  @P2 VIADD R20, R20, 0x1 ;  /* 0x0000000114142836 */ /* 0x000fe20000000000 */
[----:B------:R-:W-:Y:S01]  /*04d0*/  SEL R16, R21, R16, !P0 ;  /* 0x0000001015107207 */ /* 0x000fe20004000000 */
[----:B------:R-:W-:-:S03]  /*04e0*/  IMAD.MOV R5, RZ, RZ, -R8 ;  /* 0x000000ffff057224 */ /* 0x000fc600078e0a08 */
[----:B------:R-:W-:Y:S01]  /*04f0*/  SEL R20, R21, R20, !P0 ;  /* 0x0000001415147207 */ /* 0x000fe20004000000 */
[----:B------:R-:W-:Y:S01]  /*0500*/  IMAD.HI.U32 R19, R4, R16, RZ ;  /* 0x0000001004137227 */ /* 0x000fe200078e00ff */
[----:B------:R-:W-:-:S03]  /*0510*/  IADD3 R26, -R16, RZ, RZ ;  /* 0x000000ff101a7210 */ /* 0x000fc60007ffe1ff */
[----:B------:R-:W-:Y:S01]  /*0520*/  IMAD.HI.U32 R23, R4, R20, RZ ;  /* 0x0000001404177227 */ /* 0x000fe200078e00ff */
[----:B------:R-:W-:Y:S02]  /*0530*/  IADD3 R6, -R19, RZ, RZ ;  /* 0x000000ff13067210 */ /* 0x000fe40007ffe1ff */
[----:B------:R-:W-:Y:S01]  /*0540*/  @P3 IADD3 R18, R18, 0x1, RZ ;  /* 0x0000000112123810 */ /* 0x000fe20007ffe0ff */
[----:B------:R-:W-:Y:S01]  /*0550*/  @P3 IMAD.IADD R7, R7, 0x1, -R10 ;  /* 0x0000000107073824 */ /* 0x000fe200078e0a0a */
[----:B------:R-:W-:Y:S01]  /*0560*/  IADD3 R24, -R23, RZ, RZ ;  /* 0x000000ff17187210 */ /* 0x000fe20007ffe1ff */
[----:B------:R-:W-:Y:S02]  /*0570*/  IMAD R6, R11, R6, R16 ;  /* 0x000000060b067224 */ /* 0x000fe400078e0210 */
[----:B------:R-:W-:Y:S01]  /*0580*/  IMAD R26, R10, R26, R15 ;  /* 0x0000001a0a1a7224 */ /* 0x000fe200078e020f */
[----:B------:R-:W-:Y:S01]  /*0590*/  ISETP.GE.U32.AND P4, PT, R7, R10, PT ;  /* 0x0000000a0700720c */ /* 0x000fe20003f86070 */
[----:B------:R-:W-:Y:S01]  /*05a0*/  VIADD R7, R25, 0xffffffe ;  /* 0x0ffffffe19077836 */ /* 0x000fe20000000000 */
[----:B------:R-:W-:Y:S01]  /*05b0*/  ISETP.GE.U32.AND P1, PT, R6, R11, PT ;  /* 0x0000000b0600720c */ /* 0x000fe20003f26070 */
[----:B------:R-:W-:-:S02]  /*05c0*/  IMAD R24, R11, R24, R20 ;  /* 0x000000180b187224 */ /* 0x000fc400078e0214 */
[----:B------:R-:W-:Y:S02]  /*05d0*/  IMAD R26, R26, UR11, RZ ;  /* 0x0000000b1a1a7c24 */ /* 0x000fe4000f8e02ff */
[----:B------:R-:W0:Y:S01]  /*05e0*/  F2I.FTZ.U32.TRUNC.NTZ R7, R7 ;  /* 0x0000000700077305 */ /* 0x000e22000021f000 */
[----:B------:R-:W-:-:S05]  /*05f0*/  ISETP.GE.U32.AND P2, PT, R24, R11, PT ;  /* 0x0000000b1800720c */ /* 0x000fca0003f46070 */
[----:B------:R-:W-:Y:S02]  /*0600*/  @P4 IADD3 R18, R18, 0x1, RZ ;  /* 0x0000000112124810 */ /* 0x000fe40007ffe0ff */
[----:B------:R-:W-:Y:S02]  /*0610*/  @P1 IMAD.IADD R6, R6, 0x1, -R11 ;  /* 0x0000000106061824 */ /* 0x000fe400078e0a0b */
[----:B------:R-:W-:Y:S01]  /*0620*/  SEL R18, R21, R18, !P0 ;  /* 0x0000001215127207 */ /* 0x000fe20004000000 */
[----:B------:R-:W-:Y:S01]  /*0630*/  @P1 VIADD R19, R19, 0x1 ;  /* 0x0000000113131836 */ /* 0x000fe20000000000 */
[----:B------:R-:W-:Y:S02]  /*0640*/  ISETP.NE.U32.AND P1, PT, R11, RZ, PT ;  /* 0x000000ff0b00720c */ /* 0x000fe40003f25070 */
[----:B------:R-:W-:Y:S01]  /*0650*/  ISETP.GE.U32.AND P4, PT, R6, R11, PT ;  /* 0x0000000b0600720c */ /* 0x000fe20003f86070 */
[----:B0-----:R-:W-:Y:S01]  /*0660*/  IMAD R5, R5, R7, RZ ;  /* 0x0000000705057224 */ /* 0x001fe200078e02ff */
[----:B------:R-:W-:Y:S01]  /*0670*/  @P2 IADD3 R24, -R11, R24, RZ ;  /* 0x000000180b182210 */ /* 0x000fe20007ffe1ff */
[----:B------:R-:W-:-:S03]  /*0680*/  IMAD.HI.U32 R25, R4, R18, RZ ;  /* 0x0000001204197227 */ /* 0x000fc600078e00ff */
[-C--:B------:R-:W-:Y:S01]  /*0690*/  ISETP.GE.U32.AND P3, PT, R24, R11.reuse, PT ;  /* 0x0000000b1800720c */ /* 0x080fe20003f66070 */
[----:B------:R-:W-:Y:S01]  /*06a0*/  IMAD.MOV.U32 R6, RZ, RZ, RZ ;  /* 0x000000ffff067224 */ /* 0x000fe200078e00ff */
[----:B------:R-:W-:Y:S01]  /*06b0*/  LOP3.LUT R24, RZ, R11, RZ, 0x33, !PT ;  /* 0x0000000bff187212 */ /* 0x000fe200078e33ff */
[----:B------:R-:W-:Y:S02]  /*06c0*/  @P2 VIADD R23, R23, 0x1 ;  /* 0x0000000117172836 */ /* 0x000fe40000000000 */
[----:B------:R-:W-:Y:S01]  /*06d0*/  IMAD.HI.U32 R5, R7, R5, R6 ;  /* 0x0000000507057227 */ /* 0x000fe200078e0006 */
[----:B------:R-:W-:Y:S02]  /*06e0*/  IADD3 R6, -R25, RZ, RZ ;  /* 0x000000ff19067210 */ /* 0x000fe40007ffe1ff */
[----:B------:R-:W-:-:S03]  /*06f0*/  @P4 IADD3 R19, R19, 0x1, RZ ;  /* 0x0000000113134810 */ /* 0x000fc60007ffe0ff */
[----:B------:R-:W-:Y:S01]  /*0700*/  IMAD R6, R11, R6, R18 ;  /* 0x000000060b067224 */ /* 0x000fe200078e0212 */
[----:B------:R-:W-:Y:S01]  /*0710*/  SEL R7, R24, R19, !P1 ;  /* 0x0000001318077207 */ /* 0x000fe20004800000 */
[----:B------:R-:W-:-:S03]  /*0720*/  @P3 VIADD R23, R23, 0x1 ;  /* 0x0000000117173836 */ /* 0x000fc60000000000 */
[----:B------:R-:W-:Y:S01]  /*0730*/  ISETP.GE.U32.AND P2, PT, R6, R11, PT ;  /* 0x0000000b0600720c */ /* 0x000fe20003f46070 */
[----:B------:R-:W-:Y:S01]  /*0740*/  IMAD.HI.U32 R19, R5, R7, RZ ;  /* 0x0000000705137227 */ /* 0x000fe200078e00ff */
[----:B------:R-:W-:Y:S02]  /*0750*/  IADD3 R21, -R7, RZ, RZ ;  /* 0x000000ff07157210 */ /* 0x000fe40007ffe1ff */
[----:B------:R-:W-:-:S03]  /*0760*/  SEL R23, R24, R23, !P1 ;  /* 0x0000001718177207 */ /* 0x000fc60004800000 */
[----:B------:R-:W-:Y:S01]  /*0770*/  IMAD R15, R11, R21, R16 ;  /* 0x000000150b0f7224 */ /* 0x000fe200078e0210 */
[----:B------:R-:W-:Y:S01]  /*0780*/  IADD3 R21, -R19, RZ, RZ ;  /* 0x000000ff13157210 */ /* 0x000fe20007ffe1ff */
[----:B------:R-:W-:Y:S02]  /*0790*/  IMAD.MOV R16, RZ, RZ, -R23 ;  /* 0x000000ffff107224 */ /* 0x000fe400078e0a17 */
[----:B------:R-:W-:Y:S02]  /*07a0*/  IMAD R15, R15, UR10, R26 ;  /* 0x0000000a0f0f7c24 */ /* 0x000fe4000f8e021a */
[C---:B------:R-:W-:Y:S01]  /*07b0*/  @P2 IADD3 R6, -R11.reuse, R6, RZ ;  /* 0x000000060b062210 */ /* 0x040fe20007ffe1ff */
[----:B------:R-:W-:Y:S02]  /*07c0*/  IMAD R21, R8, R21, R7 ;  /* 0x0000001508157224 */ /* 0x000fe400078e0207 */
[--C-:B------:R-:W-:Y:S01]  /*07d0*/  IMAD R16, R11, R16, R20.reuse ;  /* 0x000000100b107224 */ /* 0x100fe200078e0214 */
[----:B------:R-:W-:Y:S01]  /*07e0*/  ISETP.GE.U32.AND P3, PT, R6, R11, PT ;  /* 0x0000000b0600720c */ /* 0x000fe20003f66070 */
[----:B------:R-:W-:Y:S01]  /*07f0*/  IMAD.MOV R20, RZ, RZ, -R20 ;  /* 0x000000ffff147224 */ /* 0x000fe200078e0a14 */
[----:B------:R-:W-:Y:S01]  /*0800*/  ISETP.GE.U32.AND P6, PT, R21, R8, PT ;  /* 0x000000081500720c */ /* 0x000fe20003fc6070 */
[----:B------:R-:W-:-:S02]  /*0810*/  @P2 VIADD R25, R25, 0x1 ;  /* 0x0000000119192836 */ /* 0x000fc40000000000 */
[----:B------:R-:W-:Y:S02]  /*0820*/  IMAD R6, R10, R20, R9 ;  /* 0x000000140a067224 */ /* 0x000fe400078e0209 */
[----:B------:R-:W-:Y:S02]  /*0830*/  IMAD.MOV R20, RZ, RZ, -R18 ;  /* 0x000000ffff147224 */ /* 0x000fe400078e0a12 */
[----:B------:R-:W-:Y:S02]  /*0840*/  IMAD R27, R6, UR11, RZ ;  /* 0x0000000b061b7c24 */ /* 0x000fe4000f8e02ff */
[----:B------:R-:W-:Y:S02]  /*0850*/  IMAD R17, R10, R20, R17 ;  /* 0x000000140a117224 */ /* 0x000fe400078e0211 */
[----:B------:R-:W-:Y:S01]  /*0860*/  @P3 IADD3 R25, R25, 0x1, RZ ;  /* 0x0000000119193810 */ /* 0x000fe20007ffe0ff */
[----:B------:R-:W-:Y:S01]  /*0870*/  IMAD R16, R16, UR10, R27 ;  /* 0x0000000a10107c24 */ /* 0x000fe2000f8e021b */
[----:B------:R-:W-:Y:S01]  /*0880*/  @P6 IADD3 R19, R19, 0x1, RZ ;  /* 0x0000000113136810 */ /* 0x000fe20007ffe0ff */
[----:B------:R-:W-:Y:S01]  /*0890*/  @P6 IMAD.IADD R21, R21, 0x1, -R8 ;  /* 0x0000000115156824 */ /* 0x000fe200078e0a08 */
[----:B------:R-:W-:Y:S01]  /*08a0*/  SEL R25, R24, R25, !P1 ;  /* 0x0000001918197207 */ /* 0x000fe20004800000 */
[----:B------:R-:W-:-:S03]  /*08b0*/  IMAD.HI.U32 R27, R5, R23, RZ ;  /* 0x00000017051b7227 */ /* 0x000fc600078e00ff */
[----:B------:R-:W-:Y:S01]  /*08c0*/  ISETP.GE.U32.AND P2, PT, R21, R8, PT ;  /* 0x000000081500720c */ /* 0x000fe20003f46070 */
[----:B------:R-:W-:Y:S01]  /*08d0*/  IMAD.HI.U32 R21, R5, R25, RZ ;  /* 0x0000001905157227 */ /* 0x000fe200078e00ff */
[----:B------:R-:W-:-:S03]  /*08e0*/  IADD3 R29, -R27, RZ, RZ ;  /* 0x000000ff1b1d7210 */ /* 0x000fc60007ffe1ff */
[----:B------:R-:W-:Y:S02]  /*08f0*/  IMAD.MOV R6, RZ, RZ, -R21 ;  /* 0x000000ffff067224 */ /* 0x000fe400078e0a15 */
[C---:B------:R-:W-:Y:S02]  /*0900*/  IMAD R29, R8.reuse, R29, R23 ;  /* 0x0000001d081d7224 */ /* 0x040fe400078e0217 */
[----:B------:R-:W-:-:S03]  /*0910*/  IMAD R6, R8, R6, R25 ;  /* 0x0000000608067224 */ /* 0x000fc600078e0219 */
[-C--:B------:R-:W-:Y:S01]  /*0920*/  ISETP.GE.U32.AND P3, PT, R29, R8.reuse, PT ;  /* 0x000000081d00720c */ /* 0x080fe20003f66070 */
[----:B------:R-:W-:Y:S01]  /*0930*/  @P2 VIADD R19, R19, 0x1 ;  /* 0x0000000113132836 */ /* 0x000fe20000000000 */
[----:B------:R-:W-:Y:S02]  /*0940*/  ISETP.GE.U32.AND P4, PT, R6, R8, PT ;  /* 0x000000080600720c */ /* 0x000fe40003f86070 */
[----:B------:R-:W-:-:S09]  /*0950*/  ISETP.NE.U32.AND P2, PT, R8, RZ, PT ;  /* 0x000000ff0800720c */ /* 0x000fd20003f45070 */
[C---:B------:R-:W-:Y:S02]  /*0960*/  @P3 IADD3 R29, -R8.reuse, R29, RZ ;  /* 0x0000001d081d3210 */ /* 0x040fe40007ffe1ff */
[----:B------:R-:W-:Y:S01]  /*0970*/  @P4 IADD3 R6, -R8, R6, RZ ;  /* 0x0000000608064210 */ /* 0x000fe20007ffe1ff */
[----:B------:R-:W-:Y:S01]  /*0980*/  @P4 VIADD R21, R21, 0x1 ;  /* 0x0000000115154836 */ /* 0x000fe20000000000 */
[-C--:B------:R-:W-:Y:S01]  /*0990*/  ISETP.GE.U32.AND P5, PT, R29, R8.reuse, PT ;  /* 0x000000081d00720c */ /* 0x080fe20003fa6070 */
[----:B------:R-:W-:Y:S01]  /*09a0*/  IMAD.MOV R29, RZ, RZ, -R25 ;  /* 0x000000ffff1d7224 */ /* 0x000fe200078e0a19 */
[-C--:B------:R-:W-:Y:S02]  /*09b0*/  ISETP.GE.U32.AND P6, PT, R6, R8.reuse, PT ;  /* 0x000000080600720c */ /* 0x080fe40003fc6070 */
[----:B------:R-:W-:Y:S01]  /*09c0*/  LOP3.LUT R6, RZ, R8, RZ, 0x33, !PT ;  /* 0x00000008ff067212 */ /* 0x000fe200078e33ff */
[----:B------:R-:W-:Y:S01]  /*09d0*/  IMAD R29, R11, R29, R18 ;  /* 0x0000001d0b1d7224 */ /* 0x000fe200078e0212 */
[----:B------:R-:W-:Y:S01]  /*09e0*/  @P3 IADD3 R27, R27, 0x1, RZ ;  /* 0x000000011b1b3810 */ /* 0x000fe20007ffe0ff */
[----:B------:R-:W-:Y:S01]  /*09f0*/  IMAD R18, R17, UR11, RZ ;  /* 0x0000000b11127c24 */ /* 0x000fe2000f8e02ff */
[----:B------:R-:W-:-:S03]  /*0a00*/  SEL R17, R6, R19, !P2 ;  /* 0x0000001306117207 */ /* 0x000fc60005000000 */
[----:B------:R-:W-:Y:S01]  /*0a10*/  IMAD R18, R29, UR10, R18 ;  /* 0x0000000a1d127c24 */ /* 0x000fe2000f8e0212 */
[----:B------:R-:W-:Y:S01]  /*0a20*/  IADD3 R20, -R17, RZ, RZ ;  /* 0x000000ff11147210 */ /* 0x000fe20007ffe1ff */
[----:B------:R-:W-:Y:S02]  /*0a30*/  @P5 VIADD R27, R27, 0x1 ;  /* 0x000000011b1b5836 */ /* 0x000fe40000000000 */
[----:B------:R-:W-:Y:S02]  /*0a40*/  @P6 IADD3 R21, R21, 0x1, RZ ;  /* 0x0000000115156810 */ /* 0x000fe40007ffe0ff */
[----:B------:R-:W-:Y:S01]  /*0a50*/  IMAD R20, R8, R20, R7 ;  /* 0x0000001408147224 */ /* 0x000fe200078e0207 */
[----:B------:R-:W-:Y:S02]  /*0a60*/  IADD3 R7, R9, 0x3, RZ ;  /* 0x0000000309077810 */ /* 0x000fe40007ffe0ff */
[C---:B------:R-:W-:Y:S02]  /*0a70*/  SEL R19, R6.reuse, R27, !P2 ;  /* 0x0000001b06137207 */ /* 0x040fe40005000000 */
[----:B------:R-:W-:Y:S01]  /*0a80*/  SEL R21, R6, R21, !P2 ;  /* 0x0000001506157207 */ /* 0x000fe20005000000 */
[----:B------:R-:W-:-:S04]  /*0a90*/  IMAD.HI.U32 R22, R22, R7, RZ ;  /* 0x0000000716167227 */ /* 0x000fc800078e00ff */
[----:B------:R-:W-:Y:S01]  /*0aa0*/  IMAD.MOV R26, RZ, RZ, -R19 ;  /* 0x000000ffff1a7224 */ /* 0x000fe200078e0a13 */
[----:B------:R-:W-:-:S03]  /*0ab0*/  IADD3 R27, -R22, RZ, RZ ;  /* 0x000000ff161b7210 */ /* 0x000fc60007ffe1ff */
[----:B------:R-:W-:Y:S02]  /*0ac0*/  IMAD R23, R8, R26, R23 ;  /* 0x0000001a08177224 */ /* 0x000fe400078e0217 */
[----:B------:R-:W-:Y:S02]  /*0ad0*/  IMAD R27, R10, R27, R7 ;  /* 0x0000001b0a1b7224 */ /* 0x000fe400078e0207 */
[----:B------:R-:W-:-:S03]  /*0ae0*/  IMAD.MOV R26, RZ, RZ, -R21 ;  /* 0x000000ffff1a7224 */ /* 0x000fc600078e0a15 */
[----:B------:R-:W-:Y:S01]  /*0af0*/  ISETP.GE.U32.AND P3, PT, R27, R10, PT ;  /* 0x0000000a1b00720c */ /* 0x000fe20003f66070 */
[----:B------:R-:W-:-:S12]  /*0b00*/  IMAD R25, R8, R26, R25 ;  /* 0x0000001a08197224 */ /* 0x000fd800078e0219 */
[----:B------:R-:W-:Y:S01]  /*0b10*/  @P3 IMAD.IADD R27, R27, 0x1, -R10 ;  /* 0x000000011b1b3824 */ /* 0x000fe200078e0a0a */
[----:B------:R-:W-:-:S04]  /*0b20*/  @P3 IADD3 R22, R22, 0x1, RZ ;  /* 0x0000000116163810 */ /* 0x000fc80007ffe0ff */
[-C--:B------:R-:W-:Y:S02]  /*0b30*/  ISETP.GE.U32.AND P4, PT, R27, R10.reuse, PT ;  /* 0x0000000a1b00720c */ /* 0x080fe40003f86070 */
[----:B------:R-:W-:-:S11]  /*0b40*/  LOP3.LUT R27, RZ, R10, RZ, 0x33, !PT ;  /* 0x0000000aff1b7212 */ /* 0x000fd600078e33ff */
        /* <DEDUP_REMOVED lines=15> */
[----:B------:R-:W-:-:S05]  /*0c40*/  @P0 IMAD.IADD R5, R5, 0x1, -R8 ;  /* 0x0000000105050824 */ /* 0x000fca00078e0a08 */
[----:B------:R-:W-:Y:S01]  /*0c50*/  ISETP.GE.U32.AND P1, PT, R5, R8, PT ;  /* 0x000000080500720c */ /* 0x000fe20003f26070 */
[----:B---3--:R-:W-:-:S06]  /*0c60*/  IMAD.WIDE.U32 R4, R9, 0x2, R12 ;  /* 0x0000000209047825 */ /* 0x008fcc00078e000c */
[----:B------:R-:W3:Y:S01]  /*0c70*/  LDG.E.64 R4, desc[UR6][R4.64] ;  /* 0x0000000604047981 */ /* 0x000ee2000c1e1b00 */
[----:B------:R-:W-:Y:S01]  /*0c80*/  @P0 IADD3 R29, R29, 0x1, RZ ;  /* 0x000000011d1d0810 */ /* 0x000fe20007ffe0ff */
[----:B------:R-:W-:Y:S02]  /*0c90*/  IMAD R16, R23, UR13, R16 ;  /* 0x0000000d17107c24 */ /* 0x000fe4000f8e0210 */
[----:B------:R-:W-:Y:S02]  /*0ca0*/  IMAD R20, R20, UR13, R15 ;  /* 0x0000000d14147c24 */ /* 0x000fe4000f8e020f */
[----:B------:R-:W-:Y:S02]  /*0cb0*/  @P1 VIADD R29, R29, 0x1 ;  /* 0x000000011d1d1836 */ /* 0x000fe40000000000 */
[----:B------:R-:W-:Y:S02]  /*0cc0*/  IMAD R18, R25, UR13, R18 ;  /* 0x0000000d19127c24 */ /* 0x000fe4000f8e0212 */
[----:B------:R-:W-:Y:S01]  /*0cd0*/  IMAD R16, R19, UR12, R16 ;  /* 0x0000000c13107c24 */ /* 0x000fe2000f8e0210 */
[----:B------:R-:W-:Y:S01]  /*0ce0*/  SEL R24, R6, R29, !P2 ;  /* 0x0000001d06187207 */ /* 0x000fe20005000000 */
[----:B------:R-:W-:Y:S01]  /*0cf0*/  IMAD R20, R17, UR12, R20 ;  /* 0x0000000c11147c24 */ /* 0x000fe2000f8e0214 */
[----:B------:R-:W-:Y:S01]  /*0d00*/  IADD3 R6, -R22, RZ, RZ ;  /* 0x000000ff16067210 */ /* 0x000fe20007ffe1ff */
[----:B------:R-:W-:-:S02]  /*0d10*/  IMAD R18, R21, UR12, R18 ;  /* 0x0000000c15127c24 */ /* 0x000fc4000f8e0212 */
[----:B--2---:R-:W-:Y:S02]  /*0d20*/  IMAD R17, R3, UR14, R16 ;  /* 0x0000000e03117c24 */ /* 0x004fe4000f8e0210 */
[----:B------:R-:W-:Y:S02]  /*0d30*/  IMAD R7, R10, R6, R7 ;  /* 0x000000060a077224 */ /* 0x000fe400078e0207 */
[----:B------:R-:W-:Y:S02]  /*0d40*/  IMAD.MOV R6, RZ, RZ, -R27 ;  /* 0x000000ffff067224 */ /* 0x000fe400078e0a1b */
[----:B------:R-:W-:Y:S02]  /*0d50*/  IMAD R7, R7, UR11, RZ ;  /* 0x0000000b07077c24 */ /* 0x000fe4000f8e02ff */
[----:B------:R-:W-:Y:S01]  /*0d60*/  IMAD R22, R11, R6, R22 ;  /* 0x000000060b167224 */ /* 0x000fe200078e0216 */
[----:B------:R-:W-:Y:S01]  /*0d70*/  IADD3 R6, -R24, RZ, RZ ;  /* 0x000000ff18067210 */ /* 0x000fe20007ffe1ff */
[----:B------:R-:W-:-:S02]  /*0d80*/  IMAD R21, R3, UR14, R20 ;  /* 0x0000000e03157c24 */ /* 0x000fc4000f8e0214 */
[----:B------:R-:W-:Y:S02]  /*0d90*/  IMAD R22, R22, UR10, R7 ;  /* 0x0000000a16167c24 */ /* 0x000fe4000f8e0207 */
[----:B------:R-:W-:Y:S02]  /*0da0*/  IMAD R27, R8, R6, R27 ;  /* 0x00000006081b7224 */ /* 0x000fe400078e021b */
[----:B------:R-:W0:Y:S01]  /*0db0*/  LDC.64 R6, c[0x0][0x210] ;  /* 0x00008400ff067b82 */ /* 0x000e220000000a00 */
[----:B------:R-:W-:Y:S02]  /*0dc0*/  IMAD R19, R3, UR14, R18 ;  /* 0x0000000e03137c24 */ /* 0x000fe4000f8e0212 */
[----:B------:R-:W-:Y:S02]  /*0dd0*/  IMAD R27, R27, UR13, R22 ;  /* 0x0000000d1b1b7c24 */ /* 0x000fe4000f8e0216 */
[----:B------:R-:W-:Y:S02]  /*0de0*/  IMAD R9, R14, 0x4, R9 ;  /* 0x000000040e097824 */ /* 0x000fe400078e0209 */
[----:B------:R-:W-:-:S04]  /*0df0*/  IMAD R24, R24, UR12, R27 ;  /* 0x0000000c18187c24 */ /* 0x000fc8000f8e021b */
[----:B------:R-:W-:Y:S02]  /*0e00*/  IMAD R23, R3, UR14, R24 ;  /* 0x0000000e03177c24 */ /* 0x000fe4000f8e0218 */
[----:B0-----:R-:W-:-:S04]  /*0e10*/  IMAD.WIDE.U32 R16, R17, 0x2, R6 ;  /* 0x0000000211107825 */ /* 0x001fc800078e0006 */
[----:B------:R-:W-:-:S04]  /*0e20*/  IMAD.WIDE.U32 R20, R21, 0x2, R6 ;  /* 0x0000000215147825 */ /* 0x000fc800078e0006 */
[----:B------:R-:W-:-:S04]  /*0e30*/  IMAD.WIDE.U32 R18, R19, 0x2, R6 ;  /* 0x0000000213127825 */ /* 0x000fc800078e0006 */
[----:B------:R-:W-:Y:S01]  /*0e40*/  IMAD.WIDE.U32 R6, R23, 0x2, R6 ;  /* 0x0000000217067825 */ /* 0x000fe200078e0006 */
[----:B------:R-:W-:-:S04]  /*0e50*/  IADD3 R23, R9, 0x4, RZ ;  /* 0x0000000409177810 */ /* 0x000fc80007ffe0ff */
[----:B------:R-:W-:Y:S02]  /*0e60*/  ISETP.GT.U32.AND P0, PT, R23, R0, PT ;  /* 0x000000001700720c */ /* 0x000fe40003f04070 */
[----:B---3--:R-:W-:Y:S01]  /*0e70*/  PRMT R15, R4, 0x7632, R15 ;  /* 0x00007632040f7816 */ /* 0x008fe2000000000f */
[----:B------:R0:W-:Y:S01]  /*0e80*/  STG.E.U16 desc[UR6][R16.64], R4 ;  /* 0x0000000410007986 */ /* 0x0001e2000c101506 */
[----:B------:R-:W-:-:S03]  /*0e90*/  PRMT R22, R5, 0x7632, R22 ;  /* 0x0000763205167816 */ /* 0x000fc60000000016 */
[----:B------:R0:W-:Y:S04]  /*0ea0*/  STG.E.U16 desc[UR6][R20.64], R15 ;  /* 0x0000000f14007986 */ /* 0x0001e8000c101506 */
[----:B------:R0:W-:Y:S04]  /*0eb0*/  STG.E.U16 desc[UR6][R18.64], R5 ;  /* 0x0000000512007986 */ /* 0x0001e8000c101506 */
[----:B------:R0:W-:Y:S01]  /*0ec0*/  STG.E.U16 desc[UR6][R6.64], R22 ;  /* 0x0000001606007986 */ /* 0x0001e2000c101506 */
[----:B------:R-:W-:Y:S05]  /*0ed0*/  @!P0 BRA `(.L_x_301) ;  /* 0xfffffff000d48947 */ /* 0x000fea000383ffff */
.L_x_300:
[----:B------:R-:W-:Y:S05]  /*0ee0*/  BSYNC B0 ;  /* 0x0000000000007941 */ /* 0x000fea0003800000 */
.L_x_299:
        /* <DEDUP_REMOVED lines=51> */
.L_x_304:
[----:B0-----:R-:W-:-:S06]  /*1220*/  IMAD.WIDE.U32 R6, R20, 0x2, R12 ;  /* 0x0000000214067825 */ /* 0x001fcc00078e000c */
[----:B------:R0:W2:Y:S01]  /*1230*/  LDG.E.U16 R6, desc[UR6][R6.64] ;  /* 0x0000000606067981 */ /* 0x0000a2000c1e1500 */
        /* <DEDUP_REMOVED lines=12> */
[----:B0-----:R-:W-:Y:S02]  /*1300*/  IMAD.MOV R7, RZ, RZ, -R22 ;  /* 0x000000ffff077224 */ /* 0x001fe400078e0a16 */
        /* <DEDUP_REMOVED lines=15> */
[----:B------:R-:W-:Y:S01]  /*1400*/  @P3 VIADD R22, R22, 0x1 ;  /* 0x0000000116163836 */ /* 0x000fe20000000000 */
[----:B------:R-:W-:Y:S02]  /*1410*/  ISETP.NE.AND P3, PT, R21, RZ, PT ;  /* 0x000000ff1500720c */ /* 0x000fe40003f65270 */
        /* <DEDUP_REMOVED lines=14> */
[----:B------:R-:W-:Y:S05]  /*1500*/  @P3 BRA `(.L_x_304) ;  /* 0xfffffffc00443947 */ /* 0x000fea000383ffff */
.L_x_303:
[----:B------:R-:W-:Y:S05]  /*1510*/  BSYNC B0 ;  /* 0x0000000000007941 */ /* 0x000fea0003800000 */
.L_x_302:
        /* <DEDUP_REMOVED lines=46> */
.L_x_305:
[----:B0--3--:R-:W-:-:S06]  /*1800*/  IMAD.WIDE.U32 R16, R20, 0x2, R12 ;  /* 0x0000000214107825 */ /* 0x009fcc00078e000c */
[----:B------:R0:W3:Y:S01]  /*1810*/  LDG.E.U16 R16, desc[UR6][R16.64] ;  /* 0x0000000610107981 */ /* 0x0000e2000c1e1500 */
        /* <DEDUP_REMOVED lines=38> */
[----:B--2---:R-:W-:Y:S02]  /*1a80*/  IMAD R17, R3, UR10, R18 ;  /* 0x0000000a03117c24 */ /* 0x004fe4000f8e0212 */
[----:B------:R-:W-:Y:S01]  /*1a90*/  IMAD.WIDE.U32 R18, R22, 0x2, R12 ;  /* 0x0000000216127825 */ /* 0x000fe200078e000c */
[----:B---3--:R-:W-:-:S03]  /*1aa0*/  PRMT R23, R16, 0x7710, RZ ;  /* 0x0000771010177816 */ /* 0x008fc600000000ff */
[----:B-1----:R-:W-:-:S05]  /*1ab0*/  IMAD.WIDE.U32 R16, R17, 0x2, R14 ;  /* 0x0000000211107825 */ /* 0x002fca00078e000e */
[----:B------:R0:W-:Y:S04]  /*1ac0*/  STG.E.U16 desc[UR6][R16.64], R23 ;  /* 0x0000001710007986 */ /* 0x0001e8000c101506 */
[----:B------:R1:W2:Y:S01]  /*1ad0*/  LDG.E.U16 R18, desc[UR6][R18.64] ;  /* 0x0000000612127981 */ /* 0x0002a2000c1e1500 */
        /* <DEDUP_REMOVED lines=18> */
[----:B------:R-:W-:-:S03]  /*1c00*/  IADD3 R16, -R21, RZ, RZ ;  /* 0x000000ff15107210 */ /* 0x000fc60007ffe1ff */
[----:B-1----:R-:W-:-:S04]  /*1c10*/  IMAD.HI.U32 R19, R9, R17, RZ ;  /* 0x0000001109137227 */ /* 0x002fc800078e00ff */
[----:B------:R-:W-:Y:S01]  /*1c20*/  IMAD R22, R5, R16, R22 ;  /* 0x0000001005167224 */ /* 0x000fe200078e0216 */
[----:B------:R-:W-:-:S03]  /*1c30*/  IADD3 R23, -R19, RZ, RZ ;  /* 0x000000ff13177210 */ /* 0x000fc60007ffe1ff */
[----:B------:R-:W-:Y:S02]  /*1c40*/  IMAD R22, R22, UR5, RZ ;  /* 0x0000000516167c24 */ /* 0x000fe4000f8e02ff */
[----:B------:R-:W-:-:S05]  /*1c50*/  IMAD R23, R2, R23, R17 ;  /* 0x0000001702177224 */ /* 0x000fca00078e0211 */
[----:B------:R-:W-:-:S13]  /*1c60*/  ISETP.GE.U32.AND P3, PT, R23, R2, PT ;  /* 0x000000021700720c */ /* 0x000fda0003f66070 */
[----:B------:R-:W-:Y:S01]  /*1c70*/  @P3 IMAD.IADD R23, R23, 0x1, -R2 ;  /* 0x0000000117173824 */ /* 0x000fe200078e0a02 */
[----:B------:R-:W-:-:S04]  /*1c80*/  @P3 IADD3 R19, R19, 0x1, RZ ;  /* 0x0000000113133810 */ /* 0x000fc80007ffe0ff */
[----:B------:R-:W-:Y:S02]  /*1c90*/  ISETP.GE.U32.AND P4, PT, R23, R2, PT ;  /* 0x000000021700720c */ /* 0x000fe40003f86070 */
[----:B------:R-:W-:-:S05]  /*1ca0*/  IADD3 R23, -R17, RZ, RZ ;  /* 0x000000ff11177210 */ /* 0x000fca0007ffe1ff */
[----:B------:R-:W-:-:S04]  /*1cb0*/  IMAD R21, R6, R23, R21 ;  /* 0x0000001706157224 */ /* 0x000fc800078e0215 */
[----:B------:R-:W-:Y:S02]  /*1cc0*/  IMAD R21, R21, UR4, R22 ;  /* 0x0000000415157c24 */ /* 0x000fe4000f8e0216 */
[----:B------:R-:W-:Y:S02]  /*1cd0*/  @P4 VIADD R19, R19, 0x1 ;  /* 0x0000000113134836 */ /* 0x000fe40000000000 */
[----:B------:R-:W-:-:S03]  /*1ce0*/  VIADD R22, R20, 0x2 ;  /* 0x0000000214167836 */ /* 0x000fc60000000000 */
[----:B------:R-:W-:-:S04]  /*1cf0*/  SEL R19, R4, R19, !P2 ;  /* 0x0000001304137207 */ /* 0x000fc80005000000 */
[----:B------:R-:W-:-:S05]  /*1d00*/  IADD3 R16, -R19, RZ, RZ ;  /* 0x000000ff13107210 */ /* 0x000fca0007ffe1ff */
[----:B------:R-:W-:-:S04]  /*1d10*/  IMAD R16, R2, R16, R17 ;  /* 0x0000001002107224 */ /* 0x000fc800078e0211 */
[----:B------:R-:W-:-:S04]  /*1d20*/  IMAD R16, R16, UR9, R21 ;  /* 0x0000000910107c24 */ /* 0x000fc8000f8e0215 */
[----:B------:R-:W-:-:S04]  /*1d30*/  IMAD R16, R19, UR8, R16 ;  /* 0x0000000813107c24 */ /* 0x000fc8000f8e0210 */
[----:B------:R-:W-:-:S04]  /*1d40*/  IMAD R17, R3, UR10, R16 ;  /* 0x0000000a03117c24 */ /* 0x000fc8000f8e0210 */
[----:B------:R-:W-:Y:S01]  /*1d50*/  IMAD.WIDE.U32 R16, R17, 0x2, R14 ;  /* 0x0000000211107825 */ /* 0x000fe200078e000e */
[----:B--2---:R-:W-:-:S03]  /*1d60*/  PRMT R23, R18, 0x7710, RZ ;  /* 0x0000771012177816 */ /* 0x004fc600000000ff */
[----:B------:R-:W-:Y:S02]  /*1d70*/  IMAD.WIDE.U32 R18, R22, 0x2, R12 ;  /* 0x0000000216127825 */ /* 0x000fe400078e000c */
[----:B------:R0:W-:Y:S04]  /*1d80*/  STG.E.U16 desc[UR6][R16.64], R23 ;  /* 0x0000001710007986 */ /* 0x0001e8000c101506 */
[----:B------:R1:W2:Y:S01]  /*1d90*/  LDG.E.U16 R18, desc[UR6][R18.64] ;  /* 0x0000000612127981 */ /* 0x0002a2000c1e1500 */
        /* <DEDUP_REMOVED lines=18> */
[----:B------:R-:W-:-:S04]  /*1ec0*/  IMAD.MOV R16, RZ, RZ, -R21 ;  /* 0x000000ffff107224 */ /* 0x000fc800078e0a15 */
[----:B-1----:R-:W-:-:S04]  /*1ed0*/  IMAD.HI.U32 R19, R9, R17, RZ ;  /* 0x0000001109137227 */ /* 0x002fc800078e00ff */
[----:B------:R-:W-:Y:S02]  /*1ee0*/  IMAD.MOV R23, RZ, RZ, -R19 ;  /* 0x000000ffff177224 */ /* 0x000fe400078e0a13 */
[----:B------:R-:W-:Y:S02]  /*1ef0*/  IMAD R22, R5, R16, R22 ;  /* 0x0000001005167224 */ /* 0x000fe400078e0216 */
[----:B------:R-:W-:Y:S02]  /*1f00*/  IMAD R23, R2, R23, R17 ;  /* 0x0000001702177224 */ /* 0x000fe400078e0211 */
[----:B------:R-:W-:-:S03]  /*1f10*/  IMAD R22, R22, UR5, RZ ;  /* 0x0000000516167c24 */ /* 0x000fc6000f8e02ff */
[----:B------:R-:W-:-:S13]  /*1f20*/  ISETP.GE.U32.AND P3, PT, R23, R2, PT ;  /* 0x000000021700720c */ /* 0x000fda0003f66070 */
[----:B------:R-:W-:Y:S02]  /*1f30*/  @P3 IADD3 R23, -R2, R23, RZ ;  /* 0x0000001702173210 */ /* 0x000fe40007ffe1ff */
[----:B------:R-:W-:Y:S02]  /*1f40*/  @P3 IADD3 R19, R19, 0x1, RZ ;  /* 0x0000000113133810 */ /* 0x000fe40007ffe0ff */
[----:B------:R-:W-:Y:S02]  /*1f50*/  ISETP.GE.U32.AND P4, PT, R23, R2, PT ;  /* 0x000000021700720c */ /* 0x000fe40003f86070 */
[----:B------:R-:W-:-:S05]  /*1f60*/  IADD3 R23, -R17, RZ, RZ ;  /* 0x000000ff11177210 */ /* 0x000fca0007ffe1ff */
[----:B------:R-:W-:-:S04]  /*1f70*/  IMAD R21, R6, R23, R21 ;  /* 0x0000001706157224 */ /* 0x000fc800078e0215 */
[----:B------:R-:W-:Y:S01]  /*1f80*/  IMAD R21, R21, UR4, R22 ;  /* 0x0000000415157c24 */ /* 0x000fe2000f8e0216 */
[----:B------:R-:W-:Y:S02]  /*1f90*/  IADD3 R22, R20, 0x3, RZ ;  /* 0x0000000314167810 */ /* 0x000fe40007ffe0ff */
[----:B------:R-:W-:-:S04]  /*1fa0*/  @P4 IADD3 R19, R19, 0x1, RZ ;  /* 0x0000000113134810 */ /* 0x000fc80007ffe0ff */
[----:B------:R-:W-:-:S05]  /*1fb0*/  SEL R19, R4, R19, !P2 ;  /* 0x0000001304137207 */ /* 0x000fca0005000000 */
[----:B------:R-:W-:-:S04]  /*1fc0*/  IMAD.MOV R16, RZ, RZ, -R19 ;  /* 0x000000ffff107224 */ /* 0x000fc800078e0a13 */
        /* <DEDUP_REMOVED lines=35> */
[----:B------:R-:W-:Y:S01]  /*2200*/  @P3 IADD3 R23, -R2, R23, RZ ;  /* 0x0000001702173210 */ /* 0x000fe20007ffe1ff */
[----:B------:R-:W-:Y:S01]  /*2210*/  @P3 VIADD R19, R19, 0x1 ;  /* 0x0000000113133836 */ /* 0x000fe20000000000 */
[----:B------:R-:W-:Y:S02]  /*2220*/  ISETP.GE.U32.AND P3, PT, R20, R0, PT ;  /* 0x000000001400720c */ /* 0x000fe40003f66070 */
        /* <DEDUP_REMOVED lines=10> */
[----:B------:R-:W-:-:S04]  /*22d0*/  IMAD R17, R3, UR10, R16 ;  /* 0x0000000a03117c24 */ /* 0x000fc8000f8e0210 */
[----:B------:R-:W-:Y:S01]  /*22e0*/  IMAD.WIDE.U32 R16, R17, 0x2, R14 ;  /* 0x0000000211107825 */ /* 0x000fe200078e000e */
[----:B--2---:R-:W-:-:S05]  /*22f0*/  PRMT R19, R18, 0x7710, RZ ;  /* 0x0000771012137816 */ /* 0x004fca00000000ff */
[----:B------:R0:W-:Y:S01]  /*2300*/  STG.E.U16 desc[UR6][R16.64], R19 ;  /* 0x0000001310007986 */ /* 0x0001e2000c101506 */
[----:B------:R-:W-:Y:S05]  /*2310*/  @!P3 BRA `(.L_x_305) ;  /* 0xfffffff40038b947 */ /* 0x000fea000383ffff */
[----:B------:R-:W-:Y:S05]  /*2320*/  EXIT ;  /* 0x000000000000794d */ /* 0x000fea0003800000 */
.L_x_306:
        /* <DEDUP_REMOVED lines=13> */
.L_x_1042:


//--------------------- .text._ZN2at6native40_GLOBAL__N__2351210d_8_Shape_cu_49f7391c35CatArrayBatchedCopy_alignedK_contigINS1_10OpaqueTypeILj2EEEjLi4ELi64ELi64ELi16EEEvPT_NS1_25CatArrInputTensorMetadataIS5_T0_XT2_EXT3_EEENS1_16TensorSizeStrideIS8_Lj4EEEiS8_ --------------------------
	.section	.text._ZN2at6native40_GLOBAL__N__2351210d_8_Shape_cu_49f7391c35CatArrayBatchedCopy_alignedK_contigINS1_10OpaqueTypeILj2EEEjLi4ELi64ELi64ELi16EEEvPT_NS1_25CatArrInputTensorMetadataIS5_T0_XT2_EXT3_EEENS1_16TensorSizeStrideIS8_Lj4EEEiS8_,"ax",@progbits
	.align	128
.text._ZN2at6native40_GLOBAL__N__2351210d_8_Shape_cu_49f7391c35CatArrayBatchedCopy_alignedK_contigINS1_10OpaqueTypeILj2EEEjLi4ELi64ELi64ELi16EEEvPT_NS1_25CatArrInputTensorMetadataIS5_T0_XT2_EXT3_EEENS1_16TensorSizeStrideIS8_Lj4EEEiS8_:
        .type           _ZN2at6native40_GLOBAL__N__2351210d_8_Shape_cu_49f7391c35CatArrayBatchedCopy_alignedK_contigINS1_10OpaqueTypeILj2EEEjLi4ELi64ELi64ELi16EEEvPT_NS1_25CatArrInputTensorMetadataIS5_T0_XT2_EXT3_EEENS1_16TensorSizeStrideIS8_Lj4EEEiS8_,@function
        .size           _ZN2at6native40_GLOBAL__N__2351210d_8_Shape_cu_49f7391c35CatArrayBatchedCopy_alignedK_contigINS1_10OpaqueTypeILj2EEEjLi4ELi64ELi64ELi16EEEvPT_NS1_25CatArrInputTensorMetadataIS5_T0_XT2_EXT3_EEENS1_16TensorSizeStrideIS8_Lj4EEEiS8_,(.L_x_1043 - _ZN2at6native40_GLOBAL__N__2351210d_8_Shape_cu_49f7391c35CatArrayBatchedCopy_alignedK_contigINS1_10OpaqueTypeILj2EEEjLi4ELi64ELi64ELi16EEEvPT_NS1_25CatArrInputTensorMetadataIS5_T0_XT2_EXT3_EEENS1_16TensorSizeStrideIS8_Lj4EEEiS8_)
        .other          _ZN2at6native40_GLOBAL__N__2351210d_8_Shape_cu_49f7391c35CatArrayBatchedCopy_alignedK_contigINS1_10OpaqueTypeILj2EEEjLi4ELi64ELi64ELi16EEEvPT_NS1_25CatArrInputTensorMetadataIS5_T0_XT2_EXT3_EEENS1_16TensorSizeStrideIS8_Lj4EEEiS8_,@"STO_CUDA_ENTRY STV_DEFAULT"
_ZN2at6native40_GLOBAL__N__2351210d_8_Shape_cu_49f7391c35CatArrayBatchedCopy_alignedK_contigINS1_10OpaqueTypeILj2EEEjLi4ELi64ELi64ELi16EEEvPT_NS1_25CatArrInputTensorMetadataIS5_T0_XT2_EXT3_EEENS1_16TensorSizeStrideIS8_Lj4EEEiS8_:
        /* <DEDUP_REMOVED lines=14> */
[----:B------:R-:W-:Y:S01]  /*00e0*/  ULDC.64 UR6, c[0x0][0x208] ;  /* 0x0000820000067ab9 */ /* 0x000fe20000000a00 */
[----:B------:R0:W1:Y:S01]  /*00f0*/  LDC R4, c[0x0][R5+0x410] ;  /* 0x0001040005047b82 */ /* 0x0000620000000800 */
[----:B------:R-:W-:Y:S01]  /*0100*/  ULDC UR14, c[0x0][0xf7c] ;  /* 0x0003df00000e7ab9 */ /* 0x000fe20000000800 */
[----:B------:R-:W-:Y:S01]  /*0110*/  ISETP.GT.U32.AND P0, PT, R3, R0, PT ;  /* 0x000000000300720c */ /* 0x000fe20003f04070 */
[----:B------:R-:W-:Y:S01]  /*0120*/  ULDC.64 UR10, c[0x0][0xf70] ;  /* 0x0003dc00000a7ab9 */ /* 0x000fe20000000a00 */
[----:B------:R-:W-:Y:S01]  /*0130*/  ULDC.64 UR12, c[0x0][0xf68] ;  /* 0x0003da00000c7ab9 */ /* 0x000fe20000000a00 */
[----:B------:R-:W-:Y:S03]  /*0140*/  BSSY B0, `(.L_x_307) ;  /* 0x0000197000007945 */ /* 0x000fe60003800000 */
        /* <DEDUP_REMOVED lines=10> */
[C---:B--2---:R-:W-:Y:S02]  /*01f0*/  SEL R5, R3.reuse, UR9, !P0 ;  /* 0x0000000903057c07 */ /* 0x044fe4000c000000 */
[----:B------:R-:W-:Y:S01]  /*0200*/  SEL R6, R3, UR8, !P1 ;  /* 0x0000000803067c07 */ /* 0x000fe2000c800000 */
[----:B----4-:R-:W-:Y:S01]  /*0210*/  IMAD R7, R7, UR4, RZ ;  /* 0x0000000407077c24 */ /* 0x010fe2000f8e02ff */
[----:B------:R-:W-:-:S07]  /*0220*/  SEL R2, R3, UR5, !P2 ;  /* 0x0000000503027c07 */ /* 0x000fce000d000000 */
.L_x_309:
[----:B------:R-:W0:Y:S01]  /*0230*/  I2F.U32.RP R10, R5 ;  /* 0x00000005000a7306 */ /* 0x000e220000209000 */
[----:B------:R-:W-:Y:S02]  /*0240*/  IADD3 R11, RZ, -R5, RZ ;  /* 0x80000005ff0b7210 */ /* 0x000fe40007ffe0ff */
[----:B------:R-:W-:Y:S02]  /*0250*/  IADD3 R18, R12, 0x1, RZ ;  /* 0x000000010c127810 */ /* 0x000fe40007ffe0ff */
[----:B------:R-:W-:-:S03]  /*0260*/  ISETP.NE.U32.AND P1, PT, R5, RZ, PT ;  /* 0x000000ff0500720c */ /* 0x000fc60003f25070 */
[----:B------:R-:W2:Y:S08]  /*0270*/  I2F.U32.RP R13, R6 ;  /* 0x00000006000d7306 */ /* 0x000eb00000209000 */
[----:B0-----:R-:W0:Y:S08]  /*0280*/  MUFU.RCP R10, R10 ;  /* 0x0000000a000a7308 */ /* 0x001e300000001000 */
[----:B--2---:R-:W2:Y:S08]  /*0290*/  MUFU.RCP R13, R13 ;  /* 0x0000000d000d7308 */ /* 0x004eb00000001000 */
[----:B------:R-:W-:Y:S01]  /*02a0*/  I2F.U32.RP R23, R2 ;  /* 0x0000000200177306 */ /* 0x000fe20000209000 */
[----:B0-----:R-:W-:Y:S01]  /*02b0*/  VIADD R8, R10, 0xffffffe ;  /* 0x0ffffffe0a087836 */ /* 0x001fe20000000000 */
[----:B------:R-:W-:-:S06]  /*02c0*/  IADD3 R10, R12, 0x2, RZ ;  /* 0x000000020c0a7810 */ /* 0x000fcc0007ffe0ff */
[----:B------:R0:W4:Y:S01]  /*02d0*/  F2I.FTZ.U32.TRUNC.NTZ R9, R8 ;  /* 0x0000000800097305 */ /* 0x000122000021f000 */
[----:B--2---:R-:W-:-:S07]  /*02e0*/  IADD3 R16, R13, 0xffffffe, RZ ;  /* 0x0ffffffe0d107810 */ /* 0x004fce0007ffe0ff */
[----:B------:R2:W-:Y:S01]  /*02f0*/  F2I.FTZ.U32.TRUNC.NTZ R17, R16 ;  /* 0x0000001000117305 */ /* 0x0005e2000021f000 */
[----:B0-----:R-:W-:Y:S02]  /*0300*/  IMAD.MOV.U32 R8, RZ, RZ, RZ ;  /* 0x000000ffff087224 */ /* 0x001fe400078e00ff */
[----:B----4-:R-:W-:-:S05]  /*0310*/  IMAD R11, R11, R9, RZ ;  /* 0x000000090b0b7224 */ /* 0x010fca00078e02ff */
[----:B------:R-:W0:Y:S01]  /*0320*/  MUFU.RCP R23, R23 ;  /* 0x0000001700177308 */ /* 0x000e220000001000 */
[----:B--2---:R-:W-:Y:S02]  /*0330*/  IMAD.MOV.U32 R16, RZ, RZ, RZ ;  /* 0x000000ffff107224 */ /* 0x004fe400078e00ff */
[----:B------:R-:W-:-:S06]  /*0340*/  IMAD.HI.U32 R11, R9, R11, R8 ;  /* 0x0000000b090b7227 */ /* 0x000fcc00078e0008 */
[----:B------:R-:W-:-:S04]  /*0350*/  IMAD.HI.U32 R22, R11, R18, RZ ;  /* 0x000000120b167227 */ /* 0x000fc800078e00ff */
[----:B------:R-:W-:Y:S02]  /*0360*/  IMAD.MOV R9, RZ, RZ, -R22 ;  /* 0x000000ffff097224 */ /* 0x000fe400078e0a16 */
[----:B------:R-:W-:-:S04]  /*0370*/  IMAD.HI.U32 R20, R11, R10, RZ ;  /* 0x0000000a0b147227 */ /* 0x000fc800078e00ff */
[----:B------:R-:W-:Y:S01]  /*0380*/  IMAD R8, R5, R9, R18 ;  /* 0x0000000905087224 */ /* 0x000fe200078e0212 */
[----:B------:R-:W-:Y:S01]  /*0390*/  IADD3 R24, -R20, RZ, RZ ;  /* 0x000000ff14187210 */ /* 0x000fe20007ffe1ff */
[----:B------:R-:W-:Y:S02]  /*03a0*/  IMAD.MOV R9, RZ, RZ, -R6 ;  /* 0x000000ffff097224 */ /* 0x000fe400078e0a06 */
[----:B0-----:R-:W-:Y:S01]  /*03b0*/  VIADD R26, R23, 0xffffffe ;  /* 0x0ffffffe171a7836 */ /* 0x001fe20000000000 */
[----:B------:R-:W-:Y:S01]  /*03c0*/  ISETP.GE.U32.AND P0, PT, R8, R5, PT ;  /* 0x000000050800720c */ /* 0x000fe20003f06070 */
[----:B------:R-:W-:Y:S01]  /*03d0*/  IMAD R13, R9, R17, RZ ;  /* 0x00000011090d7224 */ /* 0x000fe200078e02ff */
[----:B------:R-:W-:Y:S01]  /*03e0*/  LOP3.LUT R9, RZ, R5, RZ, 0x33, !PT ;  /* 0x00000005ff097212 */ /* 0x000fe200078e33ff */
[----:B------:R-:W-:Y:S01]  /*03f0*/  IMAD R24, R5, R24, R10 ;  /* 0x0000001805187224 */ /* 0x000fe200078e020a */
[----:B------:R0:W2:Y:S01]  /*0400*/  F2I.FTZ.U32.TRUNC.NTZ R27, R26 ;  /* 0x0000001a001b7305 */ /* 0x0000a2000021f000 */
[----:B------:R-:W-:-:S08]  /*0410*/  IADD3 R23, RZ, -R2, RZ ;  /* 0x80000002ff177210 */ /* 0x000fd00007ffe0ff */
[----:B------:R-:W-:Y:S01]  /*0420*/  @P0 IMAD.IADD R8, R8, 0x1, -R5 ;  /* 0x0000000108080824 */ /* 0x000fe200078e0a05 */
[----:B0-----:R-:W-:Y:S01]  /*0430*/  HFMA2.MMA R26, -RZ, RZ, 0, 0 ;  /* 0x00000000ff1a7435 */ /* 0x001fe200000001ff */
[----:B------:R-:W-:Y:S01]  /*0440*/  @P0 VIADD R22, R22, 0x1 ;  /* 0x0000000116160836 */ /* 0x000fe20000000000 */
[-C--:B------:R-:W-:Y:S02]  /*0450*/  ISETP.GE.U32.AND P0, PT, R24, R5.reuse, PT ;  /* 0x000000051800720c */ /* 0x080fe40003f06070 */
[----:B------:R-:W-:Y:S01]  /*0460*/  ISETP.GE.U32.AND P2, PT, R8, R5, PT ;  /* 0x000000050800720c */ /* 0x000fe20003f46070 */
[----:B------:R-:W-:Y:S01]  /*0470*/  IMAD.HI.U32 R8, R17, R13, R16 ;  /* 0x0000000d11087227 */ /* 0x000fe200078e0010 */
[----:B------:R-:W-:-:S03]  /*0480*/  IADD3 R16, R12, 0x3, RZ ;  /* 0x000000030c107810 */ /* 0x000fc60007ffe0ff */
[----:B--2---:R-:W-:-:S04]  /*0490*/  IMAD R23, R23, R27, RZ ;  /* 0x0000001b17177224 */ /* 0x004fc800078e02ff */
[----:B------:R-:W-:Y:S02]  /*04a0*/  IMAD.HI.U32 R26, R27, R23, R26 ;  /* 0x000000171b1a7227 */ /* 0x000fe400078e001a */
[----:B------:R-:W-:Y:S02]  /*04b0*/  @P0 IADD3 R20, R20, 0x1, RZ ;  /* 0x0000000114140810 */ /* 0x000fe40007ffe0ff */
[----:B------:R-:W-:Y:S01]  /*04c0*/  @P2 IADD3 R22, R22, 0x1, RZ ;  /* 0x0000000116162810 */ /* 0x000fe20007ffe0ff */
[----:B------:R-:W-:Y:S01]  /*04d0*/  @P0 IMAD.IADD R24, R24, 0x1, -R5 ;  /* 0x0000000118180824 */ /* 0x000fe200078e0a05 */
[----:B------:R-:W-:Y:S02]  /*04e0*/  ISETP.NE.U32.AND P0, PT, R6, RZ, PT ;  /* 0x000000ff0600720c */ /* 0x000fe40003f05070 */
[----:B------:R-:W-:Y:S02]  /*04f0*/  SEL R21, R9, R22, !P1 ;  /* 0x0000001609157207 */ /* 0x000fe40004800000 */
[----:B------:R-:W-:-:S02]  /*0500*/  ISETP.GE.U32.AND P3, PT, R24, R5, PT ;  /* 0x000000051800720c */ /* 0x000fc40003f66070 */
[----:B------:R-:W-:Y:S01]  /*0510*/  LOP3.LUT R22, RZ, R6, RZ, 0x33, !PT ;  /* 0x00000006ff167212 */ /* 0x000fe200078e33ff */
[----:B------:R-:W-:-:S04]  /*0520*/  IMAD.HI.U32 R19, R8, R21, RZ ;  /* 0x0000001508137227 */ /* 0x000fc800078e00ff */
[----:B------:R-:W-:Y:S01]  /*0530*/  IMAD.MOV R24, RZ, RZ, -R21 ;  /* 0x000000ffff187224 */ /* 0x000fe200078e0a15 */
[----:B------:R-:W-:-:S03]  /*0540*/  IADD3 R17, -R19, RZ, RZ ;  /* 0x000000ff13117210 */ /* 0x000fc60007ffe1ff */
[----:B------:R-:W-:Y:S02]  /*0550*/  IMAD R18, R5, R24, R18 ;  /* 0x0000001805127224 */ /* 0x000fe400078e0212 */
[----:B------:R-:W-:Y:S01]  /*0560*/  IMAD R17, R6, R17, R21 ;  /* 0x0000001106117224 */ /* 0x000fe200078e0215 */
[----:B------:R-:W-:Y:S01]  /*0570*/  @P3 IADD3 R20, R20, 0x1, RZ ;  /* 0x0000000114143810 */ /* 0x000fe20007ffe0ff */
[----:B------:R-:W-:-:S03]  /*0580*/  IMAD.HI.U32 R24, R11, R16, RZ ;  /* 0x000000100b187227 */ /* 0x000fc600078e00ff */
[----:B------:R-:W-:Y:S01]  /*0590*/  ISETP.GE.U32.AND P2, PT, R17, R6, PT ;  /* 0x000000061100720c */ /* 0x000fe20003f46070 */
[----:B------:R-:W-:Y:S01]  /*05a0*/  IMAD R18, R18, UR11, RZ ;  /* 0x0000000b12127c24 */ /* 0x000fe2000f8e02ff */
[----:B------:R-:W-:-:S11]  /*05b0*/  SEL R13, R9, R20, !P1 ;  /* 0x00000014090d7207 */ /* 0x000fd60004800000 */
[----:B------:R-:W-:Y:S01]  /*05c0*/  @P2 IMAD.IADD R17, R17, 0x1, -R6 ;  /* 0x0000000111112824 */ /* 0x000fe200078e0a06 */
[----:B------:R-:W-:-:S04]  /*05d0*/  @P2 IADD3 R19, R19, 0x1, RZ ;  /* 0x0000000113132810 */ /* 0x000fc80007ffe0ff */
[----:B------:R-:W-:Y:S01]  /*05e0*/  ISETP.GE.U32.AND P3, PT, R17, R6, PT ;  /* 0x000000061100720c */ /* 0x000fe20003f66070 */
[----:B------:R-:W-:-:S04]  /*05f0*/  IMAD.HI.U32 R17, R8, R13, RZ ;  /* 0x0000000d08117227 */ /* 0x000fc800078e00ff */
[----:B------:R-:W-:-:S04]  /*0600*/  IMAD.MOV R25, RZ, RZ, -R17 ;  /* 0x000000ffff197224 */ /* 0x000fc800078e0a11 */
[----:B------:R-:W-:-:S04]  /*0610*/  IMAD R25, R6, R25, R13 ;  /* 0x0000001906197224 */ /* 0x000fc800078e020d */
[----:B------:R-:W-:Y:S01]  /*0620*/  @P3 VIADD R19, R19, 0x1 ;  /* 0x0000000113133836 */ /* 0x000fe20000000000 */
[----:B------:R-:W-:-:S04]  /*0630*/  ISETP.GE.U32.AND P2, PT, R25, R6, PT ;  /* 0x000000061900720c */ /* 0x000fc80003f46070 */
[----:B------:R-:W-:-:S05]  /*0640*/  SEL R19, R22, R19, !P0 ;  /* 0x0000001316137207 */ /* 0x000fca0004000000 */
[----:B------:R-:W-:-:S04]  /*0650*/  IMAD.HI.U32 R20, R26, R19, RZ ;  /* 0x000000131a147227 */ /* 0x000fc800078e00ff */
[----:B------:R-:W-:Y:S01]  /*0660*/  IMAD.MOV R23, RZ, RZ, -R20 ;  /* 0x000000ffff177224 */ /* 0x000fe200078e0a14 */
[----:B------:R-:W-:Y:S02]  /*0670*/  @P2 IADD3 R25, -R6, R25, RZ ;  /* 0x0000001906192210 */ /* 0x000fe40007ffe1ff */
[----:B------:R-:W-:Y:S01]  /*0680*/  @P2 IADD3 R17, R17, 0x1, RZ ;  /* 0x0000000111112810 */ /* 0x000fe20007ffe0ff */
[--C-:B------:R-:W-:Y:S01]  /*0690*/  IMAD R23, R2, R23, R19.reuse ;  /* 0x0000001702177224 */ /* 0x100fe200078e0213 */
[----:B------:R-:W-:Y:S01]  /*06a0*/  ISETP.GE.U32.AND P5, PT, R25, R6, PT ;  /* 0x000000061900720c */ /* 0x000fe20003fa6070 */
[----:B------:R-:W-:-:S03]  /*06b0*/  IMAD.MOV R25, RZ, RZ, -R19 ;  /* 0x000000ffff197224 */ /* 0x000fc600078e0a13 */
[----:B------:R-:W-:Y:S01]  /*06c0*/  ISETP.GE.U32.AND P3, PT, R23, R2, PT ;  /* 0x000000021700720c */ /* 0x000fe20003f66070 */
[----:B------:R-:W-:Y:S01]  /*06d0*/  IMAD R21, R6, R25, R21 ;  /* 0x0000001906157224 */ /* 0x000fe200078e0215 */
[----:B------:R-:W-:-:S03]  /*06e0*/  IADD3 R25, -R24, RZ, RZ ;  /* 0x000000ff18197210 */ /* 0x000fc60007ffe1ff */
[----:B------:R-:W-:Y:S02]  /*06f0*/  IMAD R18, R21, UR10, R18 ;  /* 0x0000000a15127c24 */ /* 0x000fe4000f8e0212 */
[----:B------:R-:W-:Y:S02]  /*0700*/  IMAD R21, R5, R25, R16 ;  /* 0x0000001905157224 */ /* 0x000fe400078e0210 */
[----:B------:R-:W-:-:S03]  /*0710*/  @P5 VIADD R17, R17, 0x1 ;  /* 0x0000000111115836 */ /* 0x000fc60000000000 */
[----:B------:R-:W-:Y:S01]  /*0720*/  ISETP.GE.U32.AND P6, PT, R21, R5, PT ;  /* 0x000000051500720c */ /* 0x000fe20003fc6070 */
[----:B------:R-:W-:Y:S01]  /*0730*/  @P3 IMAD.IADD R23, R23, 0x1, -R2 ;  /* 0x0000000117173824 */ /* 0x000fe200078e0a02 */
[----:B------:R-:W-:Y:S01]  /*0740*/  SEL R17, R22, R17, !P0 ;  /* 0x0000001116117207 */ /* 0x000fe20004000000 */
[----:B------:R-:W-:Y:S01]  /*0750*/  @P3 VIADD R20, R20, 0x1 ;  /* 0x0000000114143836 */ /* 0x000fe20000000000 */
[----:B------:R-:W-:Y:S02]  /*0760*/  ISETP.NE.U32.AND P3, PT, R2, RZ, PT ;  /* 0x000000ff0200720c */ /* 0x000fe40003f65070 */
[----:B------:R-:W-:Y:S01]  /*0770*/  ISETP.GE.U32.AND P4, PT, R23, R2, PT ;  /* 0x000000021700720c */ /* 0x000fe20003f86070 */
[----:B------:R-:W-:Y:S01]  /*0780*/  IMAD.HI.U32 R28, R26, R17, RZ ;  /* 0x000000111a1c7227 */ /* 0x000fe200078e00ff */
[----:B------:R-:W-:-:S05]  /*0790*/  IADD3 R23, -R13, RZ, RZ ;  /* 0x000000ff0d177210 */ /* 0x000fca0007ffe1ff */
[C---:B------:R-:W-:Y:S01]  /*07a0*/  IMAD R10, R5.reuse, R23, R10 ;  /* 0x00000017050a7224 */ /* 0x040fe200078e020a */
[----:B------:R-:W-:Y:S01]  /*07b0*/  @P6 IADD3 R21, -R5, R21, RZ ;  /* 0x0000001505156210 */ /* 0x000fe20007ffe1ff */
[----:B------:R-:W-:Y:S01]  /*07c0*/  IMAD.MOV R23, RZ, RZ, -R17 ;  /* 0x000000ffff177224 */ /* 0x000fe200078e0a11 */
[----:B------:R-:W-:Y:S01]  /*07d0*/  @P6 IADD3 R24, R24, 0x1, RZ ;  /* 0x0000000118186810 */ /* 0x000fe20007ffe0ff */
[----:B------:R-:W-:Y:S01]  /*07e0*/  IMAD R10, R10, UR11, RZ ;  /* 0x0000000b0a0a7c24 */ /* 0x000fe2000f8e02ff */
[----:B------:R-:W-:Y:S01]  /*07f0*/  ISETP.GE.U32.AND P5, PT, R21, R5, PT ;  /* 0x000000051500720c */ /* 0x000fe20003fa6070 */
[----:B------:R-:W-:Y:S02]  /*0800*/  IMAD R13, R6, R23, R13 ;  /* 0x00000017060d7224 */ /* 0x000fe400078e020d */
[----:B------:R-:W-:Y:S02]  /*0810*/  IMAD.MOV R23, RZ, RZ, -R28 ;  /* 0x000000ffff177224 */ /* 0x000fe400078e0a1c */
[----:B------:R-:W-:Y:S01]  /*0820*/  IMAD R10, R13, UR10, R10 ;  /* 0x0000000a0d0a7c24 */ /* 0x000fe2000f8e020a */
[----:B------:R-:W-:Y:S01]  /*0830*/  LOP3.LUT R13, RZ, R2, RZ, 0x33, !PT ;  /* 0x00000002ff0d7212 */ /* 0x000fe200078e33ff */
[----:B------:R-:W-:-:S02]  /*0840*/  IMAD R23, R2, R23, R17 ;  /* 0x0000001702177224 */ /* 0x000fc400078e0211 */
[----:B------:R-:W-:-:S03]  /*0850*/  @P4 VIADD R20, R20, 0x1 ;  /* 0x0000000114144836 */ /* 0x000fc60000000000 */
[----:B------:R-:W-:Y:S02]  /*0860*/  ISETP.GE.U32.AND P2, PT, R23, R2, PT ;  /* 0x000000021700720c */ /* 0x000fe40003f46070 */
[----:B------:R-:W-:Y:S02]  /*0870*/  @P5 IADD3 R24, R24, 0x1, RZ ;  /* 0x0000000118185810 */ /* 0x000fe40007ffe0ff */
[----:B------:R-:W-:Y:S02]  /*0880*/  SEL R21, R13, R20, !P3 ;  /* 0x000000140d157207 */ /* 0x000fe40005800000 */
[----:B------:R-:W-:-:S04]  /*0890*/  SEL R25, R9, R24, !P1 ;  /* 0x0000001809197207 */ /* 0x000fc80004800000 */
[----:B------:R-:W-:Y:S01]  /*08a0*/  IADD3 R20, -R25, RZ, RZ ;  /* 0x000000ff19147210 */ /* 0x000fe20007ffe1ff */
[----:B------:R-:W-:Y:S02]  /*08b0*/  IMAD.HI.U32 R27, R8, R25, RZ ;  /* 0x00000019081b7227 */ /* 0x000fe400078e00ff */
[----:B------:R-:W-:Y:S02]  /*08c0*/  @P2 IADD3 R23, -R2, R23, RZ ;  /* 0x0000001702172210 */ /* 0x000fe40007ffe1ff */
[----:B------:R-:W-:Y:S01]  /*08d0*/  IMAD R16, R5, R20, R16 ;  /* 0x0000001405107224 */ /* 0x000fe200078e0210 */
[----:B------:R-:W-:Y:S02]  /*08e0*/  @P2 IADD3 R28, R28, 0x1, RZ ;  /* 0x000000011c1c2810 */ /* 0x000fe40007ffe0ff */
[----:B------:R-:W-:Y:S01]  /*08f0*/  ISETP.GE.U32.AND P4, PT, R23, R2, PT ;  /* 0x000000021700720c */ /* 0x000fe20003f86070 */
[----:B------:R-:W-:Y:S02]  /*0900*/  IMAD.MOV R23, RZ, RZ, -R21 ;  /* 0x000000ffff177224 */ /* 0x000fe400078e0a15 */
[----:B------:R-:W-:-:S02]  /*0910*/  IMAD R16, R16, UR11, RZ ;  /* 0x0000000b10107c24 */ /* 0x000fc4000f8e02ff */
[----:B------:R-:W-:Y:S01]  /*0920*/  IMAD R23, R2, R23, R19 ;  /* 0x0000001702177224 */ /* 0x000fe200078e0213 */
[----:B------:R-:W-:-:S03]  /*0930*/  IADD3 R19, -R27, RZ, RZ ;  /* 0x000000ff1b137210 */ /* 0x000fc60007ffe1ff */
[----:B------:R-:W-:Y:S02]  /*0940*/  IMAD R18, R23, UR13, R18 ;  /* 0x0000000d17127c24 */ /* 0x000fe4000f8e0212 */
[----:B------:R-:W-:Y:S02]  /*0950*/  IMAD R19, R6, R19, R25 ;  /* 0x0000001306137224 */ /* 0x000fe400078e0219 */
[----:B------:R-:W-:Y:S02]  /*0960*/  @P4 VIADD R28, R28, 0x1 ;  /* 0x000000011c1c4836 */ /* 0x000fe40000000000 */
[----:B------:R-:W-:Y:S01]  /*0970*/  IMAD R21, R21, UR12, R18 ;  /* 0x0000000c15157c24 */ /* 0x000fe2000f8e0212 */
[----:B------:R-:W-:Y:S02]  /*0980*/  ISETP.GE.U32.AND P5, PT, R19, R6, PT ;  /* 0x000000061300720c */ /* 0x000fe40003fa6070 */
[----:B------:R-:W-:-:S05]  /*0990*/  SEL R28, R13, R28, !P3 ;  /* 0x0000001c0d1c7207 */ /* 0x000fca0005800000 */
[----:B------:R-:W-:-:S04]  /*09a0*/  IMAD.MOV R23, RZ, RZ, -R28 ;  /* 0x000000ffff177224 */ /* 0x000fc800078e0a1c */
[----:B------:R-:W-:Y:S02]  /*09b0*/  IMAD R17, R2, R23, R17 ;  /* 0x0000001702117224 */ /* 0x000fe400078e0211 */
[----:B------:R-:W-:Y:S01]  /*09c0*/  @P5 IMAD.IADD R19, R19, 0x1, -R6 ;  /* 0x0000000113135824 */ /* 0x000fe200078e0a06 */
[----:B------:R-:W-:Y:S01]  /*09d0*/  @P5 IADD3 R27, R27, 0x1, RZ ;  /* 0x000000011b1b5810 */ /* 0x000fe20007ffe0ff */
[----:B------:R-:W-:-:S03]  /*09e0*/  IMAD R17, R17, UR13, R10 ;  /* 0x0000000d11117c24 */ /* 0x000fc6000f8e020a */
[----:B------:R-:W-:Y:S01]  /*09f0*/  ISETP.GE.U32.AND P6, PT, R19, R6, PT ;  /* 0x000000061300720c */ /* 0x000fe20003fc6070 */
[----:B------:R-:W-:-:S12]  /*0a00*/  IMAD R28, R28, UR12, R17 ;  /* 0x0000000c1c1c7c24 */ /* 0x000fd8000f8e0211 */
[----:B------:R-:W-:-:S05]  /*0a10*/  @P6 VIADD R27, R27, 0x1 ;  /* 0x000000011b1b6836 */ /* 0x000fca0000000000 */
[----:B------:R-:W-:-:S05]  /*0a20*/  SEL R19, R22, R27, !P0 ;  /* 0x0000001b16137207 */ /* 0x000fca0004000000 */
[----:B------:R-:W-:-:S04]  /*0a30*/  IMAD.MOV R20, RZ, RZ, -R19 ;  /* 0x000000ffff147224 */ /* 0x000fc800078e0a13 */
[----:B------:R-:W-:Y:S02]  /*0a40*/  IMAD R25, R6, R20, R25 ;  /* 0x0000001406197224 */ /* 0x000fe400078e0219 */
[----:B------:R-:W-:-:S04]  /*0a50*/  IMAD.HI.U32 R20, R26, R19, RZ ;  /* 0x000000131a147227 */ /* 0x000fc800078e00ff */
[----:B------:R-:W-:Y:S01]  /*0a60*/  IMAD R16, R25, UR10, R16 ;  /* 0x0000000a19107c24 */ /* 0x000fe2000f8e0210 */
        /* <DEDUP_REMOVED lines=8> */
[----:B------:R-:W-:-:S03]  /*0af0*/  VIADD R20, R12, 0x4 ;  /* 0x000000040c147836 */ /* 0x000fc60000000000 */
[----:B------:R-:W-:Y:S01]  /*0b00*/  IADD3 R25, -R23, RZ, RZ ;  /* 0x000000ff17197210 */ /* 0x000fe20007ffe1ff */
[----:B------:R-:W-:-:S04]  /*0b10*/  IMAD.HI.U32 R10, R11, R20, RZ ;  /* 0x000000140b0a7227 */ /* 0x000fc800078e00ff */
[----:B------:R-:W-:Y:S02]  /*0b20*/  IMAD.MOV R24, RZ, RZ, -R10 ;  /* 0x000000ffff187224 */ /* 0x000fe400078e0a0a */
[----:B------:R-:W-:Y:S02]  /*0b30*/  IMAD R25, R2, R25, R19 ;  /* 0x0000001902197224 */ /* 0x000fe400078e0213 */
[----:B------:R-:W-:Y:S02]  /*0b40*/  IMAD R24, R5, R24, R20 ;  /* 0x0000001805187224 */ /* 0x000fe400078e0214 */
[----:B------:R-:W-:-:S03]  /*0b50*/  IMAD R16, R25, UR13, R16 ;  /* 0x0000000d19107c24 */ /* 0x000fc6000f8e0210 */
[----:B------:R-:W-:Y:S01]  /*0b60*/  ISETP.GE.U32.AND P2, PT, R24, R5, PT ;  /* 0x000000051800720c */ /* 0x000fe20003f46070 */
[----:B------:R-:W-:-:S12]  /*0b70*/  IMAD R23, R23, UR12, R16 ;  /* 0x0000000c17177c24 */ /* 0x000fd8000f8e0210 */
        /* <DEDUP_REMOVED lines=9> */
[----:B------:R-:W-:-:S03]  /*0c10*/  IMAD R20, R5, R10, R20 ;  /* 0x0000000a05147224 */ /* 0x000fc600078e0214 */
        /* <DEDUP_REMOVED lines=8> */
[----:B------:R-:W-:Y:S02]  /*0ca0*/  IMAD R10, R20, UR11, RZ ;  /* 0x0000000b140a7c24 */ /* 0x000fe4000f8e02ff */
[----:B------:R-:W-:-:S04]  /*0cb0*/  IMAD.HI.U32 R20, R26, R27, RZ ;  /* 0x0000001b1a147227 */ /* 0x000fc800078e00ff */
[----:B------:R-:W-:Y:S02]  /*0cc0*/  IMAD R10, R19, UR10, R10 ;  /* 0x0000000a130a7c24 */ /* 0x000fe4000f8e020a */
        /* <DEDUP_REMOVED lines=8> */
[----:B------:R-:W-:-:S03]  /*0d50*/  IADD3 R20, R12, 0x5, RZ ;  /* 0x000000050c147810 */ /* 0x000fc60007ffe0ff */
[----:B------:R-:W-:Y:S02]  /*0d60*/  IMAD.MOV R19, RZ, RZ, -R25 ;  /* 0x000000ffff137224 */ /* 0x000fe400078e0a19 */
        /* <DEDUP_REMOVED lines=63> */
[----:B------:R-:W-:Y:S02]  /*1160*/  IMAD R17, R6, R10, R17 ;  /* 0x0000000a06117224 */ /* 0x000fe400078e0211 */
[----:B------:R-:W-:-:S04]  /*1170*/  IMAD R10, R20, UR11, RZ ;  /* 0x0000000b140a7c24 */ /* 0x000fc8000f8e02ff */
        /* <DEDUP_REMOVED lines=11> */
[----:B------:R-:W-:-:S04]  /*1230*/  IMAD.HI.U32 R16, R11, R12, RZ ;  /* 0x0000000c0b107227 */ /* 0x000fc800078e00ff */
[----:B------:R-:W-:Y:S01]  /*1240*/  IMAD R10, R19, UR13, R10 ;  /* 0x0000000d130a7c24 */ /* 0x000fe2000f8e020a */
[----:B------:R-:W-:-:S03]  /*1250*/  IADD3 R20, -R16, RZ, RZ ;  /* 0x000000ff10147210 */ /* 0x000fc60007ffe1ff */
[----:B------:R-:W-:Y:S02]  /*1260*/  IMAD R29, R29, UR12, R10 ;  /* 0x0000000c1d1d7c24 */ /* 0x000fe4000f8e020a */
        /* <DEDUP_REMOVED lines=10> */
[----:B------:R-:W-:-:S03]  /*1310*/  IADD3 R16, -R19, RZ, RZ ;  /* 0x000000ff13107210 */ /* 0x000fc60007ffe1ff */
        /* <DEDUP_REMOVED lines=17> */
[----:B------:R-:W-:Y:S01]  /*1430*/  ISETP.GE.U32.AND P4, PT, R10, R2, PT ;  /* 0x000000020a00720c */ /* 0x000fe20003f86070 */
[----:B------:R-:W-:-:S04]  /*1440*/  VIADD R10, R12, 0x7 ;  /* 0x000000070c0a7836 */ /* 0x000fc80000000000 */
[----:B------:R-:W-:-:S08]  /*1450*/  IMAD.HI.U32 R20, R11, R10, RZ ;  /* 0x0000000a0b147227 */ /* 0x000fd000078e00ff */
[----:B------:R-:W-:-:S05]  /*1460*/  @P4 VIADD R16, R16, 0x1 ;  /* 0x0000000110104836 */ /* 0x000fca0000000000 */
[----:B------:R-:W-:-:S04]  /*1470*/  SEL R16, R13, R16, !P3 ;  /* 0x000000100d107207 */ /* 0x000fc80005800000 */
[----:B------:R-:W-:-:S05]  /*1480*/  IADD3 R18, -R16, RZ, RZ ;  /* 0x000000ff10127210 */ /* 0x000fca0007ffe1ff */
[----:B------:R-:W-:-:S04]  /*1490*/  IMAD R18, R2, R18, R19 ;  /* 0x0000001202127224 */ /* 0x000fc800078e0213 */
[----:B------:R-:W-:Y:S01]  /*14a0*/  IMAD R17, R18, UR13, R17 ;  /* 0x0000000d12117c24 */ /* 0x000fe2000f8e0211 */
        /* <DEDUP_REMOVED lines=8> */
[----:B------:R-:W-:Y:S01]  /*1530*/  IMAD.HI.U32 R11, R8, R9, RZ ;  /* 0x00000009080b7227 */ /* 0x000fe200078e00ff */
[----:B------:R-:W-:-:S04]  /*1540*/  IADD3 R8, -R9, RZ, RZ ;  /* 0x000000ff09087210 */ /* 0x000fc80007ffe1ff */
[----:B------:R-:W-:Y:S01]  /*1550*/  IADD3 R19, -R11, RZ, RZ ;  /* 0x000000ff0b137210 */ /* 0x000fe20007ffe1ff */
[----:B------:R-:W-:-:S04]  /*1560*/  IMAD R10, R5, R8, R10 ;  /* 0x00000008050a7224 */ /* 0x000fc800078e020a */
        /* <DEDUP_REMOVED lines=10> */
[----:B---3--:R-:W-:-:S04]  /*1610*/  IMAD.WIDE.U32 R8, R12, 0x2, R14 ;  /* 0x000000020c087825 */ /* 0x008fc800078e000e */
[----:B------:R-:W-:Y:S02]  /*1620*/  IMAD R24, R11, UR10, R10 ;  /* 0x0000000a0b187c24 */ /* 0x000fe4000f8e020a */
[----:B------:R-:W2:Y:S01]  /*1630*/  LDG.E.128 R8, desc[UR6][R8.64] ;  /* 0x0000000608087981 */ /* 0x000ea2000c1e1d00 */
[----:B------:R-:W-:Y:S02]  /*1640*/  IMAD R19, R16, UR12, R17 ;  /* 0x0000000c10137c24 */ /* 0x000fe4000f8e0211 */
[----:B------:R-:W0:Y:S01]  /*1650*/  LDC.64 R16, c[0x0][0x210] ;  /* 0x00008400ff107b82 */ /* 0x000e220000000a00 */
[C---:B-1----:R-:W-:Y:S02]  /*1660*/  IMAD R21, R4.reuse, UR14, R21 ;  /* 0x0000000e04157c24 */ /* 0x042fe4000f8e0215 */
[----:B------:R-:W-:Y:S02]  /*1670*/  IMAD R19, R4, UR14, R19 ;  /* 0x0000000e04137c24 */ /* 0x000fe4000f8e0213 */
[----:B------:R-:W-:-:S04]  /*1680*/  IMAD.HI.U32 R26, R26, R22, RZ ;  /* 0x000000161a1a7227 */ /* 0x000fc800078e00ff */
[C---:B------:R-:W-:Y:S02]  /*1690*/  IMAD R23, R4.reuse, UR14, R23 ;  /* 0x0000000e04177c24 */ /* 0x040fe4000f8e0217 */
[----:B------:R-:W-:Y:S02]  /*16a0*/  IMAD R29, R4, UR14, R29 ;  /* 0x0000000e041d7c24 */ /* 0x000fe4000f8e021d */
[----:B------:R-:W-:Y:S02]  /*16b0*/  IMAD R12, R7, 0x8, R12 ;  /* 0x00000008070c7824 */ /* 0x000fe400078e020c */
[----:B0-----:R-:W-:Y:S01]  /*16c0*/  IMAD.WIDE.U32 R18, R19, 0x2, R16 ;  /* 0x0000000213127825 */ /* 0x001fe200078e0010 */
[----:B--2---:R-:W-:-:S04]  /*16d0*/  LOP3.LUT R20, R8, 0xffff, RZ, 0xc0, !PT ;  /* 0x0000ffff08147812 */ /* 0x004fc800078ec0ff */
[----:B------:R-:W-:-:S04]  /*16e0*/  SHF.R.U32.HI R20, RZ, 0x8, R20 ;  /* 0x00000008ff147819 */ /* 0x000fc80000011614 */
[----:B------:R-:W-:-:S05]  /*16f0*/  PRMT R20, R20, 0x7604, R8 ;  /* 0x0000760414147816 */ /* 0x000fca0000000008 */
[----:B------:R0:W-:Y:S02]  /*1700*/  STG.E.U16 desc[UR6][R18.64], R20 ;  /* 0x0000001412007986 */ /* 0x0001e4000c101506 */
[C---:B0-----:R-:W-:Y:S01]  /*1710*/  PRMT R19, R8.reuse, 0x7732, RZ ;  /* 0x0000773208137816 */ /* 0x041fe200000000ff */
[----:B------:R-:W-:Y:S01]  /*1720*/  IMAD.WIDE.U32 R20, R21, 0x2, R16 ;  /* 0x0000000215147825 */ /* 0x000fe200078e0010 */
[----:B------:R-:W-:Y:S02]  /*1730*/  PRMT R8, R8, 0x7632, R8 ;  /* 0x0000763208087816 */ /* 0x000fe40000000008 */
[----:B------:R-:W-:-:S04]  /*1740*/  SHF.R.U32.HI R19, RZ, 0x8, R19 ;  /* 0x00000008ff137819 */ /* 0x000fc80000011613 */
[----:B------:R-:W-:Y:S01]  /*1750*/  PRMT R8, R19, 0x7604, R8 ;  /* 0x0000760413087816 */ /* 0x000fe20000000008 */
[----:B------:R-:W-:-:S04]  /*1760*/  IMAD R19, R4, UR14, R28 ;  /* 0x0000000e04137c24 */ /* 0x000fc8000f8e021c */
[----:B------:R0:W-:Y:S01]  /*1770*/  STG.E.U16 desc[UR6][R20.64], R8 ;  /* 0x0000000814007986 */ /* 0x0001e2000c101506 */
[----:B------:R-:W-:Y:S01]  /*1780*/  IMAD.WIDE.U32 R18, R19, 0x2, R16 ;  /* 0x0000000213127825 */ /* 0x000fe200078e0010 */
[----:B0-----:R-:W-:Y:S02]  /*1790*/  LOP3.LUT R8, R9, 0xffff, RZ, 0xc0, !PT ;  /* 0x0000ffff09087812 */ /* 0x001fe400078ec0ff */
[----:B------:R-:W-:Y:S02]  /*17a0*/  LOP3.LUT R20, R11, 0xffff, RZ, 0xc0, !PT ;  /* 0x0000ffff0b147812 */ /* 0x000fe400078ec0ff */
[----:B------:R-:W-:Y:S02]  /*17b0*/  SHF.R.U32.HI R8, RZ, 0x8, R8 ;  /* 0x00000008ff087819 */ /* 0x000fe40000011608 */
[----:B------:R-:W-:Y:S02]  /*17c0*/  PRMT R21, R10, 0x7632, R21 ;  /* 0x000076320a157816 */ /* 0x000fe40000000015 */
[----:B------:R-:W-:-:S05]  /*17d0*/  PRMT R28, R8, 0x7604, R9 ;  /* 0x00007604081c7816 */ /* 0x000fca0000000009 */
[----:B------:R0:W-:Y:S02]  /*17e0*/  STG.E.U16 desc[UR6][R18.64], R28 ;  /* 0x0000001c12007986 */ /* 0x0001e4000c101506 */
[----:B0-----:R-:W-:-:S05]  /*17f0*/  IADD3 R19, -R26, RZ, RZ ;  /* 0x000000ff1a137210 */ /* 0x001fca0007ffe1ff */
[----:B------:R-:W-:-:S05]  /*1800*/  IMAD R8, R2, R19, R22 ;  /* 0x0000001302087224 */ /* 0x000fca00078e0216 */
[----:B------:R-:W-:-:S13]  /*1810*/  ISETP.GE.U32.AND P0, PT, R8, R2, PT ;  /* 0x000000020800720c */ /* 0x000fda0003f06070 */
[----:B------:R-:W-:Y:S01]  /*1820*/  @P0 IMAD.IADD R8, R8, 0x1, -R2 ;  /* 0x0000000108080824 */ /* 0x000fe200078e0a02 */
[----:B------:R-:W-:-:S04]  /*1830*/  @P0 IADD3 R26, R26, 0x1, RZ ;  /* 0x000000011a1a0810 */ /* 0x000fc80007ffe0ff */
[----:B------:R-:W-:Y:S02]  /*1840*/  ISETP.GE.U32.AND P1, PT, R8, R2, PT ;  /* 0x000000020800720c */ /* 0x000fe40003f26070 */
[C---:B------:R-:W-:Y:S02]  /*1850*/  PRMT R8, R9.reuse, 0x7732, RZ ;  /* 0x0000773209087816 */ /* 0x040fe400000000ff */
[----:B------:R-:W-:Y:S02]  /*1860*/  PRMT R9, R9, 0x7632, R9 ;  /* 0x0000763209097816 */ /* 0x000fe40000000009 */
[----:B------:R-:W-:-:S04]  /*1870*/  SHF.R.U32.HI R8, RZ, 0x8, R8 ;  /* 0x00000008ff087819 */ /* 0x000fc80000011608 */
[----:B------:R-:W-:Y:S01]  /*1880*/  PRMT R18, R8, 0x7604, R9 ;  /* 0x0000760408127816 */ /* 0x000fe20000000009 */
[----:B------:R-:W-:Y:S01]  /*1890*/  IMAD.WIDE.U32 R8, R23, 0x2, R16 ;  /* 0x0000000217087825 */ /* 0x000fe200078e0010 */
[----:B------:R-:W-:-:S03]  /*18a0*/  LOP3.LUT R23, R10, 0xffff, RZ, 0xc0, !PT ;  /* 0x0000ffff0a177812 */ /* 0x000fc600078ec0ff */
[----:B------:R-:W-:Y:S01]  /*18b0*/  @P1 VIADD R26, R26, 0x1 ;  /* 0x000000011a1a1836 */ /* 0x000fe20000000000 */
[----:B------:R0:W-:Y:S01]  /*18c0*/  STG.E.U16 desc[UR6][R8.64], R18 ;  /* 0x0000001208007986 */ /* 0x0001e2000c101506 */
[----:B------:R-:W-:-:S03]  /*18d0*/  SHF.R.U32.HI R23, RZ, 0x8, R23 ;  /* 0x00000008ff177819 */ /* 0x000fc60000011617 */
[----:B------:R-:W-:Y:S02]  /*18e0*/  SEL R13, R13, R26, !P3 ;  /* 0x0000001a0d0d7207 */ /* 0x000fe40005800000 */
[----:B------:R-:W-:Y:S02]  /*18f0*/  PRMT R23, R23, 0x7604, R10 ;  /* 0x0000760417177816 */ /* 0x000fe4000000000a */
[----:B------:R-:W-:Y:S02]  /*1900*/  IADD3 R19, -R13, RZ, RZ ;  /* 0x000000ff0d137210 */ /* 0x000fe40007ffe1ff */
[----:B0-----:R-:W-:-:S03]  /*1910*/  SHF.R.U32.HI R18, RZ, 0x8, R20 ;  /* 0x00000008ff127819 */ /* 0x001fc60000011614 */
[----:B------:R-:W-:Y:S01]  /*1920*/  IMAD R19, R2, R19, R22 ;  /* 0x0000001302137224 */ /* 0x000fe200078e0216 */
[----:B------:R-:W-:Y:S01]  /*1930*/  PRMT R22, R11, 0x7732, RZ ;  /* 0x000077320b167816 */ /* 0x000fe200000000ff */
[----:B------:R-:W-:Y:S02]  /*1940*/  IMAD R9, R4, UR14, R25 ;  /* 0x0000000e04097c24 */ /* 0x000fe4000f8e0219 */
[----:B------:R-:W-:Y:S01]  /*1950*/  IMAD R24, R19, UR13, R24 ;  /* 0x0000000d13187c24 */ /* 0x000fe2000f8e0218 */
[----:B------:R-:W-:-:S03]  /*1960*/  SHF.R.U32.HI R25, RZ, 0x8, R22 ;  /* 0x00000008ff197819 */ /* 0x000fc60000011616 */
[----:B------:R-:W-:Y:S01]  /*1970*/  IMAD R19, R13, UR12, R24 ;  /* 0x0000000c0d137c24 */ /* 0x000fe2000f8e0218 */
[----:B------:R-:W-:Y:S02]  /*1980*/  PRMT R13, R10, 0x7732, RZ ;  /* 0x000077320a0d7816 */ /* 0x000fe400000000ff */
[----:B------:R-:W-:Y:S02]  /*1990*/  PRMT R10, R11, 0x7632, R10 ;  /* 0x000076320b0a7816 */ /* 0x000fe4000000000a */
[----:B------:R-:W-:Y:S02]  /*19a0*/  SHF.R.U32.HI R8, RZ, 0x8, R13 ;  /* 0x00000008ff087819 */ /* 0x000fe4000001160d */
[----:B------:R-:W-:Y:S01]  /*19b0*/  PRMT R13, R18, 0x7604, R11 ;  /* 0x00007604120d7816 */ /* 0x000fe2000000000b */
[----:B------:R-:W-:Y:S01]  /*19c0*/  IMAD R11, R4, UR14, R27 ;  /* 0x0000000e040b7c24 */ /* 0x000fe2000f8e021b */
[----:B------:R-:W-:Y:S01]  /*19d0*/  PRMT R21, R8, 0x7604, R21 ;  /* 0x0000760408157816 */ /* 0x000fe20000000015 */
[----:B------:R-:W-:Y:S01]  /*19e0*/  IMAD R27, R4, UR14, R19 ;  /* 0x0000000e041b7c24 */ /* 0x000fe2000f8e0213 */
[----:B------:R-:W-:Y:S01]  /*19f0*/  PRMT R25, R25, 0x7604, R10 ;  /* 0x0000760419197816 */ /* 0x000fe2000000000a */
[----:B------:R-:W-:-:S04]  /*1a00*/  IMAD.WIDE.U32 R8, R9, 0x2, R16 ;  /* 0x0000000209087825 */ /* 0x000fc800078e0010 */
[--C-:B------:R-:W-:Y:S01]  /*1a10*/  IMAD.WIDE.U32 R10, R11, 0x2, R16.reuse ;  /* 0x000000020b0a7825 */ /* 0x100fe200078e0010 */
[----:B------:R0:W-:Y:S03]  /*1a20*/  STG.E.U16 desc[UR6][R8.64], R23 ;  /* 0x0000001708007986 */ /* 0x0001e6000c101506 */
[--C-:B------:R-:W-:Y:S01]  /*1a30*/  IMAD.WIDE.U32 R18, R29, 0x2, R16.reuse ;  /* 0x000000021d127825 */ /* 0x100fe200078e0010 */
[----:B------:R0:W-:Y:S03]  /*1a40*/  STG.E.U16 desc[UR6][R10.64], R21 ;  /* 0x000000150a007986 */ /* 0x0001e6000c101506 */
[----:B------:R-:W-:Y:S01]  /*1a50*/  IMAD.WIDE.U32 R16, R27, 0x2, R16 ;  /* 0x000000021b107825 */ /* 0x000fe200078e0010 */
[----:B------:R0:W-:Y:S01]  /*1a60*/  STG.E.U16 desc[UR6][R18.64], R13 ;  /* 0x0000000d12007986 */ /* 0x0001e2000c101506 */
[----:B------:R-:W-:-:S03]  /*1a70*/  IADD3 R27, R12, 0x8, RZ ;  /* 0x000000080c1b7810 */ /* 0x000fc60007ffe0ff */
[----:B------:R0:W-:Y:S01]  /*1a80*/  STG.E.U16 desc[UR6][R16.64], R25 ;  /* 0x0000001910007986 */ /* 0x0001e2000c101506 */
[----:B------:R-:W-:-:S13]  /*1a90*/  ISETP.GT.U32.AND P0, PT, R27, R0, PT ;  /* 0x000000001b00720c */ /* 0x000fda0003f04070 */
[----:B0-----:R-:W-:Y:S05]  /*1aa0*/  @!P0 BRA `(.L_x_309) ;  /* 0xffffffe400e08947 */ /* 0x001fea000383ffff */
.L_x_308:
[----:B------:R-:W-:Y:S05]  /*1ab0*/  BSYNC B0 ;  /* 0x0000000000007941 */ /* 0x000fea0003800000 */
.L_x_307:
        /* <DEDUP_REMOVED lines=12> */
[----:B0-----:R-:W-:-:S04]  /*1b80*/  ISETP.NE.AND P0, PT, R6, 0x3, PT ;  /* 0x000000030600780c */ /* 0x001fc80003f05270 */
[C---:B--2---:R-:W-:Y:S02]  /*1b90*/  SEL R2, R3.reuse, UR5, !P0 ;  /* 0x0000000503027c07 */ /* 0x044fe4000c000000 */
[C---:B------:R-:W-:Y:S02]  /*1ba0*/  ISETP.NE.AND P0, PT, R6.reuse, 0x2, PT ;  /* 0x000000020600780c */ /* 0x040fe40003f05270 */
[----:B------:R-:W0:Y:S02]  /*1bb0*/  I2F.U32.RP R5, R2 ;  /* 0x0000000200057306 */ /* 0x000e240000209000 */
[C---:B------:R-:W-:Y:S01]  /*1bc0*/  SEL R10, R3.reuse, UR4, !P0 ;  /* 0x00000004030a7c07 */ /* 0x040fe2000c000000 */
[----:B------:R-:W-:Y:S01]  /*1bd0*/  ULDC UR4, c[0x0][0xf5c] ;  /* 0x0003d70000047ab9 */ /* 0x000fe20000000800 */
[----:B------:R-:W-:Y:S02]  /*1be0*/  ISETP.NE.AND P0, PT, R6, 0x1, PT ;  /* 0x000000010600780c */ /* 0x000fe40003f05270 */
[----:B------:R-:W-:Y:S01]  /*1bf0*/  ISETP.NE.U32.AND P1, PT, R10, RZ, PT ;  /* 0x000000ff0a00720c */ /* 0x000fe20003f25070 */
[----:B------:R-:W-:Y:S01]  /*1c00*/  IMAD.MOV R13, RZ, RZ, -R10 ;  /* 0x000000ffff0d7224 */ /* 0x000fe200078e0a0a */
[----:B------:R-:W-:Y:S01]  /*1c10*/  SEL R11, R3, UR4, !P0 ;  /* 0x00000004030b7c07 */ /* 0x000fe2000c000000 */
[----:B------:R-:W2:Y:S01]  /*1c20*/  I2F.U32.RP R6, R10 ;  /* 0x0000000a00067306 */ /* 0x000ea20000209000 */
[----:B------:R-:W-:-:S02]  /*1c30*/  ISETP.NE.U32.AND P0, PT, R2, RZ, PT ;  /* 0x000000ff0200720c */ /* 0x000fc40003f05070 */
[----:B------:R-:W-:Y:S02]  /*1c40*/  IADD3 R23, RZ, -R11, RZ ;  /* 0x8000000bff177210 */ /* 0x000fe40007ffe0ff */
[----:B------:R-:W-:Y:S02]  /*1c50*/  ISETP.NE.U32.AND P2, PT, R11, RZ, PT ;  /* 0x000000ff0b00720c */ /* 0x000fe40003f45070 */
[----:B------:R-:W-:Y:S01]  /*1c60*/  LOP3.LUT R20, RZ, R10, RZ, 0x33, !PT ;  /* 0x0000000aff147212 */ /* 0x000fe200078e33ff */
[----:B------:R-:W4:Y:S08]  /*1c70*/  I2F.U32.RP R7, R11 ;  /* 0x0000000b00077306 */ /* 0x000f300000209000 */
[----:B0-----:R-:W0:Y:S08]  /*1c80*/  MUFU.RCP R5, R5 ;  /* 0x0000000500057308 */ /* 0x001e300000001000 */
[----:B--2---:R-:W2:Y:S08]  /*1c90*/  MUFU.RCP R6, R6 ;  /* 0x0000000600067308 */ /* 0x004eb00000001000 */
[----:B----4-:R-:W4:Y:S01]  /*1ca0*/  MUFU.RCP R7, R7 ;  /* 0x0000000700077308 */ /* 0x010f220000001000 */
[----:B0-----:R-:W-:Y:S01]  /*1cb0*/  VIADD R16, R5, 0xffffffe ;  /* 0x0ffffffe05107836 */ /* 0x001fe20000000000 */
[----:B------:R-:W-:-:S06]  /*1cc0*/  IADD3 R5, RZ, -R2, RZ ;  /* 0x80000002ff057210 */ /* 0x000fcc0007ffe0ff */
[----:B------:R0:W5:Y:S01]  /*1cd0*/  F2I.FTZ.U32.TRUNC.NTZ R17, R16 ;  /* 0x0000001000117305 */ /* 0x000162000021f000 */
[----:B--2---:R-:W-:-:S07]  /*1ce0*/  IADD3 R18, R6, 0xffffffe, RZ ;  /* 0x0ffffffe06127810 */ /* 0x004fce0007ffe0ff */
[----:B------:R2:W1:Y:S01]  /*1cf0*/  F2I.FTZ.U32.TRUNC.NTZ R19, R18 ;  /* 0x0000001200137305 */ /* 0x000462000021f000 */
[----:B----4-:R-:W-:Y:S02]  /*1d00*/  VIADD R8, R7, 0xffffffe ;  /* 0x0ffffffe07087836 */ /* 0x010fe40000000000 */
[----:B------:R-:W4:Y:S01]  /*1d10*/  LDC.64 R6, c[0x0][0x210] ;  /* 0x00008400ff067b82 */ /* 0x000f220000000a00 */
[----:B0-----:R-:W-:Y:S02]  /*1d20*/  IMAD.MOV.U32 R16, RZ, RZ, RZ ;  /* 0x000000ffff107224 */ /* 0x001fe400078e00ff */
[----:B-----5:R-:W-:Y:S02]  /*1d30*/  IMAD R5, R5, R17, RZ ;  /* 0x0000001105057224 */ /* 0x020fe400078e02ff */
[----:B------:R0:W5:Y:S01]  /*1d40*/  F2I.FTZ.U32.TRUNC.NTZ R9, R8 ;  /* 0x0000000800097305 */ /* 0x000162000021f000 */
[----:B--2---:R-:W-:Y:S01]  /*1d50*/  HFMA2.MMA R18, -RZ, RZ, 0, 0 ;  /* 0x00000000ff127435 */ /* 0x004fe200000001ff */
[----:B------:R-:W-:Y:S01]  /*1d60*/  IMAD.HI.U32 R16, R17, R5, R16 ;  /* 0x0000000511107227 */ /* 0x000fe200078e0010 */
[----:B------:R-:W-:-:S03]  /*1d70*/  MOV R5, R12 ;  /* 0x0000000c00057202 */ /* 0x000fc60000000f00 */
[----:B-1----:R-:W-:Y:S02]  /*1d80*/  IMAD R13, R13, R19, RZ ;  /* 0x000000130d0d7224 */ /* 0x002fe400078e02ff */
[----:B0-----:R-:W-:-:S03]  /*1d90*/  IMAD.MOV.U32 R8, RZ, RZ, RZ ;  /* 0x000000ffff087224 */ /* 0x001fc600078e00ff */
[----:B------:R-:W-:Y:S01]  /*1da0*/  IMAD.HI.U32 R13, R19, R13, R18 ;  /* 0x0000000d130d7227 */ /* 0x000fe200078e0012 */
[----:B------:R-:W-:Y:S02]  /*1db0*/  LOP3.LUT R19, RZ, R2, RZ, 0x33, !PT ;  /* 0x00000002ff137212 */ /* 0x000fe400078e33ff */
[----:B------:R-:W-:Y:S01]  /*1dc0*/  LOP3.LUT R18, RZ, R11, RZ, 0x33, !PT ;  /* 0x0000000bff127212 */ /* 0x000fe200078e33ff */
[----:B-----5:R-:W-:-:S04]  /*1dd0*/  IMAD R17, R23, R9, RZ ;  /* 0x0000000917117224 */ /* 0x020fc800078e02ff */
[----:B------:R-:W-:-:S07]  /*1de0*/  IMAD.HI.U32 R17, R9, R17, R8 ;  /* 0x0000001109117227 */ /* 0x000fce00078e0008 */
.L_x_312:
[----:B0--3--:R-:W-:-:S06]  /*1df0*/  IMAD.WIDE.U32 R8, R5, 0x2, R14 ;  /* 0x0000000205087825 */ /* 0x009fcc00078e000e */
        /* <DEDUP_REMOVED lines=28> */
[----:B------:R-:W-:Y:S02]  /*1fc0*/  ISETP.GE.U32.AND P4, PT, R24, R11, PT ;  /* 0x0000000b1800720c */ /* 0x000fe40003f86070 */
[----:B------:R-:W-:Y:S01]  /*1fd0*/  IADD3 R24, -R23, RZ, RZ ;  /* 0x000000ff17187210 */ /* 0x000fe20007ffe1ff */
[----:B------:R-:W-:-:S04]  /*1fe0*/  IMAD R23, R10, R25, R23 ;  /* 0x000000190a177224 */ /* 0x000fc800078e0217 */
[----:B------:R-:W-:Y:S02]  /*1ff0*/  IMAD R24, R2, R24, R5 ;  /* 0x0000001802187224 */ /* 0x000fe400078e0205 */
[----:B------:R-:W-:Y:S02]  /*2000*/  VIADD R5, R5, 0x1 ;  /* 0x0000000105057836 */ /* 0x000fe40000000000 */
[----:B------:R-:W-:Y:S02]  /*2010*/  IMAD R24, R24, UR9, RZ ;  /* 0x0000000918187c24 */ /* 0x000fe4000f8e02ff */
[----:B------:R-:W-:Y:S02]  /*2020*/  @P4 IADD3 R9, R9, 0x1, RZ ;  /* 0x0000000109094810 */ /* 0x000fe40007ffe0ff */
[----:B------:R-:W-:Y:S02]  /*2030*/  IMAD R23, R23, UR8, R24 ;  /* 0x0000000817177c24 */ /* 0x000fe4000f8e0218 */
[----:B------:R-:W-:-:S04]  /*2040*/  SEL R9, R18, R9, !P2 ;  /* 0x0000000912097207 */ /* 0x000fc80005000000 */
[----:B------:R-:W-:-:S05]  /*2050*/  IADD3 R25, -R9, RZ, RZ ;  /* 0x000000ff09197210 */ /* 0x000fca0007ffe1ff */
[----:B------:R-:W-:-:S04]  /*2060*/  IMAD R22, R11, R25, R22 ;  /* 0x000000190b167224 */ /* 0x000fc800078e0216 */
[----:B------:R-:W-:-:S04]  /*2070*/  IMAD R22, R22, UR11, R23 ;  /* 0x0000000b16167c24 */ /* 0x000fc8000f8e0217 */
[----:B------:R-:W-:-:S04]  /*2080*/  IMAD R9, R9, UR10, R22 ;  /* 0x0000000a09097c24 */ /* 0x000fc8000f8e0216 */
[----:B------:R-:W-:Y:S01]  /*2090*/  IMAD R9, R4, UR12, R9 ;  /* 0x0000000c04097c24 */ /* 0x000fe2000f8e0209 */
[----:B--2---:R-:W-:-:S03]  /*20a0*/  PRMT R23, R8, 0x7710, RZ ;  /* 0x0000771008177816 */ /* 0x004fc600000000ff */
[----:B----4-:R-:W-:-:S05]  /*20b0*/  IMAD.WIDE.U32 R8, R9, 0x2, R6 ;  /* 0x0000000209087825 */ /* 0x010fca00078e0006 */
[----:B------:R0:W-:Y:S01]  /*20c0*/  STG.E.U16 desc[UR6][R8.64], R23 ;  /* 0x0000001708007986 */ /* 0x0001e2000c101506 */
[----:B------:R-:W-:Y:S05]  /*20d0*/  @P3 BRA `(.L_x_312) ;  /* 0xfffffffc00443947 */ /* 0x000fea000383ffff */
.L_x_311:
[----:B------:R-:W-:Y:S05]  /*20e0*/  BSYNC B0 ;  /* 0x0000000000007941 */ /* 0x000fea0003800000 */
.L_x_310:
        /* <DEDUP_REMOVED lines=8> */
[----:B0-----:R-:W2:Y:S01]  /*2170*/  LDC.64 R8, c[0x0][0xf60] ;  /* 0x0003d800ff087b82 */ /* 0x001ea20000000a00 */
[C---:B----4-:R-:W-:Y:S02]  /*2180*/  ISETP.NE.AND P2, PT, R2.reuse, 0x1, PT ;  /* 0x000000010200780c */ /* 0x050fe40003f45270 */
[C---:B------:R-:W-:Y:S02]  /*2190*/  ISETP.NE.AND P0, PT, R2.reuse, 0x3, PT ;  /* 0x000000030200780c */ /* 0x040fe40003f05270 */
[----:B------:R-:W-:Y:S02]  /*21a0*/  ISETP.NE.AND P1, PT, R2, 0x2, PT ;  /* 0x000000020200780c */ /* 0x000fe40003f25270 */
[C---:B--2---:R-:W-:Y:S02]  /*21b0*/  SEL R6, R3.reuse, R9, !P0 ;  /* 0x0000000903067207 */ /* 0x044fe40004000000 */
[----:B------:R-:W-:Y:S02]  /*21c0*/  SEL R7, R3, R8, !P1 ;  /* 0x0000000803077207 */ /* 0x000fe40004800000 */
[----:B------:R-:W0:Y:S03]  /*21d0*/  I2F.U32.RP R2, R6 ;  /* 0x0000000600027306 */ /* 0x000e260000209000 */
[----:B------:R-:W2:Y:S01]  /*21e0*/  @P2 LDC R3, c[0x0][0xf5c] ;  /* 0x0003d700ff032b82 */ /* 0x000ea20000000800 */
[----:B------:R-:W-:Y:S01]  /*21f0*/  IADD3 R19, RZ, -R6, RZ ;  /* 0x80000006ff137210 */ /* 0x000fe20007ffe0ff */
[----:B------:R-:W-:Y:S01]  /*2200*/  IMAD.MOV R21, RZ, RZ, -R7 ;  /* 0x000000ffff157224 */ /* 0x000fe200078e0a07 */
[----:B------:R-:W-:-:S02]  /*2210*/  ISETP.NE.U32.AND P0, PT, R6, RZ, PT ;  /* 0x000000ff0600720c */ /* 0x000fc40003f05070 */
[----:B------:R-:W-:Y:S01]  /*2220*/  ISETP.NE.U32.AND P1, PT, R7, RZ, PT ;  /* 0x000000ff0700720c */ /* 0x000fe20003f25070 */
[----:B------:R-:W4:Y:S01]  /*2230*/  I2F.U32.RP R12, R7 ;  /* 0x00000007000c7306 */ /* 0x000f220000209000 */
[----:B------:R-:W-:-:S07]  /*2240*/  LOP3.LUT R20, RZ, R7, RZ, 0x33, !PT ;  /* 0x00000007ff147212 */ /* 0x000fce00078e33ff */
[----:B0-----:R-:W0:Y:S08]  /*2250*/  MUFU.RCP R2, R2 ;  /* 0x0000000200027308 */ /* 0x001e300000001000 */
[----:B----4-:R-:W4:Y:S01]  /*2260*/  MUFU.RCP R12, R12 ;  /* 0x0000000c000c7308 */ /* 0x010f220000001000 */
[----:B--2---:R-:W-:-:S07]  /*2270*/  ISETP.NE.U32.AND P2, PT, R3, RZ, PT ;  /* 0x000000ff0300720c */ /* 0x004fce0003f45070 */
[----:B------:R-:W2:Y:S01]  /*2280*/  I2F.U32.RP R13, R3 ;  /* 0x00000003000d7306 */ /* 0x000ea20000209000 */
[----:B0-----:R-:W-:-:S07]  /*2290*/  IADD3 R8, R2, 0xffffffe, RZ ;  /* 0x0ffffffe02087810 */ /* 0x001fce0007ffe0ff */
[----:B------:R0:W5:Y:S01]  /*22a0*/  F2I.FTZ.U32.TRUNC.NTZ R9, R8 ;  /* 0x0000000800097305 */ /* 0x000162000021f000 */
[----:B----4-:R-:W-:-:S07]  /*22b0*/  VIADD R16, R12, 0xffffffe ;  /* 0x0ffffffe0c107836 */ /* 0x010fce0000000000 */
[----:B--2---:R-:W2:Y:S01]  /*22c0*/  MUFU.RCP R13, R13 ;  /* 0x0000000d000d7308 */ /* 0x004ea20000001000 */
[----:B0-----:R-:W-:Y:S01]  /*22d0*/  HFMA2.MMA R8, -RZ, RZ, 0, 0 ;  /* 0x00000000ff087435 */ /* 0x001fe200000001ff */
[----:B-----5:R-:W-:-:S06]  /*22e0*/  IMAD R19, R19, R9, RZ ;  /* 0x0000000913137224 */ /* 0x020fcc00078e02ff */
[----:B------:R0:W4:Y:S03]  /*22f0*/  F2I.FTZ.U32.TRUNC.NTZ R17, R16 ;  /* 0x0000001000117305 */ /* 0x000126000021f000 */
[----:B------:R-:W-:Y:S01]  /*2300*/  IMAD.HI.U32 R8, R9, R19, R8 ;  /* 0x0000001309087227 */ /* 0x000fe200078e0008 */
[----:B--2---:R-:W-:Y:S02]  /*2310*/  IADD3 R10, R13, 0xffffffe, RZ ;  /* 0x0ffffffe0d0a7810 */ /* 0x004fe40007ffe0ff */
[----:B------:R-:W2:Y:S01]  /*2320*/  LDC.64 R12, c[0x0][0x210] ;  /* 0x00008400ff0c7b82 */ /* 0x000ea20000000a00 */
        /* <DEDUP_REMOVED lines=9> */
[----:B------:R-:W-:-:S07]  /*23c0*/  LOP3.LUT R11, RZ, R6, RZ, 0x33, !PT ;  /* 0x00000006ff0b7212 */ /* 0x000fce00078e33ff */
.L_x_313:
[----:B0--3--:R-:W-:-:S06]  /*23d0*/  IMAD.WIDE.U32 R16, R5, 0x2, R14 ;  /* 0x0000000205107825 */ /* 0x009fcc00078e000e */
[----:B------:R0:W3:Y:S01]  /*23e0*/  LDG.E.U16 R16, desc[UR6][R16.64] ;  /* 0x0000000610107981 */ /* 0x0000e2000c1e1500 */
        /* <DEDUP_REMOVED lines=36> */
[----:B------:R-:W-:Y:S01]  /*2630*/  IMAD R17, R21, UR8, R18 ;  /* 0x0000000815117c24 */ /* 0x000fe2000f8e0212 */
[----:B------:R-:W-:-:S03]  /*2640*/  IADD3 R21, R5, 0x1, RZ ;  /* 0x0000000105157810 */ /* 0x000fc60007ffe0ff */
[----:B-1----:R-:W-:Y:S02]  /*2650*/  IMAD R17, R4, UR10, R17 ;  /* 0x0000000a04117c24 */ /* 0x002fe4000f8e0211 */
[----:B------:R-:W-:Y:S01]  /*2660*/  IMAD.WIDE.U32 R18, R21, 0x2, R14 ;  /* 0x0000000215127825 */ /* 0x000fe200078e000e */
[----:B---3--:R-:W-:-:S03]  /*2670*/  PRMT R25, R16, 0x7710, RZ ;  /* 0x0000771010197816 */ /* 0x008fc600000000ff */
[----:B--2---:R-:W-:-:S05]  /*2680*/  IMAD.WIDE.U32 R16, R17, 0x2, R12 ;  /* 0x0000000211107825 */ /* 0x004fca00078e000c */
        /* <DEDUP_REMOVED lines=25> */
[----:B------:R-:W-:Y:S01]  /*2820*/  IMAD R22, R7, R23, R22 ;  /* 0x0000001707167224 */ /* 0x000fe200078e0216 */
        /* <DEDUP_REMOVED lines=11> */
[----:B------:R-:W-:Y:S02]  /*28e0*/  IMAD R16, R16, UR9, R21 ;  /* 0x0000000910107c24 */ /* 0x000fe4000f8e0215 */
[----:B------:R-:W-:Y:S02]  /*28f0*/  VIADD R21, R5, 0x2 ;  /* 0x0000000205157836 */ /* 0x000fe40000000000 */
        /* <DEDUP_REMOVED lines=17> */
[----:B-1----:R-:W-:Y:S01]  /*2a10*/  IMAD.MOV R19, RZ, RZ, -R22 ;  /* 0x000000ffff137224 */ /* 0x002fe200078e0a16 */
[----:B------:R-:W-:-:S03]  /*2a20*/  IADD3 R16, -R17, RZ, RZ ;  /* 0x000000ff11107210 */ /* 0x000fc60007ffe1ff */
[----:B------:R-:W-:Y:S02]  /*2a30*/  IMAD R21, R6, R19, R21 ;  /* 0x0000001306157224 */ /* 0x000fe400078e0215 */
[----:B------:R-:W-:Y:S02]  /*2a40*/  IMAD R16, R7, R16, R22 ;  /* 0x0000001007107224 */ /* 0x000fe400078e0216 */
[----:B------:R-:W-:-:S03]  /*2a50*/  IMAD R21, R21, UR5, RZ ;  /* 0x0000000515157c24 */ /* 0x000fc6000f8e02ff */
        /* <DEDUP_REMOVED lines=40> */
[----:B0-----:R-:W-:-:S04]  /*2ce0*/  IMAD.HI.U32 R17, R9, R22, RZ ;  /* 0x0000001609117227 */ /* 0x001fc800078e00ff */
        /* <DEDUP_REMOVED lines=33> */
.L_x_314:
        /* <DEDUP_REMOVED lines=16> */
.L_x_1043:


//--------------------- .text._ZN2at6native40_GLOBAL__N__2351210d_8_Shape_cu_49f7391c30CatArrayBatchedCopy_vectorizedINS1_10OpaqueTypeILj2EEEjLi4ELi64ELi64ELi16ELi8EEEvPcNS1_25CatArrInputTensorMetadataIT_T0_XT2_EXT3_EEENS1_16TensorSizeStrideIS8_Lj4EEEiS8_ --------------------------
	.section	.text._ZN2at6native40_GLOBAL__N__2351210d_8_Shape_cu_49f7391c30CatArrayBatchedCopy_vectorizedINS1_10OpaqueTypeILj2EEEjLi4ELi64ELi64ELi16ELi8EEEvPcNS1_25CatArrInputTensorMetadataIT_T0_XT2_EXT3_EEENS1_16TensorSizeStrideIS8_Lj4EEEiS8_,"ax",@progbits
	.align	128
.text._ZN2at6native40_GLOBAL__N__2351210d_8_Shape_cu_49f7391c30CatArrayBatchedCopy_vectorizedINS1_10OpaqueTypeILj2EEEjLi4ELi64ELi64ELi16ELi8EEEvPcNS1_25CatArrInputTensorMetadataIT_T0_XT2_EXT3_EEENS1_16TensorSizeStrideIS8_Lj4EEEiS8_:
        .type           _ZN2at6native40_GLOBAL__N__2351210d_8_Shape_cu_49f7391c30CatArrayBatchedCopy_vectorizedINS1_10OpaqueTypeILj2EEEjLi4ELi64ELi64ELi16ELi8EEEvPcNS1_25CatArrInputTensorMetadataIT_T0_XT2_EXT3_EEENS1_16TensorSizeStrideIS8_Lj4EEEiS8_,@function
        .size           _ZN2at6native40_GLOBAL__N__2351210d_8_Shape_cu_49f7391c30CatArrayBatchedCopy_vectorizedINS1_10OpaqueTypeILj2EEEjLi4ELi64ELi64ELi16ELi8EEEvPcNS1_25CatArrInputTensorMetadataIT_T0_XT2_EXT3_EEENS1_16TensorSizeStrideIS8_Lj4EEEiS8_,(.L_x_1044 - _ZN2at6native40_GLOBAL__N__2351210d_8_Shape_cu_49f7391c30CatArrayBatchedCopy_vectorizedINS1_10OpaqueTypeILj2EEEjLi4ELi64ELi64ELi16ELi8EEEvPcNS1_25CatArrInputTensorMetadataIT_T0_XT2_EXT3_EEENS1_16TensorSizeStrideIS8_Lj4EEEiS8_)
        .other          _ZN2at6native40_GLOBAL__N__2351210d_8_Shape_cu_49f7391c30CatArrayBatchedCopy_vectorizedINS1_10OpaqueTypeILj2EEEjLi4ELi64ELi64ELi16ELi8EEEvPcNS1_25CatArrInputTensorMetadataIT_T0_XT2_EXT3_EEENS1_16TensorSizeStrideIS8_Lj4EEEiS8_,@"STO_CUDA_ENTRY STV_DEFAULT"
_ZN2at6native40_GLOBAL__N__2351210d_8_Shape_cu_49f7391c30CatArrayBatchedCopy_vectorizedINS1_10OpaqueTypeILj2EEEjLi4ELi64ELi64ELi16ELi8EEEvPcNS1_25CatArrInputTensorMetadataIT_T0_XT2_EXT3_EEENS1_16TensorSizeStrideIS8_Lj4EEEiS8_:
        /* <DEDUP_REMOVED lines=64> */
.L_x_315:
        /* <DEDUP_REMOVED lines=48> */
.L_x_316:
        /* <DEDUP_REMOVED lines=16> */
.L_x_1044:


//--------------------- .text._ZN2at6native40_GLOBAL__N__2351210d_8_Shape_cu_49f7391c19CatArrayBatchedCopyINS1_10OpaqueTypeILj2EEEjLi3ELi64ELi64EEEvPT_NS1_25CatArrInputTensorMetadataIS5_T0_XT2_EXT3_EEENS1_16TensorSizeStrideIS8_Lj4EEEiS8_ --------------------------
	.section	.text._ZN2at6native40_GLOBAL__N__2351210d_8_Shape_cu_49f7391c19CatArrayBatchedCopyINS1_10OpaqueTypeILj2EEEjLi3ELi64ELi64EEEvPT_NS1_25CatArrInputTensorMetadataIS5_T0_XT2_EXT3_EEENS1_16TensorSizeStrideIS8_Lj4EEEiS8_,"ax",@progbits
	.align	128
.text._ZN2at6native40_GLOBAL__N__2351210d_8_Shape_cu_49f7391c19CatArrayBatchedCopyINS1_10OpaqueTypeILj2EEEjLi3ELi64ELi64EEEvPT_NS1_25CatArrInputTensorMetadataIS5_T0_XT2_EXT3_EEENS1_16TensorSizeStrideIS8_Lj4EEEiS8_:
        .type           _ZN2at6native40_GLOBAL__N__2351210d_8_Shape_cu_49f7391c19CatArrayBatchedCopyINS1_10OpaqueTypeILj2EEEjLi3ELi64ELi64EEEvPT_NS1_25CatArrInputTensorMetadataIS5_T0_XT2_EXT3_EEENS1_16TensorSizeStrideIS8_Lj4EEEiS8_,@function
        .size           _ZN2at6native40_GLOBAL__N__2351210d_8_Shape_cu_49f7391c19CatArrayBatchedCopyINS1_10OpaqueTypeILj2EEEjLi3ELi64ELi64EEEvPT_NS1_25CatArrInputTensorMetadataIS5_T0_XT2_EXT3_EEENS1_16TensorSizeStrideIS8_Lj4EEEiS8_,(.L_x_1045 - _ZN2at6native40_GLOBAL__N__2351210d_8_Shape_cu_49f7391c19CatArrayBatchedCopyINS1_10OpaqueTypeILj2EEEjLi3ELi64ELi64EEEvPT_NS1_25CatArrInputTensorMetadataIS5_T0_XT2_EXT3_EEENS1_16TensorSizeStrideIS8_Lj4EEEiS8_)
        .other          _ZN2at6native40_GLOBAL__N__2351210d_8_Shape_cu_49f7391c19CatArrayBatchedCopyINS1_10OpaqueTypeILj2EEEjLi3ELi64ELi64EEEvPT_NS1_25CatArrInputTensorMetadataIS5_T0_XT2_EXT3_EEENS1_16TensorSizeStrideIS8_Lj4EEEiS8_,@"STO_CUDA_ENTRY STV_DEFAULT"
_ZN2at6native40_GLOBAL__N__2351210d_8_Shape_cu_49f7391c19CatArrayBatchedCopyINS1_10OpaqueTypeILj2EEEjLi3ELi64ELi64EEEvPT_NS1_25CatArrInputTensorMetadataIS5_T0_XT2_EXT3_EEENS1_16TensorSizeStrideIS8_Lj4EEEiS8_:
        /* <DEDUP_REMOVED lines=53> */
.L_x_318:
[----:B0---4-:R-:W-:-:S05]  /*0350*/  IMAD.WIDE.U32 R10, R14, 0x2, R2 ;  /* 0x000000020e0a7825 */ /* 0x011fca00078e0002 */
        /* <DEDUP_REMOVED lines=34> */
.L_x_317:
        /* <DEDUP_REMOVED lines=49> */
.L_x_319:
        /* <DEDUP_REMOVED lines=11> */
[----:B------:R-:W-:Y:S02]  /*0940*/  @P4 IMAD.IADD R6, R6, 0x1, -R11 ;  /* 0x0000000106064824 */ /* 0x000fe400078e0a0b */
[----:B------:R-:W-:-:S03]  /*0950*/  @P4 VIADD R7, R7, 0x1 ;  /* 0x0000000107074836 */ /* 0x000fc60000000000 */
[----:B------:R-:W-:-:S06]  /*0960*/  ISETP.GE.U32.AND P5, PT, R6, R11, PT ;  /* 0x0000000b0600720c */ /* 0x000fcc0003fa6070 */
[----:B------:R-:W-:-:S04]  /*0970*/  @P6 IADD3 R9, R9, 0x1, RZ ;  /* 0x0000000109096810 */ /* 0x000fc80007ffe0ff */
[----:B------:R-:W-:-:S03]  /*0980*/  SEL R9, R22, R9, !P0 ;  /* 0x0000000916097207 */ /* 0x000fc60004000000 */
[----:B------:R-:W-:Y:S02]  /*0990*/  @P5 IADD3 R7, R7, 0x1, RZ ;  /* 0x0000000107075810 */ /* 0x000fe40007ffe0ff */
[----:B------:R-:W-:-:S05]  /*09a0*/  IMAD.HI.U32 R8, R16, R9, RZ ;  /* 0x0000000910087227 */ /* 0x000fca00078e00ff */
[----:B------:R-:W-:-:S05]  /*09b0*/  IADD3 R6, -R8, RZ, RZ ;  /* 0x000000ff08067210 */ /* 0x000fca0007ffe1ff */
        /* <DEDUP_REMOVED lines=32> */
[----:B------:R-:W2:Y:S01]  /*0bc0*/  LDG.E.U16 R6, desc[UR6][R6.64] ;  /* 0x0000000606067981 */ /* 0x000ea2000c1e1500 */
[----:B------:R-:W-:Y:S01]  /*0bd0*/  IMAD R26, R25, UR8, R26 ;  /* 0x00000008191a7c24 */ /* 0x000fe2000f8e021a */
[----:B------:R-:W-:-:S03]  /*0be0*/  IADD3 R14, R14, UR4, RZ ;  /* 0x000000040e0e7c10 */ /* 0x000fc6000fffe0ff */
[----:B------:R-:W-:Y:S01]  /*0bf0*/  IMAD R25, R15, UR10, R26 ;  /* 0x0000000a0f197c24 */ /* 0x000fe2000f8e021a */
[----:B------:R-:W-:-:S03]  /*0c00*/  ISETP.GE.U32.AND P4, PT, R14, R19, PT ;  /* 0x000000130e00720c */ /* 0x000fc60003f86070 */
[----:B0-----:R-:W-:Y:S01]  /*0c10*/  IMAD.WIDE.U32 R8, R25, 0x2, R8 ;  /* 0x0000000219087825 */ /* 0x001fe200078e0008 */
[----:B--2---:R-:W-:-:S05]  /*0c20*/  PRMT R25, R6, 0x7710, RZ ;  /* 0x0000771006197816 */ /* 0x004fca00000000ff */
[----:B------:R0:W-:Y:S04]  /*0c30*/  STG.E.U16 desc[UR6][R8.64], R25 ;  /* 0x0000001908007986 */ /* 0x0001e8000c101506 */
[----:B------:R-:W-:Y:S05]  /*0c40*/  @!P4 BRA `(.L_x_319) ;  /* 0xfffffffc0010c947 */ /* 0x000fea000383ffff */
[----:B------:R-:W-:Y:S05]  /*0c50*/  EXIT ;  /* 0x000000000000794d */ /* 0x000fea0003800000 */
.L_x_320:
        /* <DEDUP_REMOVED lines=10> */
.L_x_1045:


//--------------------- .text._ZN2at6native40_GLOBAL__N__2351210d_8_Shape_cu_49f7391c26CatArrayBatchedCopy_contigINS1_10OpaqueTypeILj2EEEjLi3ELi64ELi64EEEvPT_NS1_25CatArrInputTensorMetadataIS5_T0_XT2_EXT3_EEENS1_16TensorSizeStrideIS8_Lj4EEEiS8_ --------------------------
	.section	.text._ZN2at6native40_GLOBAL__N__2351210d_8_Shape_cu_49f7391c26CatArrayBatchedCopy_contigINS1_10OpaqueTypeILj2EEEjLi3ELi64ELi64EEEvPT_NS1_25CatArrInputTensorMetadataIS5_T0_XT2_EXT3_EEENS1_16TensorSizeStrideIS8_Lj4EEEiS8_,"ax",@progbits
	.align	128
.text._ZN2at6native40_GLOBAL__N__2351210d_8_Shape_cu_49f7391c26CatArrayBatchedCopy_contigINS1_10OpaqueTypeILj2EEEjLi3ELi64ELi64EEEvPT_NS1_25CatArrInputTensorMetadataIS5_T0_XT2_EXT3_EEENS1_16TensorSizeStrideIS8_Lj4EEEiS8_:
        .type           _ZN2at6native40_GLOBAL__N__2351210d_8_Shape_cu_49f7391c26CatArrayBatchedCopy_contigINS1_10OpaqueTypeILj2EEEjLi3ELi64ELi64EEEvPT_NS1_25CatArrInputTensorMetadataIS5_T0_XT2_EXT3_EEENS1_16TensorSizeStrideIS8_Lj4EEEiS8_,@function
        .size           _ZN2at6native40_GLOBAL__N__2351210d_8_Shape_cu_49f7391c26CatArrayBatchedCopy_contigINS1_10OpaqueTypeILj2EEEjLi3ELi64ELi64EEEvPT_NS1_25CatArrInputTensorMetadataIS5_T0_XT2_EXT3_EEENS1_16TensorSizeStrideIS8_Lj4EEEiS8_,(.L_x_1046 - _ZN2at6native40_GLOBAL__N__2351210d_8_Shape_cu_49f7391c26CatArrayBatchedCopy_contigINS1_10OpaqueTypeILj2EEEjLi3ELi64ELi64EEEvPT_NS1_25CatArrInputTensorMetadataIS5_T0_XT2_EXT3_EEENS1_16TensorSizeStrideIS8_Lj4EEEiS8_)
        .other          _ZN2at6native40_GLOBAL__N__2351210d_8_Shape_cu_49f7391c26CatArrayBatchedCopy_contigINS1_10OpaqueTypeILj2EEEjLi3ELi64ELi64EEEvPT_NS1_25CatArrInputTensorMetadataIS5_T0_XT2_EXT3_EEENS1_16TensorSizeStrideIS8_Lj4EEEiS8_,@"STO_CUDA_ENTRY STV_DEFAULT"
_ZN2at6native40_GLOBAL__N__2351210d_8_Shape_cu_49f7391c26CatArrayBatchedCopy_contigINS1_10OpaqueTypeILj2EEEjLi3ELi64ELi64EEEvPT_NS1_25CatArrInputTensorMetadataIS5_T0_XT2_EXT3_EEENS1_16TensorSizeStrideIS8_Lj4EEEiS8_:
        /* <DEDUP_REMOVED lines=48> */
.L_x_321:
[----:B0-----:R-:W-:-:S05]  /*0300*/  IMAD.WIDE.U32 R16, R14, 0x2, R4 ;  /* 0x000000020e107825 */ /* 0x001fca00078e0004 */
[----:B------:R0:W2:Y:S01]  /*0310*/  LDG.E.U16 R13, desc[UR6][R16.64] ;  /* 0x00000006100d7981 */ /* 0x0000a2000c1e1500 */
        /* <DEDUP_REMOVED lines=28> */
[----:B-1----:R-:W-:Y:S01]  /*04e0*/  IMAD.WIDE.U32 R16, R15, 0x2, R2 ;  /* 0x000000020f107825 */ /* 0x002fe200078e0002 */
[----:B--2---:R-:W-:-:S05]  /*04f0*/  PRMT R13, R13, 0x7710, RZ ;  /* 0x000077100d0d7816 */ /* 0x004fca00000000ff */
[----:B------:R0:W-:Y:S01]  /*0500*/  STG.E.U16 desc[UR6][R16.64], R13 ;  /* 0x0000000d10007986 */ /* 0x0001e2000c101506 */
[----:B------:R-:W-:Y:S05]  /*0510*/  @!P2 BRA `(.L_x_321) ;  /* 0xfffffffc0078a947 */ /* 0x000fea000383ffff */
[----:B------:R-:W-:Y:S05]  /*0520*/  EXIT ;  /* 0x000000000000794d */ /* 0x000fea0003800000 */
.L_x_322:
        /* <DEDUP_REMOVED lines=13> */
.L_x_1046:


//--------------------- .text._ZN2at6native40_GLOBAL__N__2351210d_8_Shape_cu_49f7391c35CatArrayBatchedCopy_alignedK_contigINS1_10OpaqueTypeILj2EEEjLi3ELi64ELi64ELi8EEEvPT_NS1_25CatArrInputTensorMetadataIS5_T0_XT2_EXT3_EEENS1_16TensorSizeStrideIS8_Lj4EEEiS8_ --------------------------
	.section	.text._ZN2at6native40_GLOBAL__N__2351210d_8_Shape_cu_49f7391c35CatArrayBatchedCopy_alignedK_contigINS1_10OpaqueTypeILj2EEEjLi3ELi64ELi64ELi8EEEvPT_NS1_25CatArrInputTensorMetadataIS5_T0_XT2_EXT3_EEENS1_16TensorSizeStrideIS8_Lj4EEEiS8_,"ax",@progbits
	.align	128
.text._ZN2at6native40_GLOBAL__N__2351210d_8_Shape_cu_49f7391c35CatArrayBatchedCopy_alignedK_contigINS1_10OpaqueTypeILj2EEEjLi3ELi64ELi64ELi8EEEvPT_NS1_25CatArrInputTensorMetadataIS5_T0_XT2_EXT3_EEENS1_16TensorSizeStrideIS8_Lj4EEEiS8_:
        .type           _ZN2at6native40_GLOBAL__N__2351210d_8_Shape_cu_49f7391c35CatArrayBatchedCopy_alignedK_contigINS1_10OpaqueTypeILj2EEEjLi3ELi64ELi64ELi8EEEvPT_NS1_25CatArrInputTensorMetadataIS5_T0_XT2_EXT3_EEENS1_16TensorSizeStrideIS8_Lj4EEEiS8_,@function
        .size           _ZN2at6native40_GLOBAL__N__2351210d_8_Shape_cu_49f7391c35CatArrayBatchedCopy_alignedK_contigINS1_10OpaqueTypeILj2EEEjLi3ELi64ELi64ELi8EEEvPT_NS1_25CatArrInputTensorMetadataIS5_T0_XT2_EXT3_EEENS1_16TensorSizeStrideIS8_Lj4EEEiS8_,(.L_x_1047 - _ZN2at6native40_GLOBAL__N__2351210d_8_Shape_cu_49f7391c35CatArrayBatchedCopy_alignedK_contigINS1_10OpaqueTypeILj2EEEjLi3ELi64ELi64ELi8EEEvPT_NS1_25CatArrInputTensorMetadataIS5_T0_XT2_EXT3_EEENS1_16TensorSizeStrideIS8_Lj4EEEiS8_)
        .other          _ZN2at6native40_GLOBAL__N__2351210d_8_Shape_cu_49f7391c35CatArrayBatchedCopy_alignedK_contigINS1_10OpaqueTypeILj2EEEjLi3ELi64ELi64ELi8EEEvPT_NS1_25CatArrInputTensorMetadataIS5_T0_XT2_EXT3_EEENS1_16TensorSizeStrideIS8_Lj4EEEiS8_,@"STO_CUDA_ENTRY STV_DEFAULT"
_ZN2at6native40_GLOBAL__N__2351210d_8_Shape_cu_49f7391c35CatArrayBatchedCopy_alignedK_contigINS1_10OpaqueTypeILj2EEEjLi3ELi64ELi64ELi8EEEvPT_NS1_25CatArrInputTensorMetadataIS5_T0_XT2_EXT3_EEENS1_16TensorSizeStrideIS8_Lj4EEEiS8_:
        /* <DEDUP_REMOVED lines=34> */
.L_x_325:
[----:B0--3--:R-:W-:-:S06]  /*0220*/  IMAD.WIDE.U32 R6, R13, 0x2, R2 ;  /* 0x000000020d067825 */ /* 0x009fcc00078e0002 */
[----:B------:R-:W3:Y:S01]  /*0230*/  LDG.E.64 R6, desc[UR6][R6.64] ;  /* 0x0000000606067981 */ /* 0x000ee2000c1e1b00 */
[----:B------:R-:W0:Y:S01]  /*0240*/  I2F.U32.RP R14, R12 ;  /* 0x0000000c000e7306 */ /* 0x000e220000209000 */
[----:B------:R-:W-:Y:S01]  /*0250*/  IADD3 R15, RZ, -R12, RZ ;  /* 0x8000000cff0f7210 */ /* 0x000fe20007ffe0ff */
[----:B------:R-:W-:Y:S01]  /*0260*/  IMAD.MOV.U32 R16, RZ, RZ, RZ ;  /* 0x000000ffff107224 */ /* 0x000fe200078e00ff */
[----:B------:R-:W-:Y:S02]  /*0270*/  IADD3 R19, R13, 0x1, RZ ;  /* 0x000000010d137810 */ /* 0x000fe40007ffe0ff */
[----:B------:R-:W-:-:S03]  /*0280*/  IADD3 R25, RZ, -R8, RZ ;  /* 0x80000008ff197210 */ /* 0x000fc60007ffe0ff */
[----:B------:R-:W1:Y:S08]  /*0290*/  I2F.U32.RP R18, R8 ;  /* 0x0000000800127306 */ /* 0x000e700000209000 */
[----:B0-----:R-:W0:Y:S08]  /*02a0*/  MUFU.RCP R14, R14 ;  /* 0x0000000e000e7308 */ /* 0x001e300000001000 */
[----:B-1----:R-:W1:Y:S01]  /*02b0*/  MUFU.RCP R18, R18 ;  /* 0x0000001200127308 */ /* 0x002e620000001000 */
[----:B0-----:R-:W-:-:S07]  /*02c0*/  VIADD R17, R14, 0xffffffe ;  /* 0x0ffffffe0e117836 */ /* 0x001fce0000000000 */
[----:B------:R-:W0:Y:S01]  /*02d0*/  F2I.FTZ.U32.TRUNC.NTZ R17, R17 ;  /* 0x0000001100117305 */ /* 0x000e22000021f000 */
[----:B-1----:R-:W-:Y:S02]  /*02e0*/  VIADD R14, R18, 0xffffffe ;  /* 0x0ffffffe120e7836 */ /* 0x002fe40000000000 */
[----:B0-----:R-:W-:-:S04]  /*02f0*/  IMAD R15, R15, R17, RZ ;  /* 0x000000110f0f7224 */ /* 0x001fc800078e02ff */
[----:B------:R-:W-:Y:S01]  /*0300*/  IMAD.HI.U32 R16, R17, R15, R16 ;  /* 0x0000000f11107227 */ /* 0x000fe200078e0010 */
[----:B------:R-:W-:Y:S01]  /*0310*/  IADD3 R17, R13, 0x2, RZ ;  /* 0x000000020d117810 */ /* 0x000fe20007ffe0ff */
[----:B------:R0:W1:Y:S04]  /*0320*/  F2I.FTZ.U32.TRUNC.NTZ R15, R14 ;  /* 0x0000000e000f7305 */ /* 0x000068000021f000 */
[----:B------:R-:W-:-:S04]  /*0330*/  IMAD.HI.U32 R27, R16, R19, RZ ;  /* 0x00000013101b7227 */ /* 0x000fc800078e00ff */
[----:B------:R-:W-:Y:S01]  /*0340*/  IMAD.MOV R20, RZ, RZ, -R27 ;  /* 0x000000ffff147224 */ /* 0x000fe200078e0a1b */
[----:B0-----:R-:W-:Y:S01]  /*0350*/  HFMA2.MMA R14, -RZ, RZ, 0, 0 ;  /* 0x00000000ff0e7435 */ /* 0x001fe200000001ff */
[----:B------:R-:W-:-:S04]  /*0360*/  IMAD.HI.U32 R21, R16, R17, RZ ;  /* 0x0000001110157227 */ /* 0x000fc800078e00ff */
[----:B------:R-:W-:Y:S02]  /*0370*/  IMAD R20, R12, R20, R19 ;  /* 0x000000140c147224 */ /* 0x000fe400078e0213 */
[----:B------:R-:W-:Y:S02]  /*0380*/  IMAD.MOV R29, RZ, RZ, -R21 ;  /* 0x000000ffff1d7224 */ /* 0x000fe400078e0a15 */
[----:B-1----:R-:W-:Y:S01]  /*0390*/  IMAD R25, R25, R15, RZ ;  /* 0x0000000f19197224 */ /* 0x002fe200078e02ff */
[----:B------:R-:W-:Y:S01]  /*03a0*/  ISETP.GE.U32.AND P1, PT, R20, R12, PT ;  /* 0x0000000c1400720c */ /* 0x000fe20003f26070 */
[----:B------:R-:W-:Y:S02]  /*03b0*/  IMAD R29, R12, R29, R17 ;  /* 0x0000001d0c1d7224 */ /* 0x000fe400078e0211 */
[----:B------:R-:W-:-:S03]  /*03c0*/  IMAD.HI.U32 R18, R15, R25, R14 ;  /* 0x000000190f127227 */ /* 0x000fc600078e000e */
[----:B------:R-:W-:Y:S01]  /*03d0*/  ISETP.GE.U32.AND P5, PT, R29, R12, PT ;  /* 0x0000000c1d00720c */ /* 0x000fe20003fa6070 */
[----:B------:R-:W-:-:S04]  /*03e0*/  IMAD.HI.U32 R23, R16, R13, RZ ;  /* 0x0000000d10177227 */ /* 0x000fc800078e00ff */
[----:B------:R-:W-:Y:S01]  /*03f0*/  VIADD R15, R13, 0x3 ;  /* 0x000000030d0f7836 */ /* 0x000fe20000000000 */
[----:B------:R-:W-:Y:S01]  /*0400*/  IADD3 R14, -R23, RZ, RZ ;  /* 0x000000ff170e7210 */ /* 0x000fe20007ffe1ff */
[--C-:B------:R-:W-:Y:S01]  /*0410*/  @P1 IMAD.IADD R20, R20, 0x1, -R12.reuse ;  /* 0x0000000114141824 */ /* 0x100fe200078e0a0c */
[----:B------:R-:W-:Y:S01]  /*0420*/  @P1 IADD3 R27, R27, 0x1, RZ ;  /* 0x000000011b1b1810 */ /* 0x000fe20007ffe0ff */
[----:B------:R-:W-:Y:S01]  /*0430*/  IMAD.HI.U32 R25, R16, R15, RZ ;  /* 0x0000000f10197227 */ /* 0x000fe200078e00ff */
[----:B------:R-:W-:Y:S02]  /*0440*/  ISETP.NE.U32.AND P1, PT, R12, RZ, PT ;  /* 0x000000ff0c00720c */ /* 0x000fe40003f25070 */
[----:B------:R-:W-:Y:S01]  /*0450*/  ISETP.GE.U32.AND P4, PT, R20, R12, PT ;  /* 0x0000000c1400720c */ /* 0x000fe20003f86070 */
[----:B------:R-:W-:Y:S01]  /*0460*/  IMAD R14, R12, R14, R13 ;  /* 0x0000000e0c0e7224 */ /* 0x000fe200078e020d */
[----:B------:R-:W-:Y:S01]  /*0470*/  IADD3 R22, -R25, RZ, RZ ;  /* 0x000000ff19167210 */ /* 0x000fe20007ffe1ff */
[----:B------:R-:W-:Y:S01]  /*0480*/  @P5 IMAD.IADD R29, R29, 0x1, -R12 ;  /* 0x000000011d1d5824 */ /* 0x000fe200078e0a0c */
[-C--:B------:R-:W-:Y:S01]  /*0490*/  LOP3.LUT R20, RZ, R12.reuse, RZ, 0x33, !PT ;  /* 0x0000000cff147212 */ /* 0x080fe200078e33ff */
[----:B------:R-:W-:Y:S01]  /*04a0*/  @P5 VIADD R21, R21, 0x1 ;  /* 0x0000000115155836 */ /* 0x000fe20000000000 */
[----:B------:R-:W-:Y:S01]  /*04b0*/  ISETP.GE.U32.AND P0, PT, R14, R12, PT ;  /* 0x0000000c0e00720c */ /* 0x000fe20003f06070 */
[----:B------:R-:W-:Y:S01]  /*04c0*/  IMAD R22, R12, R22, R15 ;  /* 0x000000160c167224 */ /* 0x000fe200078e020f */
[----:B------:R-:W-:-:S04]  /*04d0*/  ISETP.GE.U32.AND P2, PT, R29, R12, PT ;  /* 0x0000000c1d00720c */ /* 0x000fc80003f46070 */
[----:B------:R-:W-:Y:S01]  /*04e0*/  ISETP.GE.U32.AND P3, PT, R22, R12, PT ;  /* 0x0000000c1600720c */ /* 0x000fe20003f66070 */
[----:B------:R-:W-:-:S05]  /*04f0*/  @P4 VIADD R27, R27, 0x1 ;  /* 0x000000011b1b4836 */ /* 0x000fca0000000000 */
[----:B------:R-:W-:Y:S02]  /*0500*/  SEL R27, R20, R27, !P1 ;  /* 0x0000001b141b7207 */ /* 0x000fe40004800000 */
[----:B------:R-:W-:Y:S02]  /*0510*/  @P0 IADD3 R14, -R12, R14, RZ ;  /* 0x0000000e0c0e0210 */ /* 0x000fe40007ffe1ff */
[----:B------:R-:W-:Y:S01]  /*0520*/  @P2 IADD3 R21, R21, 0x1, RZ ;  /* 0x0000000115152810 */ /* 0x000fe20007ffe0ff */
[----:B------:R-:W-:Y:S01]  /*0530*/  IMAD.HI.U32 R16, R18, R27, RZ ;  /* 0x0000001b12107227 */ /* 0x000fe200078e00ff */
[----:B------:R-:W-:Y:S02]  /*0540*/  ISETP.GE.U32.AND P4, PT, R14, R12, PT ;  /* 0x0000000c0e00720c */ /* 0x000fe40003f86070 */
[----:B------:R-:W-:Y:S01]  /*0550*/  SEL R21, R20, R21, !P1 ;  /* 0x0000001514157207 */ /* 0x000fe20004800000 */
[----:B------:R-:W-:Y:S01]  /*0560*/  @P3 IMAD.IADD R22, R22, 0x1, -R12 ;  /* 0x0000000116163824 */ /* 0x000fe200078e0a0c */
[----:B------:R-:W-:Y:S01]  /*0570*/  IADD3 R14, -R16, RZ, RZ ;  /* 0x000000ff100e7210 */ /* 0x000fe20007ffe1ff */
[----:B------:R-:W-:Y:S01]  /*0580*/  @P3 VIADD R25, R25, 0x1 ;  /* 0x0000000119193836 */ /* 0x000fe20000000000 */
[----:B------:R-:W-:-:S02]  /*0590*/  @P0 IADD3 R23, R23, 0x1, RZ ;  /* 0x0000000117170810 */ /* 0x000fc40007ffe0ff */
[----:B------:R-:W-:Y:S01]  /*05a0*/  ISETP.GE.U32.AND P2, PT, R22, R12, PT ;  /* 0x0000000c1600720c */ /* 0x000fe20003f46070 */
[----:B------:R-:W-:Y:S02]  /*05b0*/  IMAD R22, R8, R14, R27 ;  /* 0x0000000e08167224 */ /* 0x000fe400078e021b */
[----:B------:R-:W-:Y:S02]  /*05c0*/  IMAD.HI.U32 R14, R18, R21, RZ ;  /* 0x00000015120e7227 */ /* 0x000fe400078e00ff */
[----:B------:R-:W-:Y:S02]  /*05d0*/  @P4 IADD3 R23, R23, 0x1, RZ ;  /* 0x0000000117174810 */ /* 0x000fe40007ffe0ff */
[----:B------:R-:W-:Y:S01]  /*05e0*/  ISETP.GE.U32.AND P6, PT, R22, R8, PT ;  /* 0x000000081600720c */ /* 0x000fe20003fc6070 */
[----:B------:R-:W-:Y:S01]  /*05f0*/  IMAD.MOV R29, RZ, RZ, -R14 ;  /* 0x000000ffff1d7224 */ /* 0x000fe200078e0a0e */
[----:B------:R-:W-:-:S03]  /*0600*/  SEL R23, R20, R23, !P1 ;  /* 0x0000001714177207 */ /* 0x000fc60004800000 */
[----:B------:R-:W-:Y:S02]  /*0610*/  IMAD R29, R8, R29, R21 ;  /* 0x0000001d081d7224 */ /* 0x000fe400078e0215 */
[----:B------:R-:W-:-:S03]  /*0620*/  @P2 VIADD R25, R25, 0x1 ;  /* 0x0000000119192836 */ /* 0x000fc60000000000 */
[----:B------:R-:W-:Y:S02]  /*0630*/  ISETP.GE.U32.AND P0, PT, R29, R8, PT ;  /* 0x000000081d00720c */ /* 0x000fe40003f06070 */
[----:B------:R-:W-:Y:S02]  /*0640*/  SEL R25, R20, R25, !P1 ;  /* 0x0000001914197207 */ /* 0x000fe40004800000 */
[----:B------:R-:W-:Y:S02]  /*0650*/  @P6 IADD3 R22, -R8, R22, RZ ;  /* 0x0000001608166210 */ /* 0x000fe40007ffe1ff */
[----:B------:R-:W-:Y:S01]  /*0660*/  @P6 IADD3 R16, R16, 0x1, RZ ;  /* 0x0000000110106810 */ /* 0x000fe20007ffe0ff */
[----:B------:R-:W-:Y:S01]  /*0670*/  IMAD.HI.U32 R20, R18, R25, RZ ;  /* 0x0000001912147227 */ /* 0x000fe200078e00ff */
[----:B------:R-:W-:-:S03]  /*0680*/  ISETP.GE.U32.AND P5, PT, R22, R8, PT ;  /* 0x000000081600720c */ /* 0x000fc60003fa6070 */
[----:B------:R-:W-:Y:S02]  /*0690*/  IMAD.HI.U32 R22, R18, R23, RZ ;  /* 0x0000001712167227 */ /* 0x000fe400078e00ff */
[----:B------:R-:W-:Y:S02]  /*06a0*/  @P0 IADD3 R14, R14, 0x1, RZ ;  /* 0x000000010e0e0810 */ /* 0x000fe40007ffe0ff */
[----:B------:R-:W-:Y:S01]  /*06b0*/  @P0 IMAD.IADD R29, R29, 0x1, -R8 ;  /* 0x000000011d1d0824 */ /* 0x000fe200078e0a08 */
[----:B------:R-:W-:-:S04]  /*06c0*/  IADD3 R18, -R22, RZ, RZ ;  /* 0x000000ff16127210 */ /* 0x000fc80007ffe1ff */
[----:B------:R-:W-:Y:S01]  /*06d0*/  ISETP.GE.U32.AND P2, PT, R29, R8, PT ;  /* 0x000000081d00720c */ /* 0x000fe20003f46070 */
[----:B------:R-:W-:Y:S02]  /*06e0*/  IMAD R29, R8, R18, R23 ;  /* 0x00000012081d7224 */ /* 0x000fe400078e0217 */
[----:B------:R-:W-:Y:S02]  /*06f0*/  IMAD.MOV R18, RZ, RZ, -R20 ;  /* 0x000000ffff127224 */ /* 0x000fe400078e0a14 */
[----:B------:R-:W-:Y:S01]  /*0700*/  @P5 VIADD R16, R16, 0x1 ;  /* 0x0000000110105836 */ /* 0x000fe20000000000 */
[----:B------:R-:W-:Y:S01]  /*0710*/  ISETP.GE.U32.AND P4, PT, R29, R8, PT ;  /* 0x000000081d00720c */ /* 0x000fe20003f86070 */
[C---:B------:R-:W-:Y:S01]  /*0720*/  IMAD R18, R8.reuse, R18, R25 ;  /* 0x0000001208127224 */ /* 0x040fe200078e0219 */
[----:B------:R-:W-:-:S04]  /*0730*/  ISETP.NE.U32.AND P5, PT, R8, RZ, PT ;  /* 0x000000ff0800720c */ /* 0x000fc80003fa5070 */
[----:B------:R-:W-:Y:S01]  /*0740*/  ISETP.GE.U32.AND P3, PT, R18, R8, PT ;  /* 0x000000081200720c */ /* 0x000fe20003f66070 */
[----:B------:R-:W-:-:S06]  /*0750*/  @P2 VIADD R14, R14, 0x1 ;  /* 0x000000010e0e2836 */ /* 0x000fcc0000000000 */
[----:B------:R-:W-:Y:S01]  /*0760*/  @P4 IADD3 R29, -R8, R29, RZ ;  /* 0x0000001d081d4210 */ /* 0x000fe20007ffe1ff */
[----:B------:R-:W-:-:S03]  /*0770*/  @P4 VIADD R22, R22, 0x1 ;  /* 0x0000000116164836 */ /* 0x000fc60000000000 */
[-C--:B------:R-:W-:Y:S02]  /*0780*/  ISETP.GE.U32.AND P1, PT, R29, R8.reuse, PT ;  /* 0x000000081d00720c */ /* 0x080fe40003f26070 */
[----:B------:R-:W-:Y:S01]  /*0790*/  @P3 IMAD.IADD R18, R18, 0x1, -R8 ;  /* 0x0000000112123824 */ /* 0x000fe200078e0a08 */
[-C--:B------:R-:W-:Y:S02]  /*07a0*/  LOP3.LUT R29, RZ, R8.reuse, RZ, 0x33, !PT ;  /* 0x00000008ff1d7212 */ /* 0x080fe400078e33ff */
[----:B------:R-:W-:Y:S02]  /*07b0*/  @P3 IADD3 R20, R20, 0x1, RZ ;  /* 0x0000000114143810 */ /* 0x000fe40007ffe0ff */
[----:B------:R-:W-:Y:S02]  /*07c0*/  ISETP.GE.U32.AND P6, PT, R18, R8, PT ;  /* 0x000000081200720c */ /* 0x000fe40003fc6070 */
[----:B------:R-:W-:Y:S02]  /*07d0*/  IADD3 R18, -R27, RZ, RZ ;  /* 0x000000ff1b127210 */ /* 0x000fe40007ffe1ff */
[----:B------:R-:W-:-:S02]  /*07e0*/  SEL R16, R29, R16, !P5 ;  /* 0x000000101d107207 */ /* 0x000fc40006800000 */
[----:B------:R-:W-:Y:S01]  /*07f0*/  @P1 IADD3 R22, R22, 0x1, RZ ;  /* 0x0000000116161810 */ /* 0x000fe20007ffe0ff */
[----:B------:R-:W-:Y:S01]  /*0800*/  IMAD R19, R12, R18, R19 ;  /* 0x000000120c137224 */ /* 0x000fe200078e0213 */
[C---:B------:R-:W-:Y:S01]  /*0810*/  SEL R14, R29.reuse, R14, !P5 ;  /* 0x0000000e1d0e7207 */ /* 0x040fe20006800000 */
[----:B------:R-:W-:Y:S01]  /*0820*/  IMAD.MOV R24, RZ, RZ, -R16 ;  /* 0x000000ffff187224 */ /* 0x000fe200078e0a10 */
[----:B------:R-:W-:Y:S01]  /*0830*/  SEL R18, R29, R22, !P5 ;  /* 0x000000161d127207 */ /* 0x000fe20006800000 */
[----:B------:R-:W-:Y:S01]  /*0840*/  IMAD R19, R19, UR9, RZ ;  /* 0x0000000913137c24 */ /* 0x000fe2000f8e02ff */
[----:B------:R-:W-:Y:S01]  /*0850*/  IADD3 R22, -R21, RZ, RZ ;  /* 0x000000ff15167210 */ /* 0x000fe20007ffe1ff */
[----:B------:R-:W-:Y:S02]  /*0860*/  IMAD R24, R8, R24, R27 ;  /* 0x0000001808187224 */ /* 0x000fe400078e021b */
[----:B------:R-:W-:Y:S02]  /*0870*/  @P6 VIADD R20, R20, 0x1 ;  /* 0x0000000114146836 */ /* 0x000fe40000000000 */
[----:B------:R-:W-:Y:S01]  /*0880*/  IMAD R17, R12, R22, R17 ;  /* 0x000000160c117224 */ /* 0x000fe200078e0211 */
[----:B------:R-:W-:Y:S01]  /*0890*/  IADD3 R22, -R14, RZ, RZ ;  /* 0x000000ff0e167210 */ /* 0x000fe20007ffe1ff */
[----:B------:R-:W-:Y:S01]  /*08a0*/  IMAD R19, R24, UR11, R19 ;  /* 0x0000000b18137c24 */ /* 0x000fe2000f8e0213 */
[----:B------:R-:W-:Y:S01]  /*08b0*/  SEL R20, R29, R20, !P5 ;  /* 0x000000141d147207 */ /* 0x000fe20006800000 */
[----:B------:R-:W-:-:S02]  /*08c0*/  IMAD.MOV R24, RZ, RZ, -R25 ;  /* 0x000000ffff187224 */ /* 0x000fc400078e0a19 */
[----:B------:R-:W-:Y:S01]  /*08d0*/  IMAD R21, R8, R22, R21 ;  /* 0x0000001608157224 */ /* 0x000fe200078e0215 */
[----:B------:R-:W-:Y:S01]  /*08e0*/  IADD3 R22, -R23, RZ, RZ ;  /* 0x000000ff17167210 */ /* 0x000fe20007ffe1ff */
[C---:B------:R-:W-:Y:S02]  /*08f0*/  IMAD R15, R12.reuse, R24, R15 ;  /* 0x000000180c0f7224 */ /* 0x040fe400078e020f */
[----:B------:R-:W-:Y:S02]  /*0900*/  IMAD.MOV R24, RZ, RZ, -R18 ;  /* 0x000000ffff187224 */ /* 0x000fe400078e0a12 */
[----:B------:R-:W-:Y:S01]  /*0910*/  IMAD R22, R12, R22, R13 ;  /* 0x000000160c167224 */ /* 0x000fe200078e020d */
[----:B------:R-:W-:Y:S01]  /*0920*/  LEA R13, R11, R13, 0x2 ;  /* 0x0000000d0b0d7211 */ /* 0x000fe200078e10ff */
[----:B------:R-:W-:Y:S02]  /*0930*/  IMAD.MOV R26, RZ, RZ, -R20 ;  /* 0x000000ffff1a7224 */ /* 0x000fe400078e0a14 */
[----:B------:R-:W-:-:S02]  /*0940*/  IMAD R23, R8, R24, R23 ;  /* 0x0000001808177224 */ /* 0x000fc400078e0217 */
[----:B------:R-:W-:Y:S02]  /*0950*/  IMAD R22, R22, UR9, RZ ;  /* 0x0000000916167c24 */ /* 0x000fe4000f8e02ff */
[----:B------:R-:W-:Y:S02]  /*0960*/  IMAD R24, R17, UR9, RZ ;  /* 0x0000000911187c24 */ /* 0x000fe4000f8e02ff */
[----:B------:R-:W-:Y:S02]  /*0970*/  IMAD R26, R8, R26, R25 ;  /* 0x0000001a081a7224 */ /* 0x000fe400078e0219 */
[----:B------:R-:W-:Y:S02]  /*0980*/  IMAD R15, R15, UR9, RZ ;  /* 0x000000090f0f7c24 */ /* 0x000fe4000f8e02ff */
[----:B------:R-:W-:Y:S02]  /*0990*/  IMAD R23, R23, UR11, R22 ;  /* 0x0000000b17177c24 */ /* 0x000fe4000f8e0216 */
[----:B------:R-:W-:-:S02]  /*09a0*/  IMAD R21, R21, UR11, R24 ;  /* 0x0000000b15157c24 */ /* 0x000fc4000f8e0218 */
[----:B------:R-:W-:Y:S02]  /*09b0*/  IMAD R17, R26, UR11, R15 ;  /* 0x0000000b1a117c24 */ /* 0x000fe4000f8e020f */
[----:B------:R-:W-:Y:S02]  /*09c0*/  IMAD R15, R18, UR10, R23 ;  /* 0x0000000a120f7c24 */ /* 0x000fe4000f8e0217 */
[----:B------:R-:W-:Y:S02]  /*09d0*/  IMAD R19, R16, UR10, R19 ;  /* 0x0000000a10137c24 */ /* 0x000fe4000f8e0213 */
[----:B------:R-:W-:Y:S02]  /*09e0*/  IMAD R21, R14, UR10, R21 ;  /* 0x0000000a0e157c24 */ /* 0x000fe4000f8e0215 */
[----:B------:R-:W-:Y:S02]  /*09f0*/  IMAD R17, R20, UR10, R17 ;  /* 0x0000000a14117c24 */ /* 0x000fe4000f8e0211 */
[----:B--2---:R-:W-:-:S02]  /*0a00*/  IMAD R15, R10, UR12, R15 ;  /* 0x0000000c0a0f7c24 */ /* 0x004fc4000f8e020f */
[C---:B------:R-:W-:Y:S02]  /*0a10*/  IMAD R19, R10.reuse, UR12, R19 ;  /* 0x0000000c0a137c24 */ /* 0x040fe4000f8e0213 */
[C---:B------:R-:W-:Y:S02]  /*0a20*/  IMAD R21, R10.reuse, UR12, R21 ;  /* 0x0000000c0a157c24 */ /* 0x040fe4000f8e0215 */
[----:B------:R-:W-:Y:S02]  /*0a30*/  IMAD R25, R10, UR12, R17 ;  /* 0x0000000c0a197c24 */ /* 0x000fe4000f8e0211 */
[----:B------:R-:W-:-:S04]  /*0a40*/  IMAD.WIDE.U32 R14, R15, 0x2, R4 ;  /* 0x000000020f0e7825 */ /* 0x000fc800078e0004 */
        /* <DEDUP_REMOVED lines=12> */
.L_x_324:
[----:B------:R-:W-:Y:S05]  /*0b10*/  BSYNC B0 ;  /* 0x0000000000007941 */ /* 0x000fea0003800000 */
.L_x_323:
        /* <DEDUP_REMOVED lines=23> */
[----:B------:R-:W-:-:S05]  /*0c90*/  ISETP.NE.U32.AND P3, PT, R8, RZ, PT ;  /* 0x000000ff0800720c */ /* 0x000fca0003f65070 */
        /* <DEDUP_REMOVED lines=10> */
[----:B------:R-:W-:-:S03]  /*0d40*/  MOV R7, R13 ;  /* 0x0000000d00077202 */ /* 0x000fc60000000f00 */
[----:B--2---:R-:W-:-:S04]  /*0d50*/  IMAD R11, R21, R17, RZ ;  /* 0x00000011150b7224 */ /* 0x004fc800078e02ff */
[----:B------:R-:W-:Y:S01]  /*0d60*/  IMAD.HI.U32 R11, R17, R11, R16 ;  /* 0x0000000b110b7227 */ /* 0x000fe200078e0010 */
[----:B------:R-:W-:Y:S02]  /*0d70*/  LOP3.LUT R17, RZ, R6, RZ, 0x33, !PT ;  /* 0x00000006ff117212 */ /* 0x000fe400078e33ff */
[----:B-1----:R-:W-:-:S07]  /*0d80*/  LOP3.LUT R16, RZ, R8, RZ, 0x33, !PT ;  /* 0x00000008ff107212 */ /* 0x002fce00078e33ff */
.L_x_328:
[----:B0--3--:R-:W-:-:S06]  /*0d90*/  IMAD.WIDE.U32 R14, R7, 0x2, R2 ;  /* 0x00000002070e7825 */ /* 0x009fcc00078e0002 */
[----:B------:R0:W2:Y:S01]  /*0da0*/  LDG.E.U16 R14, desc[UR6][R14.64] ;  /* 0x000000060e0e7981 */ /* 0x0000a2000c1e1500 */
        /* <DEDUP_REMOVED lines=11> */
[----:B0-----:R-:W-:-:S05]  /*0e60*/  IADD3 R15, -R21, RZ, RZ ;  /* 0x000000ff150f7210 */ /* 0x001fca0007ffe1ff */
[----:B------:R-:W-:-:S05]  /*0e70*/  IMAD R15, R8, R15, R19 ;  /* 0x0000000f080f7224 */ /* 0x000fca00078e0213 */
[----:B------:R-:W-:-:S13]  /*0e80*/  ISETP.GE.U32.AND P0, PT, R15, R8, PT ;  /* 0x000000080f00720c */ /* 0x000fda0003f06070 */
[----:B------:R-:W-:Y:S01]  /*0e90*/  @P0 IADD3 R15, -R8, R15, RZ ;  /* 0x0000000f080f0210 */ /* 0x000fe20007ffe1ff */
[----:B------:R-:W-:Y:S01]  /*0ea0*/  @P0 VIADD R21, R21, 0x1 ;  /* 0x0000000115150836 */ /* 0x000fe20000000000 */
[----:B------:R-:W-:Y:S02]  /*0eb0*/  ISETP.NE.AND P0, PT, R18, RZ, PT ;  /* 0x000000ff1200720c */ /* 0x000fe40003f05270 */
[----:B------:R-:W-:Y:S02]  /*0ec0*/  ISETP.GE.U32.AND P1, PT, R15, R8, PT ;  /* 0x000000080f00720c */ /* 0x000fe40003f26070 */
[----:B------:R-:W-:-:S05]  /*0ed0*/  IADD3 R15, -R19, RZ, RZ ;  /* 0x000000ff130f7210 */ /* 0x000fca0007ffe1ff */
[----:B------:R-:W-:Y:S01]  /*0ee0*/  IMAD R15, R6, R15, R7 ;  /* 0x0000000f060f7224 */ /* 0x000fe200078e0207 */
[----:B------:R-:W-:-:S03]  /*0ef0*/  IADD3 R7, R7, 0x1, RZ ;  /* 0x0000000107077810 */ /* 0x000fc60007ffe0ff */
[----:B------:R-:W-:Y:S02]  /*0f00*/  IMAD R15, R15, UR5, RZ ;  /* 0x000000050f0f7c24 */ /* 0x000fe4000f8e02ff */
[----:B------:R-:W-:-:S04]  /*0f10*/  @P1 IADD3 R21, R21, 0x1, RZ ;  /* 0x0000000115151810 */ /* 0x000fc80007ffe0ff */
[----:B------:R-:W-:-:S05]  /*0f20*/  SEL R21, R16, R21, !P3 ;  /* 0x0000001510157207 */ /* 0x000fca0005800000 */
[----:B------:R-:W-:-:S04]  /*0f30*/  IMAD.MOV R20, RZ, RZ, -R21 ;  /* 0x000000ffff147224 */ /* 0x000fc800078e0a15 */
[----:B------:R-:W-:-:S04]  /*0f40*/  IMAD R20, R8, R20, R19 ;  /* 0x0000001408147224 */ /* 0x000fc800078e0213 */
[----:B------:R-:W-:-:S04]  /*0f50*/  IMAD R20, R20, UR9, R15 ;  /* 0x0000000914147c24 */ /* 0x000fc8000f8e020f */
[----:B------:R-:W-:-:S04]  /*0f60*/  IMAD R21, R21, UR8, R20 ;  /* 0x0000000815157c24 */ /* 0x000fc8000f8e0214 */
[----:B------:R-:W-:Y:S01]  /*0f70*/  IMAD R15, R10, UR10, R21 ;  /* 0x0000000a0a0f7c24 */ /* 0x000fe2000f8e0215 */
[----:B--2---:R-:W-:-:S03]  /*0f80*/  PRMT R19, R14, 0x7710, RZ ;  /* 0x000077100e137816 */ /* 0x004fc600000000ff */
[----:B------:R-:W-:-:S05]  /*0f90*/  IMAD.WIDE.U32 R14, R15, 0x2, R4 ;  /* 0x000000020f0e7825 */ /* 0x000fca00078e0004 */
[----:B------:R0:W-:Y:S01]  /*0fa0*/  STG.E.U16 desc[UR6][R14.64], R19 ;  /* 0x000000130e007986 */ /* 0x0001e2000c101506 */
[----:B------:R-:W-:Y:S05]  /*0fb0*/  @P0 BRA `(.L_x_328) ;  /* 0xfffffffc00740947 */ /* 0x000fea000383ffff */
.L_x_327:
[----:B------:R-:W-:Y:S05]  /*0fc0*/  BSYNC B0 ;  /* 0x0000000000007941 */ /* 0x000fea0003800000 */
.L_x_326:
[----:B------:R-:W-:-:S05]  /*0fd0*/  LOP3.LUT R5, RZ, R13, RZ, 0x33, !PT ;  /* 0x0000000dff057212 */ /* 0x000fca00078e33ff */
[----:B------:R-:W-:-:S05]  /*0fe0*/  IMAD.IADD R5, R0, 0x1, R5 ;  /* 0x0000000100057824 */ /* 0x000fca00078e0205 */
[----:B------:R-:W-:-:S13]  /*0ff0*/  ISETP.GE.U32.AND P0, PT, R5, 0x3, PT ;  /* 0x000000030500780c */ /* 0x000fda0003f06070 */
[----:B------:R-:W-:Y:S05]  /*1000*/  @!P0 EXIT ;  /* 0x000000000000894d */ /* 0x000fea0003800000 */
[----:B------:R-:W4:Y:S01]  /*1010*/  LDC R4, c[0x0][0xf78] ;  /* 0x0003de00ff047b82 */ /* 0x000f220000000800 */
[----:B------:R-:W-:Y:S01]  /*1020*/  ULDC UR4, c[0x0][0xf70] ;  /* 0x0003dc0000047ab9 */ /* 0x000fe20000000800 */
[----:B------:R-:W-:Y:S01]  /*1030*/  ULDC UR5, c[0x0][0xf7c] ;  /* 0x0003df0000057ab9 */ /* 0x000fe20000000800 */
[----:B------:R-:W-:-:S05]  /*1040*/  ULDC.64 UR8, c[0x0][0xf68] ;  /* 0x0003da0000087ab9 */ /* 0x000fca0000000a00 */
        /* <DEDUP_REMOVED lines=9> */
[----:B-1----:R-:W0:Y:S08]  /*10e0*/  MUFU.RCP R6, R6 ;  /* 0x0000000600067308 */ /* 0x002e300000001000 */
[----:B-----5:R-:W1:Y:S01]  /*10f0*/  I2F.U32.RP R11, R9 ;  /* 0x00000009000b7306 */ /* 0x020e620000209000 */
[----:B------:R-:W-:Y:S02]  /*1100*/  ISETP.NE.U32.AND P1, PT, R9, RZ, PT ;  /* 0x000000ff0900720c */ /* 0x000fe40003f25070 */
[----:B0-----:R-:W-:-:S02]  /*1110*/  IADD3 R15, R6, 0xffffffe, RZ ;  /* 0x0ffffffe060f7810 */ /* 0x001fc40007ffe0ff */
[----:B------:R-:W-:-:S04]  /*1120*/  LOP3.LUT R6, RZ, R9, RZ, 0x33, !PT ;  /* 0x00000009ff067212 */ /* 0x000fc800078e33ff */
[----:B------:R-:W-:Y:S08]  /*1130*/  F2I.FTZ.U32.TRUNC.NTZ R15, R15 ;  /* 0x0000000f000f7305 */ /* 0x000ff0000021f000 */
[----:B-1----:R-:W0:Y:S02]  /*1140*/  MUFU.RCP R11, R11 ;  /* 0x0000000b000b7308 */ /* 0x002e240000001000 */
[----:B0-----:R-:W-:Y:S01]  /*1150*/  IADD3 R12, R11, 0xffffffe, RZ ;  /* 0x0ffffffe0b0c7810 */ /* 0x001fe20007ffe0ff */
[----:B------:R-:W-:-:S05]  /*1160*/  IMAD R11, R17, R15, RZ ;  /* 0x0000000f110b7224 */ /* 0x000fca00078e02ff */
[----:B------:R0:W1:Y:S02]  /*1170*/  F2I.FTZ.U32.TRUNC.NTZ R13, R12 ;  /* 0x0000000c000d7305 */ /* 0x000064000021f000 */
[----:B0-----:R-:W-:Y:S02]  /*1180*/  IMAD.MOV.U32 R12, RZ, RZ, RZ ;  /* 0x000000ffff0c7224 */ /* 0x001fe400078e00ff */
[----:B-1----:R-:W-:-:S05]  /*1190*/  IMAD R14, R9, R13, RZ ;  /* 0x0000000d090e7224 */ /* 0x002fca00078e02ff */
[----:B------:R-:W-:Y:S01]  /*11a0*/  IADD3 R17, -R14, RZ, RZ ;  /* 0x000000ff0e117210 */ /* 0x000fe20007ffe1ff */
[----:B------:R-:W-:-:S10]  /*11b0*/  HFMA2.MMA R14, -RZ, RZ, 0, 0 ;  /* 0x00000000ff0e7435 */ /* 0x000fd400000001ff */
[----:B------:R-:W-:Y:S01]  /*11c0*/  IMAD.HI.U32 R14, R15, R11, R14 ;  /* 0x0000000b0f0e7227 */ /* 0x000fe200078e000e */
[----:B------:R-:W-:-:S03]  /*11d0*/  LOP3.LUT R15, RZ, R8, RZ, 0x33, !PT ;  /* 0x00000008ff0f7212 */ /* 0x000fc600078e33ff */
[----:B----4-:R-:W-:-:S07]  /*11e0*/  IMAD.HI.U32 R11, R13, R17, R12 ;  /* 0x000000110d0b7227 */ /* 0x010fce00078e000c */
.L_x_329:
[----:B0--3--:R-:W-:-:S06]  /*11f0*/  IMAD.WIDE.U32 R12, R7, 0x2, R2 ;  /* 0x00000002070c7825 */ /* 0x009fcc00078e0002 */
[----:B------:R0:W3:Y:S01]  /*1200*/  LDG.E.U16 R12, desc[UR6][R12.64] ;  /* 0x000000060c0c7981 */ /* 0x0000e2000c1e1500 */
        /* <DEDUP_REMOVED lines=29> */
[----:B------:R-:W-:-:S05]  /*13e0*/  IMAD.WIDE.U32 R12, R13, 0x2, R4 ;  /* 0x000000020d0c7825 */ /* 0x000fca00078e0004 */
[----:B------:R0:W-:Y:S04]  /*13f0*/  STG.E.U16 desc[UR6][R12.64], R23 ;  /* 0x000000170c007986 */ /* 0x0001e8000c101506 */
[----:B------:R-:W2:Y:S01]  /*1400*/  LDG.E.U16 R16, desc[UR6][R16.64] ;  /* 0x0000000610107981 */ /* 0x000ea2000c1e1500 */
        /* <DEDUP_REMOVED lines=31> */
[----:B------:R-:W2:Y:S01]  /*1600*/  LDG.E.U16 R16, desc[UR6][R16.64] ;  /* 0x0000000610107981 */ /* 0x000ea2000c1e1500 */
        /* <DEDUP_REMOVED lines=31> */
[----:B------:R-:W2:Y:S01]  /*1800*/  LDG.E.U16 R16, desc[UR6][R16.64] ;  /* 0x0000000610107981 */ /* 0x000ea2000c1e1500 */
        /* <DEDUP_REMOVED lines=33> */
.L_x_330:
        /* <DEDUP_REMOVED lines=14> */
.L_x_1047:


//--------------------- .text._ZN2at6native40_GLOBAL__N__2351210d_8_Shape_cu_49f7391c35CatArrayBatchedCopy_alignedK_contigINS1_10OpaqueTypeILj2EEEjLi3ELi64ELi64ELi16EEEvPT_NS1_25CatArrInputTensorMetadataIS5_T0_XT2_EXT3_EEENS1_16TensorSizeStrideIS8_Lj4EEEiS8_ --------------------------
	.section	.text._ZN2at6native40_GLOBAL__N__2351210d_8_Shape_cu_49f7391c35CatArrayBatchedCopy_alignedK_contigINS1_10OpaqueTypeILj2EEEjLi3ELi64ELi64ELi16EEEvPT_NS1_25CatArrInputTensorMetadataIS5_T0_XT2_EXT3_EEENS1_16TensorSizeStrideIS8_Lj4EEEiS8_,"ax",@progbits
	.align	128
.text._ZN2at6native40_GLOBAL__N__2351210d_8_Shape_cu_49f7391c35CatArrayBatchedCopy_alignedK_contigINS1_10OpaqueTypeILj2EEEjLi3ELi64ELi64ELi16EEEvPT_NS1_25CatArrInputTensorMetadataIS5_T0_XT2_EXT3_EEENS1_16TensorSizeStrideIS8_Lj4EEEiS8_:
        .type           _ZN2at6native40_GLOBAL__N__2351210d_8_Shape_cu_49f7391c35CatArrayBatchedCopy_alignedK_contigINS1_10OpaqueTypeILj2EEEjLi3ELi64ELi64ELi16EEEvPT_NS1_25CatArrInputTensorMetadataIS5_T0_XT2_EXT3_EEENS1_16TensorSizeStrideIS8_Lj4EEEiS8_,@function
        .size           _ZN2at6native40_GLOBAL__N__2351210d_8_Shape_cu_49f7391c35CatArrayBatchedCopy_alignedK_contigINS1_10OpaqueTypeILj2EEEjLi3ELi64ELi64ELi16EEEvPT_NS1_25CatArrInputTensorMetadataIS5_T0_XT2_EXT3_EEENS1_16TensorSizeStrideIS8_Lj4EEEiS8_,(.L_x_1048 - _ZN2at6native40_GLOBAL__N__2351210d_8_Shape_cu_49f7391c35CatArrayBatchedCopy_alignedK_contigINS1_10OpaqueTypeILj2EEEjLi3ELi64ELi64ELi16EEEvPT_NS1_25CatArrInputTensorMetadataIS5_T0_XT2_EXT3_EEENS1_16TensorSizeStrideIS8_Lj4EEEiS8_)
        .other          _ZN2at6native40_GLOBAL__N__2351210d_8_Shape_cu_49f7391c35CatArrayBatchedCopy_alignedK_contigINS1_10OpaqueTypeILj2EEEjLi3ELi64ELi64ELi16EEEvPT_NS1_25CatArrInputTensorMetadataIS5_T0_XT2_EXT3_EEENS1_16TensorSizeStrideIS8_Lj4EEEiS8_,@"STO_CUDA_ENTRY STV_DEFAULT"
_ZN2at6native40_GLOBAL__N__2351210d_8_Shape_cu_49f7391c35CatArrayBatchedCopy_alignedK_contigINS1_10OpaqueTypeILj2EEEjLi3ELi64ELi64ELi16EEEvPT_NS1_25CatArrInputTensorMetadataIS5_T0_XT2_EXT3_EEENS1_16TensorSizeStrideIS8_Lj4EEEiS8_:
        /* <DEDUP_REMOVED lines=27> */
[----:B------:R-:W4:Y:S01]  /*01b0*/  LDC R17, c[0x0][0xc] ;  /* 0x00000300ff117b82 */ /* 0x000f220000000800 */
[C---:B0-----:R-:W-:Y:S02]  /*01c0*/  ISETP.NE.AND P0, PT, R4.reuse, 0x2, PT ;  /* 0x000000020400780c */ /* 0x041fe40003f05270 */
[----:B------:R-:W-:Y:S02]  /*01d0*/  ISETP.NE.AND P1, PT, R4, 0x1, PT ;  /* 0x000000010400780c */ /* 0x000fe40003f25270 */
[C---:B-1----:R-:W-:Y:S02]  /*01e0*/  SEL R18, R15.reuse, UR5, !P0 ;  /* 0x000000050f127c07 */ /* 0x042fe4000c000000 */
[----:B------:R-:W-:Y:S01]  /*01f0*/  SEL R14, R15, UR8, !P1 ;  /* 0x000000080f0e7c07 */ /* 0x000fe2000c800000 */
[----:B----4-:R-:W-:-:S08]  /*0200*/  IMAD R17, R17, UR4, RZ ;  /* 0x0000000411117c24 */ /* 0x010fd0000f8e02ff */
.L_x_333:
[----:B------:R-:W0:Y:S01]  /*0210*/  I2F.U32.RP R5, R18 ;  /* 0x0000001200057306 */ /* 0x000e220000209000 */
[----:B------:R-:W-:Y:S01]  /*0220*/  IADD3 R7, RZ, -R18, RZ ;  /* 0x80000012ff077210 */ /* 0x000fe20007ffe0ff */
[----:B------:R-:W-:Y:S01]  /*0230*/  IMAD.MOV.U32 R10, RZ, RZ, RZ ;  /* 0x000000ffff0a7224 */ /* 0x000fe200078e00ff */
[----:B------:R-:W-:Y:S02]  /*0240*/  IADD3 R27, R19, 0x1, RZ ;  /* 0x00000001131b7810 */ /* 0x000fe40007ffe0ff */
[----:B------:R-:W-:Y:S02]  /*0250*/  IADD3 R21, RZ, -R14, RZ ;  /* 0x8000000eff157210 */ /* 0x000fe40007ffe0ff */
[----:B------:R-:W-:Y:S01]  /*0260*/  ISETP.NE.U32.AND P0, PT, R18, RZ, PT ;  /* 0x000000ff1200720c */ /* 0x000fe20003f05070 */
[----:B------:R-:W1:Y:S01]  /*0270*/  I2F.U32.RP R6, R14 ;  /* 0x0000000e00067306 */ /* 0x000e620000209000 */
[----:B------:R-:W-:-:S07]  /*0280*/  LOP3.LUT R25, RZ, R18, RZ, 0x33, !PT ;  /* 0x00000012ff197212 */ /* 0x000fce00078e33ff */
[----:B0-----:R-:W0:Y:S08]  /*0290*/  MUFU.RCP R5, R5 ;  /* 0x0000000500057308 */ /* 0x001e300000001000 */
[----:B-1----:R-:W1:Y:S01]  /*02a0*/  MUFU.RCP R6, R6 ;  /* 0x0000000600067308 */ /* 0x002e620000001000 */
[----:B0-----:R-:W-:Y:S02]  /*02b0*/  VIADD R11, R5, 0xffffffe ;  /* 0x0ffffffe050b7836 */ /* 0x001fe40000000000 */
[----:B------:R-:W-:-:S05]  /*02c0*/  VIADD R5, R19, 0x2 ;  /* 0x0000000213057836 */ /* 0x000fca0000000000 */
[----:B------:R-:W0:Y:S01]  /*02d0*/  F2I.FTZ.U32.TRUNC.NTZ R11, R11 ;  /* 0x0000000b000b7305 */ /* 0x000e22000021f000 */
[----:B-1----:R-:W-:-:S07]  /*02e0*/  IADD3 R12, R6, 0xffffffe, RZ ;  /* 0x0ffffffe060c7810 */ /* 0x002fce0007ffe0ff */
[----:B------:R1:W4:Y:S01]  /*02f0*/  F2I.FTZ.U32.TRUNC.NTZ R13, R12 ;  /* 0x0000000c000d7305 */ /* 0x000322000021f000 */
[----:B0-----:R-:W-:Y:S02]  /*0300*/  IMAD R7, R7, R11, RZ ;  /* 0x0000000b07077224 */ /* 0x001fe400078e02ff */
[----:B-1----:R-:W-:Y:S02]  /*0310*/  IMAD.MOV.U32 R12, RZ, RZ, RZ ;  /* 0x000000ffff0c7224 */ /* 0x002fe400078e00ff */
[----:B------:R-:W-:-:S04]  /*0320*/  IMAD.HI.U32 R10, R11, R7, R10 ;  /* 0x000000070b0a7227 */ /* 0x000fc800078e000a */
[----:B------:R-:W-:Y:S02]  /*0330*/  VIADD R11, R19, 0x3 ;  /* 0x00000003130b7836 */ /* 0x000fe40000000000 */
[----:B------:R-:W-:-:S04]  /*0340*/  IMAD.HI.U32 R4, R10, R27, RZ ;  /* 0x0000001b0a047227 */ /* 0x000fc800078e00ff */
[----:B------:R-:W-:Y:S02]  /*0350*/  IMAD.MOV R7, RZ, RZ, -R4 ;  /* 0x000000ffff077224 */ /* 0x000fe400078e0a04 */
[----:B------:R-:W-:-:S04]  /*0360*/  IMAD.HI.U32 R20, R10, R5, RZ ;  /* 0x000000050a147227 */ /* 0x000fc800078e00ff */
[----:B------:R-:W-:Y:S02]  /*0370*/  IMAD R7, R18, R7, R27 ;  /* 0x0000000712077224 */ /* 0x000fe400078e021b */
[----:B------:R-:W-:-:S03]  /*0380*/  IMAD.HI.U32 R8, R10, R11, RZ ;  /* 0x0000000b0a087227 */ /* 0x000fc600078e00ff */
[----:B------:R-:W-:Y:S01]  /*0390*/  ISETP.GE.U32.AND P1, PT, R7, R18, PT ;  /* 0x000000120700720c */ /* 0x000fe20003f26070 */
[----:B----4-:R-:W-:Y:S01]  /*03a0*/  IMAD R21, R21, R13, RZ ;  /* 0x0000000d15157224 */ /* 0x010fe200078e02ff */
[----:B------:R-:W-:-:S03]  /*03b0*/  IADD3 R9, -R8, RZ, RZ ;  /* 0x000000ff08097210 */ /* 0x000fc60007ffe1ff */
[----:B------:R-:W-:-:S04]  /*03c0*/  IMAD.HI.U32 R12, R13, R21, R12 ;  /* 0x000000150d0c7227 */ /* 0x000fc800078e000c */
[----:B------:R-:W-:-:S04]  /*03d0*/  IMAD R9, R18, R9, R11 ;  /* 0x0000000912097224 */ /* 0x000fc800078e020b */
[----:B------:R-:W-:Y:S01]  /*03e0*/  @P1 IADD3 R7, -R18, R7, RZ ;  /* 0x0000000712071210 */ /* 0x000fe20007ffe1ff */
[----:B------:R-:W-:Y:S01]  /*03f0*/  @P1 VIADD R4, R4, 0x1 ;  /* 0x0000000104041836 */ /* 0x000fe20000000000 */
[-C--:B------:R-:W-:Y:S02]  /*0400*/  ISETP.GE.U32.AND P3, PT, R9, R18.reuse, PT ;  /* 0x000000120900720c */ /* 0x080fe40003f66070 */
[----:B------:R-:W-:Y:S01]  /*0410*/  ISETP.GE.U32.AND P2, PT, R7, R18, PT ;  /* 0x000000120700720c */ /* 0x000fe20003f46070 */
[----:B------:R-:W-:-:S04]  /*0420*/  IMAD.MOV R7, RZ, RZ, -R20 ;  /* 0x000000ffff077224 */ /* 0x000fc800078e0a14 */
[----:B------:R-:W-:-:S05]  /*0430*/  IMAD R7, R18, R7, R5 ;  /* 0x0000000712077224 */ /* 0x000fca00078e0205 */
[-C--:B------:R-:W-:Y:S02]  /*0440*/  ISETP.GE.U32.AND P1, PT, R7, R18.reuse, PT ;  /* 0x000000120700720c */ /* 0x080fe40003f26070 */
[----:B------:R-:W-:Y:S02]  /*0450*/  @P3 IADD3 R9, -R18, R9, RZ ;  /* 0x0000000912093210 */ /* 0x000fe40007ffe1ff */
[----:B------:R-:W-:Y:S02]  /*0460*/  @P2 IADD3 R4, R4, 0x1, RZ ;  /* 0x0000000104042810 */ /* 0x000fe40007ffe0ff */
[----:B------:R-:W-:Y:S01]  /*0470*/  ISETP.GE.U32.AND P5, PT, R9, R18, PT ;  /* 0x000000120900720c */ /* 0x000fe20003fa6070 */
[----:B------:R-:W-:Y:S01]  /*0480*/  VIADD R9, R19, 0x4 ;  /* 0x0000000413097836 */ /* 0x000fe20000000000 */
[----:B------:R-:W-:Y:S02]  /*0490*/  SEL R4, R25, R4, !P0 ;  /* 0x0000000419047207 */ /* 0x000fe40004000000 */
[----:B------:R-:W-:Y:S01]  /*04a0*/  @P3 IADD3 R8, R8, 0x1, RZ ;  /* 0x0000000108083810 */ /* 0x000fe20007ffe0ff */
[----:B------:R-:W-:-:S02]  /*04b0*/  IMAD.HI.U32 R6, R10, R9, RZ ;  /* 0x000000090a067227 */ /* 0x000fc400078e00ff */
[----:B------:R-:W-:Y:S02]  /*04c0*/  @P1 IADD3 R7, -R18, R7, RZ ;  /* 0x0000000712071210 */ /* 0x000fe40007ffe1ff */
[----:B------:R-:W-:Y:S01]  /*04d0*/  IMAD.HI.U32 R13, R12, R4, RZ ;  /* 0x000000040c0d7227 */ /* 0x000fe200078e00ff */
[----:B------:R-:W-:Y:S02]  /*04e0*/  @P1 IADD3 R20, R20, 0x1, RZ ;  /* 0x0000000114141810 */ /* 0x000fe40007ffe0ff */
[----:B------:R-:W-:Y:S01]  /*04f0*/  ISETP.GE.U32.AND P2, PT, R7, R18, PT ;  /* 0x000000120700720c */ /* 0x000fe20003f46070 */
[----:B------:R-:W-:Y:S02]  /*0500*/  IMAD.MOV R21, RZ, RZ, -R13 ;  /* 0x000000ffff157224 */ /* 0x000fe400078e0a0d */
[----:B------:R-:W-:Y:S02]  /*0510*/  @P5 VIADD R8, R8, 0x1 ;  /* 0x0000000108085836 */ /* 0x000fe40000000000 */
[----:B------:R-:W-:-:S03]  /*0520*/  IMAD R7, R14, R21, R4 ;  /* 0x000000150e077224 */ /* 0x000fc600078e0204 */
[----:B------:R-:W-:Y:S02]  /*0530*/  SEL R23, R25, R8, !P0 ;  /* 0x0000000819177207 */ /* 0x000fe40004000000 */
[----:B------:R-:W-:-:S03]  /*0540*/  ISETP.GE.U32.AND P4, PT, R7, R14, PT ;  /* 0x0000000e0700720c */ /* 0x000fc60003f86070 */
[----:B------:R-:W-:Y:S02]  /*0550*/  @P2 VIADD R20, R20, 0x1 ;  /* 0x0000000114142836 */ /* 0x000fe40000000000 */
[----:B------:R-:W-:-:S03]  /*0560*/  IMAD.HI.U32 R21, R12, R23, RZ ;  /* 0x000000170c157227 */ /* 0x000fc600078e00ff */
[----:B------:R-:W-:Y:S01]  /*0570*/  SEL R29, R25, R20, !P0 ;  /* 0x00000014191d7207 */ /* 0x000fe20004000000 */
[----:B------:R-:W-:Y:S01]  /*0580*/  IMAD.MOV R8, RZ, RZ, -R21 ;  /* 0x000000ffff087224 */ /* 0x000fe200078e0a15 */
[----:B------:R-:W-:-:S03]  /*0590*/  IADD3 R20, -R6, RZ, RZ ;  /* 0x000000ff06147210 */ /* 0x000fc60007ffe1ff */
[----:B------:R-:W-:Y:S01]  /*05a0*/  @P4 IMAD.IADD R7, R7, 0x1, -R14 ;  /* 0x0000000107074824 */ /* 0x000fe200078e0a0e */
[----:B------:R-:W-:Y:S01]  /*05b0*/  @P4 IADD3 R13, R13, 0x1, RZ ;  /* 0x000000010d0d4810 */ /* 0x000fe20007ffe0ff */
[----:B------:R-:W-:Y:S02]  /*05c0*/  IMAD R20, R18, R20, R9 ;  /* 0x0000001412147224 */ /* 0x000fe400078e0209 */
[----:B------:R-:W-:Y:S01]  /*05d0*/  IMAD.HI.U32 R22, R12, R29, RZ ;  /* 0x0000001d0c167227 */ /* 0x000fe200078e00ff */
[----:B------:R-:W-:Y:S02]  /*05e0*/  ISETP.GE.U32.AND P5, PT, R7, R14, PT ;  /* 0x0000000e0700720c */ /* 0x000fe40003fa6070 */
[----:B------:R-:W-:Y:S01]  /*05f0*/  ISETP.GE.U32.AND P6, PT, R20, R18, PT ;  /* 0x000000121400720c */ /* 0x000fe20003fc6070 */
[----:B------:R-:W-:Y:S01]  /*0600*/  IMAD R8, R14, R8, R23 ;  /* 0x000000080e087224 */ /* 0x000fe200078e0217 */
[----:B------:R-:W-:-:S04]  /*0610*/  IADD3 R7, -R22, RZ, RZ ;  /* 0x000000ff16077210 */ /* 0x000fc80007ffe1ff */
[----:B------:R-:W-:Y:S01]  /*0620*/  ISETP.GE.U32.AND P2, PT, R8, R14, PT ;  /* 0x0000000e0800720c */ /* 0x000fe20003f46070 */
[----:B------:R-:W-:-:S04]  /*0630*/  IMAD R7, R14, R7, R29 ;  /* 0x000000070e077224 */ /* 0x000fc800078e021d */
[----:B------:R-:W-:Y:S01]  /*0640*/  @P5 VIADD R13, R13, 0x1 ;  /* 0x000000010d0d5836 */ /* 0x000fe20000000000 */
[----:B------:R-:W-:Y:S02]  /*0650*/  ISETP.GE.U32.AND P1, PT, R7, R14, PT ;  /* 0x0000000e0700720c */ /* 0x000fe40003f26070 */
[----:B------:R-:W-:Y:S02]  /*0660*/  @P6 IADD3 R20, -R18, R20, RZ ;  /* 0x0000001412146210 */ /* 0x000fe40007ffe1ff */
[----:B------:R-:W-:Y:S02]  /*0670*/  @P6 IADD3 R6, R6, 0x1, RZ ;  /* 0x0000000106066810 */ /* 0x000fe40007ffe0ff */
[----:B------:R-:W-:Y:S01]  /*0680*/  ISETP.GE.U32.AND P3, PT, R20, R18, PT ;  /* 0x000000121400720c */ /* 0x000fe20003f66070 */
[----:B------:R-:W-:Y:S01]  /*0690*/  @P2 IMAD.IADD R8, R8, 0x1, -R14 ;  /* 0x0000000108082824 */ /* 0x000fe200078e0a0e */
[----:B------:R-:W-:Y:S01]  /*06a0*/  ISETP.NE.U32.AND P5, PT, R14, RZ, PT ;  /* 0x000000ff0e00720c */ /* 0x000fe20003fa5070 */
[----:B------:R-:W-:Y:S01]  /*06b0*/  @P2 VIADD R21, R21, 0x1 ;  /* 0x0000000115152836 */ /* 0x000fe20000000000 */
[----:B------:R-:W-:-:S02]  /*06c0*/  LOP3.LUT R20, RZ, R14, RZ, 0x33, !PT ;  /* 0x0000000eff147212 */ /* 0x000fc400078e33ff */
[-C--:B------:R-:W-:Y:S01]  /*06d0*/  ISETP.GE.U32.AND P6, PT, R8, R14.reuse, PT ;  /* 0x0000000e0800720c */ /* 0x080fe20003fc6070 */
[----:B------:R-:W-:Y:S01]  /*06e0*/  @P1 IMAD.IADD R7, R7, 0x1, -R14 ;  /* 0x0000000107071824 */ /* 0x000fe200078e0a0e */
[----:B------:R-:W-:Y:S01]  /*06f0*/  SEL R13, R20, R13, !P5 ;  /* 0x0000000d140d7207 */ /* 0x000fe20006800000 */
[----:B------:R-:W-:Y:S02]  /*0700*/  IMAD.MOV R8, RZ, RZ, -R4 ;  /* 0x000000ffff087224 */ /* 0x000fe400078e0a04 */
[----:B------:R-:W-:Y:S01]  /*0710*/  @P1 VIADD R22, R22, 0x1 ;  /* 0x0000000116161836 */ /* 0x000fe20000000000 */
[----:B------:R-:W-:Y:S02]  /*0720*/  ISETP.GE.U32.AND P4, PT, R7, R14, PT ;  /* 0x0000000e0700720c */ /* 0x000fe40003f86070 */
[----:B------:R-:W-:-:S04]  /*0730*/  @P3 IADD3 R6, R6, 0x1, RZ ;  /* 0x0000000106063810 */ /* 0x000fc80007ffe0ff */
[----:B------:R-:W-:Y:S01]  /*0740*/  SEL R7, R25, R6, !P0 ;  /* 0x0000000619077207 */ /* 0x000fe20004000000 */
[----:B------:R-:W-:Y:S01]  /*0750*/  IMAD R6, R18, R8, R27 ;  /* 0x0000000812067224 */ /* 0x000fe200078e021b */
[----:B------:R-:W-:Y:S02]  /*0760*/  IADD3 R8, -R13, RZ, RZ ;  /* 0x000000ff0d087210 */ /* 0x000fe40007ffe1ff */
[----:B------:R-:W-:Y:S01]  /*0770*/  @P6 IADD3 R21, R21, 0x1, RZ ;  /* 0x0000000115156810 */ /* 0x000fe20007ffe0ff */
[----:B------:R-:W-:Y:S02]  /*0780*/  IMAD.HI.U32 R27, R12, R7, RZ ;  /* 0x000000070c1b7227 */ /* 0x000fe400078e00ff */
[----:B------:R-:W-:Y:S02]  /*0790*/  @P4 IADD3 R22, R22, 0x1, RZ ;  /* 0x0000000116164810 */ /* 0x000fe40007ffe0ff */
[----:B------:R-:W-:Y:S01]  /*07a0*/  IMAD R8, R14, R8, R4 ;  /* 0x000000080e087224 */ /* 0x000fe200078e0204 */
[C---:B------:R-:W-:Y:S01]  /*07b0*/  SEL R21, R20.reuse, R21, !P5 ;  /* 0x0000001514157207 */ /* 0x040fe20006800000 */
[----:B------:R-:W-:Y:S01]  /*07c0*/  IMAD.MOV R4, RZ, RZ, -R27 ;  /* 0x000000ffff047224 */ /* 0x000fe200078e0a1b */
[----:B------:R-:W-:Y:S01]  /*07d0*/  SEL R22, R20, R22, !P5 ;  /* 0x0000001614167207 */ /* 0x000fe20006800000 */
[----:B------:R-:W-:-:S02]  /*07e0*/  IMAD R6, R6, UR9, RZ ;  /* 0x0000000906067c24 */ /* 0x000fc4000f8e02ff */
[----:B------:R-:W-:Y:S02]  /*07f0*/  IMAD R4, R14, R4, R7 ;  /* 0x000000040e047224 */ /* 0x000fe400078e0207 */
[----:B------:R-:W-:Y:S01]  /*0800*/  IMAD R8, R8, UR11, R6 ;  /* 0x0000000b08087c24 */ /* 0x000fe2000f8e0206 */
[----:B------:R-:W-:Y:S01]  /*0810*/  IADD3 R6, R19, 0x5, RZ ;  /* 0x0000000513067810 */ /* 0x000fe20007ffe0ff */
[----:B------:R-:W-:Y:S01]  /*0820*/  IMAD.MOV R26, RZ, RZ, -R21 ;  /* 0x000000ffff1a7224 */ /* 0x000fe200078e0a15 */
[----:B------:R-:W-:Y:S01]  /*0830*/  ISETP.GE.U32.AND P3, PT, R4, R14, PT ;  /* 0x0000000e0400720c */ /* 0x000fe20003f66070 */
[----:B------:R-:W-:Y:S02]  /*0840*/  IMAD R13, R13, UR10, R8 ;  /* 0x0000000a0d0d7c24 */ /* 0x000fe4000f8e0208 */
[----:B------:R-:W-:-:S10]  /*0850*/  IMAD R26, R14, R26, R23 ;  /* 0x0000001a0e1a7224 */ /* 0x000fd400078e0217 */
[----:B------:R-:W-:Y:S01]  /*0860*/  @P3 IADD3 R4, -R14, R4, RZ ;  /* 0x000000040e043210 */ /* 0x000fe20007ffe1ff */
[----:B------:R-:W-:-:S03]  /*0870*/  @P3 VIADD R27, R27, 0x1 ;  /* 0x000000011b1b3836 */ /* 0x000fc60000000000 */
[----:B------:R-:W-:Y:S01]  /*0880*/  ISETP.GE.U32.AND P1, PT, R4, R14, PT ;  /* 0x0000000e0400720c */ /* 0x000fe20003f26070 */
[----:B------:R-:W-:-:S04]  /*0890*/  IMAD.MOV R4, RZ, RZ, -R29 ;  /* 0x000000ffff047224 */ /* 0x000fc800078e0a1d */
[----:B------:R-:W-:Y:S01]  /*08a0*/  IMAD R5, R18, R4, R5 ;  /* 0x0000000412057224 */ /* 0x000fe200078e0205 */
[----:B------:R-:W-:-:S03]  /*08b0*/  IADD3 R4, -R22, RZ, RZ ;  /* 0x000000ff16047210 */ /* 0x000fc60007ffe1ff */
[----:B------:R-:W-:Y:S02]  /*08c0*/  IMAD R5, R5, UR9, RZ ;  /* 0x0000000905057c24 */ /* 0x000fe4000f8e02ff */
[----:B------:R-:W-:Y:S02]  /*08d0*/  IMAD R4, R14, R4, R29 ;  /* 0x000000040e047224 */ /* 0x000fe400078e021d */
[----:B------:R-:W-:Y:S02]  /*08e0*/  @P1 VIADD R27, R27, 0x1 ;  /* 0x000000011b1b1836 */ /* 0x000fe40000000000 */
[----:B------:R-:W-:Y:S02]  /*08f0*/  IMAD R5, R4, UR11, R5 ;  /* 0x0000000b04057c24 */ /* 0x000fe4000f8e0205 */
[----:B------:R-:W-:Y:S01]  /*0900*/  IMAD.MOV R4, RZ, RZ, -R23 ;  /* 0x000000ffff047224 */ /* 0x000fe200078e0a17 */
[----:B------:R-:W-:Y:S01]  /*0910*/  SEL R27, R20, R27, !P5 ;  /* 0x0000001b141b7207 */ /* 0x000fe20006800000 */
[----:B------:R-:W-:-:S02]  /*0920*/  IMAD R22, R22, UR10, R5 ;  /* 0x0000000a16167c24 */ /* 0x000fc4000f8e0205 */
[----:B------:R-:W-:Y:S02]  /*0930*/  IMAD R11, R18, R4, R11 ;  /* 0x00000004120b7224 */ /* 0x000fe400078e020b */
[----:B------:R-:W-:-:S04]  /*0940*/  IMAD.HI.U32 R4, R10, R6, RZ ;  /* 0x000000060a047227 */ /* 0x000fc800078e00ff */
[----:B------:R-:W-:Y:S01]  /*0950*/  IMAD R11, R11, UR9, RZ ;  /* 0x000000090b0b7c24 */ /* 0x000fe2000f8e02ff */
[----:B------:R-:W-:-:S03]  /*0960*/  IADD3 R23, -R4, RZ, RZ ;  /* 0x000000ff04177210 */ /* 0x000fc60007ffe1ff */
[----:B------:R-:W-:Y:S02]  /*0970*/  IMAD R26, R26, UR11, R11 ;  /* 0x0000000b1a1a7c24 */ /* 0x000fe4000f8e020b */
[----:B------:R-:W-:Y:S02]  /*0980*/  IMAD R23, R18, R23, R6 ;  /* 0x0000001712177224 */ /* 0x000fe400078e0206 */
[----:B------:R-:W-:-:S03]  /*0990*/  IMAD R21, R21, UR10, R26 ;  /* 0x0000000a15157c24 */ /* 0x000fc6000f8e021a */
[----:B------:R-:W-:-:S13]  /*09a0*/  ISETP.GE.U32.AND P2, PT, R23, R18, PT ;  /* 0x000000121700720c */ /* 0x000fda0003f46070 */
[----:B------:R-:W-:Y:S01]  /*09b0*/  @P2 IMAD.IADD R23, R23, 0x1, -R18 ;  /* 0x0000000117172824 */ /* 0x000fe200078e0a12 */
[----:B------:R-:W-:-:S04]  /*09c0*/  @P2 IADD3 R4, R4, 0x1, RZ ;  /* 0x0000000104042810 */ /* 0x000fc80007ffe0ff */
[----:B------:R-:W-:Y:S02]  /*09d0*/  ISETP.GE.U32.AND P4, PT, R23, R18, PT ;  /* 0x000000121700720c */ /* 0x000fe40003f86070 */
[----:B------:R-:W-:-:S05]  /*09e0*/  IADD3 R23, -R7, RZ, RZ ;  /* 0x000000ff07177210 */ /* 0x000fca0007ffe1ff */
[----:B------:R-:W-:-:S06]  /*09f0*/  IMAD R9, R18, R23, R9 ;  /* 0x0000001712097224 */ /* 0x000fcc00078e0209 */
[----:B------:R-:W-:-:S04]  /*0a00*/  @P4 IADD3 R4, R4, 0x1, RZ ;  /* 0x0000000104044810 */ /* 0x000fc80007ffe0ff */
[----:B------:R-:W-:Y:S01]  /*0a10*/  SEL R11, R25, R4, !P0 ;  /* 0x00000004190b7207 */ /* 0x000fe20004000000 */
[----:B------:R-:W-:-:S04]  /*0a20*/  IMAD.MOV R4, RZ, RZ, -R27 ;  /* 0x000000ffff047224 */ /* 0x000fc800078e0a1b */
[----:B------:R-:W-:-:S04]  /*0a30*/  IMAD.HI.U32 R29, R12, R11, RZ ;  /* 0x0000000b0c1d7227 */ /* 0x000fc800078e00ff */
[----:B------:R-:W-:Y:S01]  /*0a40*/  IMAD R7, R14, R4, R7 ;  /* 0x000000040e077224 */ /* 0x000fe200078e0207 */
[----:B------:R-:W-:Y:S01]  /*0a50*/  IADD3 R23, -R29, RZ, RZ ;  /* 0x000000ff1d177210 */ /* 0x000fe20007ffe1ff */
[----:B------:R-:W-:-:S04]  /*0a60*/  IMAD R4, R9, UR9, RZ ;  /* 0x0000000909047c24 */ /* 0x000fc8000f8e02ff */
[----:B------:R-:W-:Y:S02]  /*0a70*/  IMAD R23, R14, R23, R11 ;  /* 0x000000170e177224 */ /* 0x000fe400078e020b */
[----:B------:R-:W-:Y:S01]  /*0a80*/  IMAD R4, R7, UR11, R4 ;  /* 0x0000000b07047c24 */ /* 0x000fe2000f8e0204 */
[----:B------:R-:W-:Y:S02]  /*0a90*/  IADD3 R7, -R11, RZ, RZ ;  /* 0x000000ff0b077210 */ /* 0x000fe40007ffe1ff */
[----:B------:R-:W-:Y:S01]  /*0aa0*/  ISETP.GE.U32.AND P1, PT, R23, R14, PT ;  /* 0x0000000e1700720c */ /* 0x000fe20003f26070 */
[----:B------:R-:W-:Y:S02]  /*0ab0*/  IMAD R27, R27, UR10, R4 ;  /* 0x0000000a1b1b7c24 */ /* 0x000fe4000f8e0204 */
[----:B------:R-:W-:Y:S01]  /*0ac0*/  IMAD R6, R18, R7, R6 ;  /* 0x0000000712067224 */ /* 0x000fe200078e0206 */
[----:B------:R-:W-:-:S03]  /*0ad0*/  IADD3 R7, R19, 0x6, RZ ;  /* 0x0000000613077810 */ /* 0x000fc60007ffe0ff */
[----:B------:R-:W-:Y:S02]  /*0ae0*/  IMAD R6, R6, UR9, RZ ;  /* 0x0000000906067c24 */ /* 0x000fe4000f8e02ff */
[----:B------:R-:W-:-:S04]  /*0af0*/  IMAD.HI.U32 R24, R10, R7, RZ ;  /* 0x000000070a187227 */ /* 0x000fc800078e00ff */
[----:B------:R-:W-:Y:S01]  /*0b00*/  @P1 IMAD.IADD R23, R23, 0x1, -R14 ;  /* 0x0000000117171824 */ /* 0x000fe200078e0a0e */
[----:B------:R-:W-:-:S04]  /*0b10*/  @P1 IADD3 R29, R29, 0x1, RZ ;  /* 0x000000011d1d1810 */ /* 0x000fc80007ffe0ff */
[----:B------:R-:W-:-:S13]  /*0b20*/  ISETP.GE.U32.AND P2, PT, R23, R14, PT ;  /* 0x0000000e1700720c */ /* 0x000fda0003f46070 */
[----:B------:R-:W-:-:S05]  /*0b30*/  @P2 VIADD R29, R29, 0x1 ;  /* 0x000000011d1d2836 */ /* 0x000fca0000000000 */
[----:B------:R-:W-:-:S05]  /*0b40*/  SEL R29, R20, R29, !P5 ;  /* 0x0000001d141d7207 */ /* 0x000fca0006800000 */
[----:B------:R-:W-:-:S04]  /*0b50*/  IMAD.MOV R9, RZ, RZ, -R29 ;  /* 0x000000ffff097224 */ /* 0x000fc800078e0a1d */
[----:B------:R-:W-:Y:S02]  /*0b60*/  IMAD R11, R14, R9, R11 ;  /* 0x000000090e0b7224 */ /* 0x000fe400078e020b */
[----:B------:R-:W-:Y:S02]  /*0b70*/  IMAD.MOV R9, RZ, RZ, -R24 ;  /* 0x000000ffff097224 */ /* 0x000fe400078e0a18 */
[----:B------:R-:W-:Y:S02]  /*0b80*/  IMAD R6, R11, UR11, R6 ;  /* 0x0000000b0b067c24 */ /* 0x000fe4000f8e0206 */
[----:B------:R-:W-:Y:S02]  /*0b90*/  IMAD R9, R18, R9, R7 ;  /* 0x0000000912097224 */ /* 0x000fe400078e0207 */
[----:B------:R-:W-:-:S03]  /*0ba0*/  IMAD R29, R29, UR10, R6 ;  /* 0x0000000a1d1d7c24 */ /* 0x000fc6000f8e0206 */
        /* <DEDUP_REMOVED lines=10> */
[----:B------:R-:W-:Y:S02]  /*0c50*/  IMAD R7, R18, R8, R7 ;  /* 0x0000000812077224 */ /* 0x000fe400078e0207 */
[----:B------:R-:W-:Y:S01]  /*0c60*/  IMAD.HI.U32 R8, R10, R19, RZ ;  /* 0x000000130a087227 */ /* 0x000fe200078e00ff */
[----:B------:R-:W-:-:S03]  /*0c70*/  ISETP.GE.U32.AND P1, PT, R23, R14, PT ;  /* 0x0000000e1700720c */ /* 0x000fc60003f26070 */
[----:B------:R-:W-:-:S10]  /*0c80*/  IMAD R7, R7, UR9, RZ ;  /* 0x0000000907077c24 */ /* 0x000fd4000f8e02ff */
[----:B------:R-:W-:Y:S01]  /*0c90*/  @P1 IADD3 R23, -R14, R23, RZ ;  /* 0x000000170e171210 */ /* 0x000fe20007ffe1ff */
[----:B------:R-:W-:-:S03]  /*0ca0*/  @P1 VIADD R11, R11, 0x1 ;  /* 0x000000010b0b1836 */ /* 0x000fc60000000000 */
[----:B------:R-:W-:Y:S01]  /*0cb0*/  ISETP.GE.U32.AND P2, PT, R23, R14, PT ;  /* 0x0000000e1700720c */ /* 0x000fe20003f46070 */
[----:B------:R-:W-:-:S04]  /*0cc0*/  VIADD R23, R19, 0x7 ;  /* 0x0000000713177836 */ /* 0x000fc80000000000 */
[----:B------:R-:W-:-:S08]  /*0cd0*/  IMAD.HI.U32 R10, R10, R23, RZ ;  /* 0x000000170a0a7227 */ /* 0x000fd000078e00ff */
[----:B------:R-:W-:-:S04]  /*0ce0*/  @P2 IADD3 R11, R11, 0x1, RZ ;  /* 0x000000010b0b2810 */ /* 0x000fc80007ffe0ff */
[----:B------:R-:W-:-:S04]  /*0cf0*/  SEL R24, R20, R11, !P5 ;  /* 0x0000000b14187207 */ /* 0x000fc80006800000 */
[----:B------:R-:W-:-:S05]  /*0d00*/  IADD3 R28, -R24, RZ, RZ ;  /* 0x000000ff181c7210 */ /* 0x000fca0007ffe1ff */
[----:B------:R-:W-:-:S04]  /*0d10*/  IMAD R28, R14, R28, R9 ;  /* 0x0000001c0e1c7224 */ /* 0x000fc800078e0209 */
        /* <DEDUP_REMOVED lines=24> */
[----:B------:R-:W-:-:S05]  /*0ea0*/  IADD3 R5, -R10, RZ, RZ ;  /* 0x000000ff0a057210 */ /* 0x000fca0007ffe1ff */
[----:B------:R-:W-:-:S05]  /*0eb0*/  IMAD R5, R18, R5, R23 ;  /* 0x0000000512057224 */ /* 0x000fca00078e0217 */
[----:B------:R-:W-:-:S13]  /*0ec0*/  ISETP.GE.U32.AND P1, PT, R5, R18, PT ;  /* 0x000000120500720c */ /* 0x000fda0003f26070 */
[----:B------:R-:W-:Y:S01]  /*0ed0*/  @P1 IMAD.IADD R5, R5, 0x1, -R18 ;  /* 0x0000000105051824 */ /* 0x000fe200078e0a12 */
[----:B------:R-:W-:-:S04]  /*0ee0*/  @P1 IADD3 R10, R10, 0x1, RZ ;  /* 0x000000010a0a1810 */ /* 0x000fc80007ffe0ff */
[----:B------:R-:W-:Y:S01]  /*0ef0*/  ISETP.GE.U32.AND P2, PT, R5, R18, PT ;  /* 0x000000120500720c */ /* 0x000fe20003f46070 */
[----:B---3--:R-:W-:-:S06]  /*0f00*/  IMAD.WIDE.U32 R4, R19, 0x2, R2 ;  /* 0x0000000213047825 */ /* 0x008fcc00078e0002 */
[----:B------:R-:W3:Y:S01]  /*0f10*/  LDG.E.128 R4, desc[UR6][R4.64] ;  /* 0x0000000604047981 */ /* 0x000ee2000c1e1d00 */
[----:B------:R-:W-:Y:S02]  /*0f20*/  IMAD R24, R24, UR10, R11 ;  /* 0x0000000a18187c24 */ /* 0x000fe4000f8e020b */
[----:B------:R-:W-:Y:S02]  /*0f30*/  IMAD R11, R8, UR10, R9 ;  /* 0x0000000a080b7c24 */ /* 0x000fe4000f8e0209 */
[----:B------:R-:W0:Y:S01]  /*0f40*/  LDC.64 R8, c[0x0][0x210] ;  /* 0x00008400ff087b82 */ /* 0x000e220000000a00 */
[----:B------:R-:W-:-:S05]  /*0f50*/  @P2 VIADD R10, R10, 0x1 ;  /* 0x000000010a0a2836 */ /* 0x000fca0000000000 */
[----:B------:R-:W-:Y:S01]  /*0f60*/  SEL R25, R25, R10, !P0 ;  /* 0x0000000a19197207 */ /* 0x000fe20004000000 */
[C---:B--2---:R-:W-:Y:S02]  /*0f70*/  IMAD R11, R16.reuse, UR12, R11 ;  /* 0x0000000c100b7c24 */ /* 0x044fe4000f8e020b */
[----:B------:R-:W-:Y:S01]  /*0f80*/  IMAD R13, R16, UR12, R13 ;  /* 0x0000000c100d7c24 */ /* 0x000fe2000f8e020d */
[----:B------:R-:W-:Y:S02]  /*0f90*/  LEA R19, R17, R19, 0x3 ;  /* 0x0000001311137211 */ /* 0x000fe400078e18ff */
[C---:B---3--:R-:W-:Y:S02]  /*0fa0*/  LOP3.LUT R10, R4.reuse, 0xffff, RZ, 0xc0, !PT ;  /* 0x0000ffff040a7812 */ /* 0x048fe400078ec0ff */
[----:B------:R-:W-:Y:S02]  /*0fb0*/  PRMT R26, R4, 0x7732, RZ ;  /* 0x00007732041a7816 */ /* 0x000fe400000000ff */
[----:B------:R-:W-:-:S02]  /*0fc0*/  SHF.R.U32.HI R10, RZ, 0x8, R10 ;  /* 0x00000008ff0a7819 */ /* 0x000fc4000001160a */
[----:B------:R-:W-:Y:S02]  /*0fd0*/  SHF.R.U32.HI R26, RZ, 0x8, R26 ;  /* 0x00000008ff1a7819 */ /* 0x000fe4000001161a */
[--C-:B------:R-:W-:Y:S02]  /*0fe0*/  PRMT R28, R10, 0x7604, R4.reuse ;  /* 0x000076040a1c7816 */ /* 0x100fe40000000004 */
[----:B------:R-:W-:Y:S01]  /*0ff0*/  PRMT R4, R4, 0x7632, R4 ;  /* 0x0000763204047816 */ /* 0x000fe20000000004 */
[----:B0-----:R-:W-:-:S03]  /*1000*/  IMAD.WIDE.U32 R10, R11, 0x2, R8 ;  /* 0x000000020b0a7825 */ /* 0x001fc600078e0008 */
[----:B------:R-:W-:Y:S01]  /*1010*/  PRMT R26, R26, 0x7604, R4 ;  /* 0x000076041a1a7816 */ /* 0x000fe20000000004 */
[----:B------:R-:W-:Y:S01]  /*1020*/  IMAD.HI.U32 R4, R12, R25, RZ ;  /* 0x000000190c047227 */ /* 0x000fe200078e00ff */
[----:B------:R0:W-:Y:S04]  /*1030*/  STG.E.U16 desc[UR6][R10.64], R28 ;  /* 0x0000001c0a007986 */ /* 0x0001e8000c101506 */
[----:B0-----:R-:W-:-:S05]  /*1040*/  IADD3 R11, -R4, RZ, RZ ;  /* 0x000000ff040b7210 */ /* 0x001fca0007ffe1ff */
[----:B------:R-:W-:-:S05]  /*1050*/  IMAD R11, R14, R11, R25 ;  /* 0x0000000b0e0b7224 */ /* 0x000fca00078e0219 */
[----:B------:R-:W-:-:S13]  /*1060*/  ISETP.GE.U32.AND P0, PT, R11, R14, PT ;  /* 0x0000000e0b00720c */ /* 0x000fda0003f06070 */
[----:B------:R-:W-:-:S05]  /*1070*/  @P0 IMAD.IADD R11, R11, 0x1, -R14 ;  /* 0x000000010b0b0824 */ /* 0x000fca00078e0a0e */
[----:B------:R-:W-:Y:S02]  /*1080*/  ISETP.GE.U32.AND P1, PT, R11, R14, PT ;  /* 0x0000000e0b00720c */ /* 0x000fe40003f26070 */
[----:B------:R-:W-:Y:S01]  /*1090*/  @P0 IADD3 R4, R4, 0x1, RZ ;  /* 0x0000000104040810 */ /* 0x000fe20007ffe0ff */
[----:B------:R-:W-:Y:S01]  /*10a0*/  IMAD.WIDE.U32 R12, R13, 0x2, R8 ;  /* 0x000000020d0c7825 */ /* 0x000fe200078e0008 */
[----:B------:R-:W-:-:S09]  /*10b0*/  LOP3.LUT R10, R5, 0xffff, RZ, 0xc0, !PT ;  /* 0x0000ffff050a7812 */ /* 0x000fd200078ec0ff */
[----:B------:R-:W-:Y:S01]  /*10c0*/  @P1 VIADD R4, R4, 0x1 ;  /* 0x0000000104041836 */ /* 0x000fe20000000000 */
[----:B------:R0:W-:Y:S04]  /*10d0*/  STG.E.U16 desc[UR6][R12.64], R26 ;  /* 0x0000001a0c007986 */ /* 0x0001e8000c101506 */
[----:B------:R-:W-:Y:S02]  /*10e0*/  SEL R20, R20, R4, !P5 ;  /* 0x0000000414147207 */ /* 0x000fe40006800000 */
[----:B------:R-:W-:Y:S01]  /*10f0*/  IADD3 R4, -R25, RZ, RZ ;  /* 0x000000ff19047210 */ /* 0x000fe20007ffe1ff */
[----:B------:R-:W-:Y:S01]  /*1100*/  IMAD R11, R16, UR12, R22 ;  /* 0x0000000c100b7c24 */ /* 0x000fe2000f8e0216 */
[----:B------:R-:W-:-:S03]  /*1110*/  SHF.R.U32.HI R10, RZ, 0x8, R10 ;  /* 0x00000008ff0a7819 */ /* 0x000fc6000001160a */
[----:B------:R-:W-:Y:S02]  /*1120*/  IMAD R23, R18, R4, R23 ;  /* 0x0000000412177224 */ /* 0x000fe400078e0217 */
[----:B0-----:R-:W-:Y:S01]  /*1130*/  IMAD.MOV R13, RZ, RZ, -R20 ;  /* 0x000000ffff0d7224 */ /* 0x001fe200078e0a14 */
[----:B------:R-:W-:Y:S01]  /*1140*/  PRMT R28, R10, 0x7604, R5 ;  /* 0x000076040a1c7816 */ /* 0x000fe20000000005 */
[----:B------:R-:W-:-:S04]  /*1150*/  IMAD.WIDE.U32 R10, R11, 0x2, R8 ;  /* 0x000000020b0a7825 */ /* 0x000fc800078e0008 */
[----:B------:R-:W-:Y:S02]  /*1160*/  IMAD R4, R14, R13, R25 ;  /* 0x0000000d0e047224 */ /* 0x000fe400078e0219 */
[----:B------:R-:W-:Y:S01]  /*1170*/  IMAD R13, R23, UR9, RZ ;  /* 0x00000009170d7c24 */ /* 0x000fe2000f8e02ff */
[----:B------:R-:W-:Y:S01]  /*1180*/  LOP3.LUT R23, R6, 0xffff, RZ, 0xc0, !PT ;  /* 0x0000ffff06177812 */ /* 0x000fe200078ec0ff */
[----:B------:R0:W-:Y:S01]  /*1190*/  STG.E.U16 desc[UR6][R10.64], R28 ;  /* 0x0000001c0a007986 */ /* 0x0001e2000c101506 */
[----:B------:R-:W-:Y:S01]  /*11a0*/  PRMT R12, R5, 0x7732, RZ ;  /* 0x00007732050c7816 */ /* 0x000fe200000000ff */
[----:B------:R-:W-:Y:S01]  /*11b0*/  IMAD R13, R4, UR11, R13 ;  /* 0x0000000b040d7c24 */ /* 0x000fe2000f8e020d */
[----:B------:R-:W-:Y:S02]  /*11c0*/  SHF.R.U32.HI R23, RZ, 0x8, R23 ;  /* 0x00000008ff177819 */ /* 0x000fe40000011617 */
[----:B------:R-:W-:Y:S02]  /*11d0*/  LOP3.LUT R4, R7, 0xffff, RZ, 0xc0, !PT ;  /* 0x0000ffff07047812 */ /* 0x000fe400078ec0ff */
[----:B------:R-:W-:-:S02]  /*11e0*/  PRMT R22, R5, 0x7632, R22 ;  /* 0x0000763205167816 */ /* 0x000fc40000000016 */
[----:B------:R-:W-:Y:S02]  /*11f0*/  SHF.R.U32.HI R5, RZ, 0x8, R12 ;  /* 0x00000008ff057819 */ /* 0x000fe4000001160c */
[C---:B0-----:R-:W-:Y:S02]  /*1200*/  PRMT R11, R6.reuse, 0x7732, RZ ;  /* 0x00007732060b7816 */ /* 0x041fe400000000ff */
[----:B------:R-:W-:Y:S02]  /*1210*/  PRMT R23, R23, 0x7604, R6 ;  /* 0x0000760417177816 */ /* 0x000fe40000000006 */
[----:B------:R-:W-:Y:S02]  /*1220*/  SHF.R.U32.HI R4, RZ, 0x8, R4 ;  /* 0x00000008ff047819 */ /* 0x000fe40000011604 */
[----:B------:R-:W-:Y:S02]  /*1230*/  PRMT R6, R6, 0x7632, R6 ;  /* 0x0000763206067816 */ /* 0x000fe40000000006 */
[----:B------:R-:W-:-:S02]  /*1240*/  SHF.R.U32.HI R11, RZ, 0x8, R11 ;  /* 0x00000008ff0b7819 */ /* 0x000fc4000001160b */
[----:B------:R-:W-:Y:S02]  /*1250*/  PRMT R10, R7, 0x7732, RZ ;  /* 0x00007732070a7816 */ /* 0x000fe400000000ff */
[----:B------:R-:W-:Y:S01]  /*1260*/  PRMT R22, R5, 0x7604, R22 ;  /* 0x0000760405167816 */ /* 0x000fe20000000016 */
[----:B------:R-:W-:Y:S01]  /*1270*/  IMAD R5, R16, UR12, R21 ;  /* 0x0000000c10057c24 */ /* 0x000fe2000f8e0215 */
[--C-:B------:R-:W-:Y:S02]  /*1280*/  PRMT R25, R4, 0x7604, R7.reuse ;  /* 0x0000760404197816 */ /* 0x100fe40000000007 */
[----:B------:R-:W-:Y:S02]  /*1290*/  PRMT R21, R11, 0x7604, R6 ;  /* 0x000076040b157816 */ /* 0x000fe40000000006 */
[----:B------:R-:W-:Y:S02]  /*12a0*/  PRMT R7, R7, 0x7632, R7 ;  /* 0x0000763207077816 */ /* 0x000fe40000000007 */
[----:B------:R-:W-:Y:S01]  /*12b0*/  SHF.R.U32.HI R6, RZ, 0x8, R10 ;  /* 0x00000008ff067819 */ /* 0x000fe2000001160a */
[----:B------:R-:W-:-:S03]  /*12c0*/  IMAD R13, R20, UR10, R13 ;  /* 0x0000000a140d7c24 */ /* 0x000fc6000f8e020d */
[----:B------:R-:W-:Y:S01]  /*12d0*/  PRMT R20, R6, 0x7604, R7 ;  /* 0x0000760406147816 */ /* 0x000fe20000000007 */
[C---:B------:R-:W-:Y:S02]  /*12e0*/  IMAD R7, R16.reuse, UR12, R27 ;  /* 0x0000000c10077c24 */ /* 0x040fe4000f8e021b */
[C---:B------:R-:W-:Y:S02]  /*12f0*/  IMAD R11, R16.reuse, UR12, R29 ;  /* 0x0000000c100b7c24 */ /* 0x040fe4000f8e021d */
[----:B------:R-:W-:Y:S02]  /*1300*/  IMAD R27, R16, UR12, R24 ;  /* 0x0000000c101b7c24 */ /* 0x000fe4000f8e0218 */
[----:B------:R-:W-:-:S04]  /*1310*/  IMAD.WIDE.U32 R4, R5, 0x2, R8 ;  /* 0x0000000205047825 */ /* 0x000fc800078e0008 */
[----:B------:R-:W-:Y:S02]  /*1320*/  IMAD R29, R16, UR12, R13 ;  /* 0x0000000c101d7c24 */ /* 0x000fe4000f8e020d */
[--C-:B------:R-:W-:Y:S01]  /*1330*/  IMAD.WIDE.U32 R6, R7, 0x2, R8.reuse ;  /* 0x0000000207067825 */ /* 0x100fe200078e0008 */
[----:B------:R0:W-:Y:S03]  /*1340*/  STG.E.U16 desc[UR6][R4.64], R22 ;  /* 0x0000001604007986 */ /* 0x0001e6000c101506 */
[--C-:B------:R-:W-:Y:S01]  /*1350*/  IMAD.WIDE.U32 R10, R11, 0x2, R8.reuse ;  /* 0x000000020b0a7825 */ /* 0x100fe200078e0008 */
[----:B------:R4:W-:Y:S03]  /*1360*/  STG.E.U16 desc[UR6][R6.64], R23 ;  /* 0x0000001706007986 */ /* 0x0009e6000c101506 */
[--C-:B------:R-:W-:Y:S01]  /*1370*/  IMAD.WIDE.U32 R12, R27, 0x2, R8.reuse ;  /* 0x000000021b0c7825 */ /* 0x100fe200078e0008 */
[----:B------:R4:W-:Y:S03]  /*1380*/  STG.E.U16 desc[UR6][R10.64], R21 ;  /* 0x000000150a007986 */ /* 0x0009e6000c101506 */
[----:B------:R-:W-:Y:S01]  /*1390*/  IMAD.WIDE.U32 R8, R29, 0x2, R8 ;  /* 0x000000021d087825 */ /* 0x000fe200078e0008 */
[----:B------:R4:W-:Y:S03]  /*13a0*/  STG.E.U16 desc[UR6][R12.64], R25 ;  /* 0x000000190c007986 */ /* 0x0009e6000c101506 */
[----:B0-----:R-:W-:Y:S01]  /*13b0*/  VIADD R5, R19, 0x8 ;  /* 0x0000000813057836 */ /* 0x001fe20000000000 */
[----:B------:R4:W-:Y:S04]  /*13c0*/  STG.E.U16 desc[UR6][R8.64], R20 ;  /* 0x0000001408007986 */ /* 0x0009e8000c101506 */
[----:B------:R-:W-:-:S13]  /*13d0*/  ISETP.GT.U32.AND P0, PT, R5, R0, PT ;  /* 0x000000000500720c */ /* 0x000fda0003f04070 */
[----:B----4-:R-:W-:Y:S05]  /*13e0*/  @!P0 BRA `(.L_x_333) ;  /* 0xffffffec00888947 */ /* 0x010fea000383ffff */
.L_x_332:
[----:B------:R-:W-:Y:S05]  /*13f0*/  BSYNC B0 ;  /* 0x0000000000007941 */ /* 0x000fea0003800000 */
.L_x_331:
        /* <DEDUP_REMOVED lines=20> */
[----:B------:R-:W-:Y:S01]  /*1540*/  ISETP.NE.U32.AND P2, PT, R6, RZ, PT ;  /* 0x000000ff0600720c */ /* 0x000fe20003f45070 */
[----:B------:R-:W-:Y:S01]  /*1550*/  IMAD.MOV R23, RZ, RZ, -R10 ;  /* 0x000000ffff177224 */ /* 0x000fe200078e0a0a */
[----:B------:R-:W4:Y:S01]  /*1560*/  I2F.U32.RP R11, R10 ;  /* 0x0000000a000b7306 */ /* 0x000f220000209000 */
[----:B------:R-:W-:-:S02]  /*1570*/  ISETP.NE.U32.AND P3, PT, R10, RZ, PT ;  /* 0x000000ff0a00720c */ /* 0x000fc40003f65070 */
[----:B------:R-:W-:-:S05]  /*1580*/  LOP3.LUT R14, RZ, R6, RZ, 0x33, !PT ;  /* 0x00000006ff0e7212 */ /* 0x000fca00078e33ff */
[----:B0-----:R-:W0:Y:S08]  /*1590*/  MUFU.RCP R7, R7 ;  /* 0x0000000700077308 */ /* 0x001e300000001000 */
[----:B----4-:R-:W4:Y:S01]  /*15a0*/  MUFU.RCP R11, R11 ;  /* 0x0000000b000b7308 */ /* 0x010f220000001000 */
[----:B0-----:R-:W-:-:S07]  /*15b0*/  IADD3 R12, R7, 0xffffffe, RZ ;  /* 0x0ffffffe070c7810 */ /* 0x001fce0007ffe0ff */
[----:B------:R0:W5:Y:S01]  /*15c0*/  F2I.FTZ.U32.TRUNC.NTZ R13, R12 ;  /* 0x0000000c000d7305 */ /* 0x000162000021f000 */
[----:B----4-:R-:W-:-:S07]  /*15d0*/  VIADD R8, R11, 0xffffffe ;  /* 0x0ffffffe0b087836 */ /* 0x010fce0000000000 */
[----:B------:R4:W2:Y:S01]  /*15e0*/  F2I.FTZ.U32.TRUNC.NTZ R9, R8 ;  /* 0x0000000800097305 */ /* 0x0008a2000021f000 */
[----:B0-----:R-:W-:Y:S01]  /*15f0*/  HFMA2.MMA R12, -RZ, RZ, 0, 0 ;  /* 0x00000000ff0c7435 */ /* 0x001fe200000001ff */
[----:B-----5:R-:W-:Y:S02]  /*1600*/  IMAD R7, R21, R13, RZ ;  /* 0x0000000d15077224 */ /* 0x020fe400078e02ff */
[----:B----4-:R-:W-:-:S07]  /*1610*/  IMAD.MOV.U32 R8, RZ, RZ, RZ ;  /* 0x000000ffff087224 */ /* 0x010fce00078e00ff */
[----:B------:R-:W-:Y:S01]  /*1620*/  IMAD.HI.U32 R12, R13, R7, R12 ;  /* 0x000000070d0c7227 */ /* 0x000fe200078e000c */
[----:B------:R-:W-:Y:S02]  /*1630*/  MOV R7, R19 ;  /* 0x0000001300077202 */ /* 0x000fe40000000f00 */
[----:B------:R-:W-:Y:S01]  /*1640*/  LOP3.LUT R13, RZ, R10, RZ, 0x33, !PT ;  /* 0x0000000aff0d7212 */ /* 0x000fe200078e33ff */
[----:B--2---:R-:W-:-:S04]  /*1650*/  IMAD R11, R23, R9, RZ ;  /* 0x00000009170b7224 */ /* 0x004fc800078e02ff */
[----:B-1----:R-:W-:-:S07]  /*1660*/  IMAD.HI.U32 R11, R9, R11, R8 ;  /* 0x0000000b090b7227 */ /* 0x002fce00078e0008 */
.L_x_336:
        /* <DEDUP_REMOVED lines=35> */
.L_x_335:
[----:B------:R-:W-:Y:S05]  /*18a0*/  BSYNC B0 ;  /* 0x0000000000007941 */ /* 0x000fea0003800000 */
.L_x_334:
        /* <DEDUP_REMOVED lines=22> */
[----:B------:R-:W-:Y:S08]  /*1a10*/  F2I.FTZ.U32.TRUNC.NTZ R13, R13 ;  /* 0x0000000d000d7305 */ /* 0x000ff0000021f000 */
[----:B-----5:R-:W0:Y:S02]  /*1a20*/  MUFU.RCP R11, R11 ;  /* 0x0000000b000b7308 */ /* 0x020e240000001000 */
        /* <DEDUP_REMOVED lines=10> */
.L_x_337:
[----:B0--3--:R-:W-:-:S06]  /*1ad0*/  IMAD.WIDE.U32 R8, R7, 0x2, R2 ;  /* 0x0000000207087825 */ /* 0x009fcc00078e0002 */
[----:B------:R0:W3:Y:S01]  /*1ae0*/  LDG.E.U16 R8, desc[UR6][R8.64] ;  /* 0x0000000608087981 */ /* 0x0000e2000c1e1500 */
        /* <DEDUP_REMOVED lines=26> */
[----:B--2---:R-:W-:Y:S02]  /*1c90*/  IMAD R9, R16, UR5, R9 ;  /* 0x0000000510097c24 */ /* 0x004fe4000f8e0209 */
[----:B------:R-:W-:Y:S01]  /*1ca0*/  IMAD.WIDE.U32 R18, R17, 0x2, R2 ;  /* 0x0000000211127825 */ /* 0x000fe200078e0002 */
[----:B---3--:R-:W-:-:S03]  /*1cb0*/  PRMT R23, R8, 0x7710, RZ ;  /* 0x0000771008177816 */ /* 0x008fc600000000ff */
[----:B------:R-:W-:-:S05]  /*1cc0*/  IMAD.WIDE.U32 R8, R9, 0x2, R4 ;  /* 0x0000000209087825 */ /* 0x000fca00078e0004 */
        /* <DEDUP_REMOVED lines=30> */
[----:B------:R-:W-:Y:S01]  /*1eb0*/  IMAD.WIDE.U32 R8, R9, 0x2, R4 ;  /* 0x0000000209087825 */ /* 0x000fe200078e0004 */
[----:B--2---:R-:W-:-:S05]  /*1ec0*/  PRMT R23, R14, 0x7710, RZ ;  /* 0x000077100e177816 */ /* 0x004fca00000000ff */
[----:B------:R0:W-:Y:S04]  /*1ed0*/  STG.E.U16 desc[UR6][R8.64], R23 ;  /* 0x0000001708007986 */ /* 0x0001e8000c101506 */
        /* <DEDUP_REMOVED lines=26> */
[----:B------:R-:W-:Y:S02]  /*2080*/  IMAD R9, R9, UR8, R20 ;  /* 0x0000000809097c24 */ /* 0x000fe4000f8e0214 */
[----:B-1----:R-:W-:-:S04]  /*2090*/  IMAD.WIDE.U32 R18, R17, 0x2, R2 ;  /* 0x0000000211127825 */ /* 0x002fc800078e0002 */
[----:B------:R-:W-:-:S04]  /*20a0*/  IMAD R9, R16, UR5, R9 ;  /* 0x0000000510097c24 */ /* 0x000fc8000f8e0209 */
[----:B------:R-:W-:Y:S01]  /*20b0*/  IMAD.WIDE.U32 R8, R9, 0x2, R4 ;  /* 0x0000000209087825 */ /* 0x000fe200078e0004 */
[----:B--2---:R-:W-:-:S05]  /*20c0*/  PRMT R23, R14, 0x7710, RZ ;  /* 0x000077100e177816 */ /* 0x004fca00000000ff */
        /* <DEDUP_REMOVED lines=35> */
.L_x_338:
        /* <DEDUP_REMOVED lines=16> */
.L_x_1048:


//--------------------- .text._ZN2at6native40_GLOBAL__N__2351210d_8_Shape_cu_49f7391c30CatArrayBatchedCopy_vectorizedINS1_10OpaqueTypeILj2EEEjLi3ELi64ELi64ELi16ELi8EEEvPcNS1_25CatArrInputTensorMetadataIT_T0_XT2_EXT3_EEENS1_16TensorSizeStrideIS8_Lj4EEEiS8_ --------------------------
	.section	.text._ZN2at6native40_GLOBAL__N__2351210d_8_Shape_cu_49f7391c30CatArrayBatchedCopy_vectorizedINS1_10OpaqueTypeILj2EEEjLi3ELi64ELi64ELi16ELi8EEEvPcNS1_25CatArrInputTensorMetadataIT_T0_XT2_EXT3_EEENS1_16TensorSizeStrideIS8_Lj4EEEiS8_,"ax",@progbits
	.align	128
.text._ZN2at6native40_GLOBAL__N__2351210d_8_Shape_cu_49f7391c30CatArrayBatchedCopy_vectorizedINS1_10OpaqueTypeILj2EEEjLi3ELi64ELi64ELi16ELi8EEEvPcNS1_25CatArrInputTensorMetadataIT_T0_XT2_EXT3_EEENS1_16TensorSizeStrideIS8_Lj4EEEiS8_:
        .type           _ZN2at6native40_GLOBAL__N__2351210d_8_Shape_cu_49f7391c30CatArrayBatchedCopy_vectorizedINS1_10OpaqueTypeILj2EEEjLi3ELi64ELi64ELi16ELi8EEEvPcNS1_25CatArrInputTensorMetadataIT_T0_XT2_EXT3_EEENS1_16TensorSizeStrideIS8_Lj4EEEiS8_,@function
        .size           _ZN2at6native40_GLOBAL__N__2351210d_8_Shape_cu_49f7391c30CatArrayBatchedCopy_vectorizedINS1_10OpaqueTypeILj2EEEjLi3ELi64ELi64ELi16ELi8EEEvPcNS1_25CatArrInputTensorMetadataIT_T0_XT2_EXT3_EEENS1_16TensorSizeStrideIS8_Lj4EEEiS8_,(.L_x_1049 - _ZN2at6native40_GLOBAL__N__2351210d_8_Shape_cu_49f7391c30CatArrayBatchedCopy_vectorizedINS1_10OpaqueTypeILj2EEEjLi3ELi64ELi64ELi16ELi8EEEvPcNS1_25CatArrInputTensorMetadataIT_T0_XT2_EXT3_EEENS1_16TensorSizeStrideIS8_Lj4EEEiS8_)
        .other          _ZN2at6native40_GLOBAL__N__2351210d_8_Shape_cu_49f7391c30CatArrayBatchedCopy_vectorizedINS1_10OpaqueTypeILj2EEEjLi3ELi64ELi64ELi16ELi8EEEvPcNS1_25CatArrInputTensorMetadataIT_T0_XT2_EXT3_EEENS1_16TensorSizeStrideIS8_Lj4EEEiS8_,@"STO_CUDA_ENTRY STV_DEFAULT"
_ZN2at6native40_GLOBAL__N__2351210d_8_Shape_cu_49f7391c30CatArrayBatchedCopy_vectorizedINS1_10OpaqueTypeILj2EEEjLi3ELi64ELi64ELi16ELi8EEEvPcNS1_25CatArrInputTensorMetadataIT_T0_XT2_EXT3_EEENS1_16TensorSizeStrideIS8_Lj4EEEiS8_:
        /* <DEDUP_REMOVED lines=51> */
.L_x_339:
        /* <DEDUP_REMOVED lines=36> */
.L_x_340:
        /* <DEDUP_REMOVED lines=9> */
.L_x_1049:


//--------------------- .text._ZN2at6native40_GLOBAL__N__2351210d_8_Shape_cu_49f7391c19CatArrayBatchedCopyINS1_10OpaqueTypeILj2EEEjLi2ELi64ELi64EEEvPT_NS1_25CatArrInputTensorMetadataIS5_T0_XT2_EXT3_EEENS1_16TensorSizeStrideIS8_Lj4EEEiS8_ --------------------------
	.section	.text._ZN2at6native40_GLOBAL__N__2351210d_8_Shape_cu_49f7391c19CatArrayBatchedCopyINS1_10OpaqueTypeILj2EEEjLi2ELi64ELi64EEEvPT_NS1_25CatArrInputTensorMetadataIS5_T0_XT2_EXT3_EEENS1_16TensorSizeStrideIS8_Lj4EEEiS8_,"ax",@progbits
	.align	128
.text._ZN2at6native40_GLOBAL__N__2351210d_8_Shape_cu_49f7391c19CatArrayBatchedCopyINS1_10OpaqueTypeILj2EEEjLi2ELi64ELi64EEEvPT_NS1_25CatArrInputTensorMetadataIS5_T0_XT2_EXT3_EEENS1_16TensorSizeStrideIS8_Lj4EEEiS8_:
        .type           _ZN2at6native40_GLOBAL__N__2351210d_8_Shape_cu_49f7391c19CatArrayBatchedCopyINS1_10OpaqueTypeILj2EEEjLi2ELi64ELi64EEEvPT_NS1_25CatArrInputTensorMetadataIS5_T0_XT2_EXT3_EEENS1_16TensorSizeStrideIS8_Lj4EEEiS8_,@function
        .size           _ZN2at6native40_GLOBAL__N__2351210d_8_Shape_cu_49f7391c19CatArrayBatchedCopyINS1_10OpaqueTypeILj2EEEjLi2ELi64ELi64EEEvPT_NS1_25CatArrInputTensorMetadataIS5_T0_XT2_EXT3_EEENS1_16TensorSizeStrideIS8_Lj4EEEiS8_,(.L_x_1050 - _ZN2at6native40_GLOBAL__N__2351210d_8_Shape_cu_49f7391c19CatArrayBatchedCopyINS1_10OpaqueTypeILj2EEEjLi2ELi64ELi64EEEvPT_NS1_25CatArrInputTensorMetadataIS5_T0_XT2_EXT3_EEENS1_16TensorSizeStrideIS8_Lj4EEEiS8_)
        .other          _ZN2at6native40_GLOBAL__N__2351210d_8_Shape_cu_49f7391c19CatArrayBatchedCopyINS1_10OpaqueTypeILj2EEEjLi2ELi64ELi64EEEvPT_NS1_25CatArrInputTensorMetadataIS5_T0_XT2_EXT3_EEENS1_16TensorSizeStrideIS8_Lj4EEEiS8_,@"STO_CUDA_ENTRY STV_DEFAULT"
_ZN2at6native40_GLOBAL__N__2351210d_8_Shape_cu_49f7391c19CatArrayBatchedCopyINS1_10OpaqueTypeILj2EEEjLi2ELi64ELi64EEEvPT_NS1_25CatArrInputTensorMetadataIS5_T0_XT2_EXT3_EEENS1_16TensorSizeStrideIS8_Lj4EEEiS8_:
        /* <DEDUP_REMOVED lines=39> */
.L_x_342:
[----:B01----:R-:W-:-:S05]  /*0270*/  IMAD.WIDE.U32 R6, R9, 0x2, R2 ;  /* 0x0000000209067825 */ /* 0x003fca00078e0002 */
        /* <DEDUP_REMOVED lines=11> */
[----:B0-----:R-:W-:Y:S01]  /*0330*/  IMAD R6, R10, R13, R9 ;  /* 0x0000000d0a067224 */ /* 0x001fe200078e0209 */
[----:B------:R-:W-:-:S03]  /*0340*/  IADD3 R9, R9, UR4, RZ ;  /* 0x0000000409097c10 */ /* 0x000fc6000fffe0ff */
[----:B------:R-:W-:Y:S01]  /*0350*/  IMAD R6, R6, UR9, RZ ;  /* 0x0000000906067c24 */ /* 0x000fe2000f8e02ff */
[----:B------:R-:W-:-:S03]  /*0360*/  ISETP.GE.U32.AND P0, PT, R9, R0, PT ;  /* 0x000000000900720c */ /* 0x000fc60003f06070 */
[----:B------:R-:W-:-:S04]  /*0370*/  IMAD R11, R11, UR8, R6 ;  /* 0x000000080b0b7c24 */ /* 0x000fc8000f8e0206 */
[----:B---3--:R-:W-:-:S04]  /*0380*/  IMAD R7, R8, UR5, R11 ;  /* 0x0000000508077c24 */ /* 0x008fc8000f8e020b */
[----:B------:R-:W-:Y:S01]  /*0390*/  IMAD.WIDE.U32 R6, R7, 0x2, R4 ;  /* 0x0000000207067825 */ /* 0x000fe200078e0004 */
[----:B--2---:R-:W-:-:S05]  /*03a0*/  PRMT R15, R15, 0x7710, RZ ;  /* 0x000077100f0f7816 */ /* 0x004fca00000000ff */
[----:B------:R0:W-:Y:S01]  /*03b0*/  STG.E.U16 desc[UR6][R6.64], R15 ;  /* 0x0000000f06007986 */ /* 0x0001e2000c101506 */
[----:B------:R-:W-:Y:S05]  /*03c0*/  @!P0 BRA `(.L_x_342) ;  /* 0xfffffffc00a88947 */ /* 0x000fea000383ffff */
[----:B------:R-:W-:Y:S05]  /*03d0*/  EXIT ;  /* 0x000000000000794d */ /* 0x000fea0003800000 */
.L_x_341:
        /* <DEDUP_REMOVED lines=15> */
[----:B--2---:R-:W-:-:S02]  /*04d0*/  VIADD R14, R11, 0xffffffe ;  /* 0x0ffffffe0b0e7836 */ /* 0x004fc40000000000 */
[----:B------:R-:W-:-:S04]  /*04e0*/  IMAD R11, R19, R17, RZ ;  /* 0x00000011130b7224 */ /* 0x000fc800078e02ff */
        /* <DEDUP_REMOVED lines=8> */
.L_x_343:
        /* <DEDUP_REMOVED lines=36> */
.L_x_344:
        /* <DEDUP_REMOVED lines=13> */
.L_x_1050:


//--------------------- .text._ZN2at6native40_GLOBAL__N__2351210d_8_Shape_cu_49f7391c26CatArrayBatchedCopy_contigINS1_10OpaqueTypeILj2EEEjLi2ELi64ELi64EEEvPT_NS1_25CatArrInputTensorMetadataIS5_T0_XT2_EXT3_EEENS1_16TensorSizeStrideIS8_Lj4EEEiS8_ --------------------------
	.section	.text._ZN2at6native40_GLOBAL__N__2351210d_8_Shape_cu_49f7391c26CatArrayBatchedCopy_contigINS1_10OpaqueTypeILj2EEEjLi2ELi64ELi64EEEvPT_NS1_25CatArrInputTensorMetadataIS5_T0_XT2_EXT3_EEENS1_16TensorSizeStrideIS8_Lj4EEEiS8_,"ax",@progbits
	.align	128
.text._ZN2at6native40_GLOBAL__N__2351210d_8_Shape_cu_49f7391c26CatArrayBatchedCopy_contigINS1_10OpaqueTypeILj2EEEjLi2ELi64ELi64EEEvPT_NS1_25CatArrInputTensorMetadataIS5_T0_XT2_EXT3_EEENS1_16TensorSizeStrideIS8_Lj4EEEiS8_:
        .type           _ZN2at6native40_GLOBAL__N__2351210d_8_Shape_cu_49f7391c26CatArrayBatchedCopy_contigINS1_10OpaqueTypeILj2EEEjLi2ELi64ELi64EEEvPT_NS1_25CatArrInputTensorMetadataIS5_T0_XT2_EXT3_EEENS1_16TensorSizeStrideIS8_Lj4EEEiS8_,@function
        .size           _ZN2at6native40_GLOBAL__N__2351210d_8_Shape_cu_49f7391c26CatArrayBatchedCopy_contigINS1_10OpaqueTypeILj2EEEjLi2ELi64ELi64EEEvPT_NS1_25CatArrInputTensorMetadataIS5_T0_XT2_EXT3_EEENS1_16TensorSizeStrideIS8_Lj4EEEiS8_,(.L_x_1051 - _ZN2at6native40_GLOBAL__N__2351210d_8_Shape_cu_49f7391c26CatArrayBatchedCopy_contigINS1_10OpaqueTypeILj2EEEjLi2ELi64ELi64EEEvPT_NS1_25CatArrInputTensorMetadataIS5_T0_XT2_EXT3_EEENS1_16TensorSizeStrideIS8_Lj4EEEiS8_)
        .other          _ZN2at6native40_GLOBAL__N__2351210d_8_Shape_cu_49f7391c26CatArrayBatchedCopy_contigINS1_10OpaqueTypeILj2EEEjLi2ELi64ELi64EEEvPT_NS1_25CatArrInputTensorMetadataIS5_T0_XT2_EXT3_EEENS1_16TensorSizeStrideIS8_Lj4EEEiS8_,@"STO_CUDA_ENTRY STV_DEFAULT"
_ZN2at6native40_GLOBAL__N__2351210d_8_Shape_cu_49f7391c26CatArrayBatchedCopy_contigINS1_10OpaqueTypeILj2EEEjLi2ELi64ELi64EEEvPT_NS1_25CatArrInputTensorMetadataIS5_T0_XT2_EXT3_EEENS1_16TensorSizeStrideIS8_Lj4EEEiS8_:
        /* <DEDUP_REMOVED lines=27> */
[----:B---3--:R-:W-:Y:S02]  /*01b0*/  IMAD R11, R8, R13, RZ ;  /* 0x0000000d080b7224 */ /* 0x008fe400078e02ff */
[----:B------:R-:W-:-:S03]  /*01c0*/  IMAD.MOV.U32 R8, RZ, RZ, RZ ;  /* 0x000000ffff087224 */ /* 0x000fc600078e00ff */
[----:B------:R-:W2:Y:S02]  /*01d0*/  F2I.FTZ.U32.TRUNC.NTZ R9, R9 ;  /* 0x0000000900097305 */ /* 0x000ea4000021f000 */
[----:B--2---:R-:W-:-:S05]  /*01e0*/  IMAD R12, R6, R9, RZ ;  /* 0x00000009060c7224 */ /* 0x004fca00078e02ff */
[----:B------:R-:W-:-:S05]  /*01f0*/  IADD3 R15, -R12, RZ, RZ ;  /* 0x000000ff0c0f7210 */ /* 0x000fca0007ffe1ff */
[----:B-1----:R-:W-:Y:S01]  /*0200*/  IMAD.HI.U32 R10, R9, R15, R8 ;  /* 0x0000000f090a7227 */ /* 0x002fe200078e0008 */
[----:B0---4-:R-:W-:-:S07]  /*0210*/  LOP3.LUT R15, RZ, R6, RZ, 0x33, !PT ;  /* 0x00000006ff0f7212 */ /* 0x011fce00078e33ff */
.L_x_345:
[----:B0-----:R-:W-:-:S05]  /*0220*/  IMAD.WIDE.U32 R8, R7, 0x2, R4 ;  /* 0x0000000207087825 */ /* 0x001fca00078e0004 */
        /* <DEDUP_REMOVED lines=16> */
[----:B------:R-:W-:Y:S01]  /*0330*/  IMAD.WIDE.U32 R8, R9, 0x2, R2 ;  /* 0x0000000209087825 */ /* 0x000fe200078e0002 */
[----:B--2---:R-:W-:-:S05]  /*0340*/  PRMT R13, R14, 0x7710, RZ ;  /* 0x000077100e0d7816 */ /* 0x004fca00000000ff */
[----:B------:R0:W-:Y:S01]  /*0350*/  STG.E.U16 desc[UR6][R8.64], R13 ;  /* 0x0000000d08007986 */ /* 0x0001e2000c101506 */
[----:B------:R-:W-:Y:S05]  /*0360*/  @!P1 BRA `(.L_x_345) ;  /* 0xfffffffc00ac9947 */ /* 0x000fea000383ffff */
[----:B------:R-:W-:Y:S05]  /*0370*/  EXIT ;  /* 0x000000000000794d */ /* 0x000fea0003800000 */
.L_x_346:
        /* <DEDUP_REMOVED lines=16> */
.L_x_1051:


//--------------------- .text._ZN2at6native40_GLOBAL__N__2351210d_8_Shape_cu_49f7391c35CatArrayBatchedCopy_alignedK_contigINS1_10OpaqueTypeILj2EEEjLi2ELi64ELi64ELi8EEEvPT_NS1_25CatArrInputTensorMetadataIS5_T0_XT2_EXT3_EEENS1_16TensorSizeStrideIS8_Lj4EEEiS8_ --------------------------
	.section	.text._ZN2at6native40_GLOBAL__N__2351210d_8_Shape_cu_49f7391c35CatArrayBatchedCopy_alignedK_contigINS1_10OpaqueTypeILj2EEEjLi2ELi64ELi64ELi8EEEvPT_NS1_25CatArrInputTensorMetadataIS5_T0_XT2_EXT3_EEENS1_16TensorSizeStrideIS8_Lj4EEEiS8_,"ax",@progbits
	.align	128
.text._ZN2at6native40_GLOBAL__N__2351210d_8_Shape_cu_49f7391c35CatArrayBatchedCopy_alignedK_contigINS1_10OpaqueTypeILj2EEEjLi2ELi64ELi64ELi8EEEvPT_NS1_25CatArrInputTensorMetadataIS5_T0_XT2_EXT3_EEENS1_16TensorSizeStrideIS8_Lj4EEEiS8_:
        .type           _ZN2at6native40_GLOBAL__N__2351210d_8_Shape_cu_49f7391c35CatArrayBatchedCopy_alignedK_contigINS1_10OpaqueTypeILj2EEEjLi2ELi64ELi64ELi8EEEvPT_NS1_25CatArrInputTensorMetadataIS5_T0_XT2_EXT3_EEENS1_16TensorSizeStrideIS8_Lj4EEEiS8_,@function
        .size           _ZN2at6native40_GLOBAL__N__2351210d_8_Shape_cu_49f7391c35CatArrayBatchedCopy_alignedK_contigINS1_10OpaqueTypeILj2EEEjLi2ELi64ELi64ELi8EEEvPT_NS1_25CatArrInputTensorMetadataIS5_T0_XT2_EXT3_EEENS1_16TensorSizeStrideIS8_Lj4EEEiS8_,(.L_x_1052 - _ZN2at6native40_GLOBAL__N__2351210d_8_Shape_cu_49f7391c35CatArrayBatchedCopy_alignedK_contigINS1_10OpaqueTypeILj2EEEjLi2ELi64ELi64ELi8EEEvPT_NS1_25CatArrInputTensorMetadataIS5_T0_XT2_EXT3_EEENS1_16TensorSizeStrideIS8_Lj4EEEiS8_)
        .other          _ZN2at6native40_GLOBAL__N__2351210d_8_Shape_cu_49f7391c35CatArrayBatchedCopy_alignedK_contigINS1_10OpaqueTypeILj2EEEjLi2ELi64ELi64ELi8EEEvPT_NS1_25CatArrInputTensorMetadataIS5_T0_XT2_EXT3_EEENS1_16TensorSizeStrideIS8_Lj4EEEiS8_,@"STO_CUDA_ENTRY STV_DEFAULT"
_ZN2at6native40_GLOBAL__N__2351210d_8_Shape_cu_49f7391c35CatArrayBatchedCopy_alignedK_contigINS1_10OpaqueTypeILj2EEEjLi2ELi64ELi64ELi8EEEvPT_NS1_25CatArrInputTensorMetadataIS5_T0_XT2_EXT3_EEENS1_16TensorSizeStrideIS8_Lj4EEEiS8_:
        /* <DEDUP_REMOVED lines=40> */
.L_x_349:
[----:B0--3--:R-:W-:-:S06]  /*0280*/  IMAD.WIDE.U32 R6, R19, 0x2, R4 ;  /* 0x0000000213067825 */ /* 0x009fcc00078e0004 */
[----:B------:R-:W3:Y:S01]  /*0290*/  LDG.E.64 R6, desc[UR6][R6.64] ;  /* 0x0000000606067981 */ /* 0x000ee2000c1e1b00 */
[C---:B------:R-:W-:Y:S01]  /*02a0*/  IADD3 R11, R19.reuse, 0x2, RZ ;  /* 0x00000002130b7810 */ /* 0x040fe20007ffe0ff */
[C---:B------:R-:W-:Y:S01]  /*02b0*/  VIADD R15, R19.reuse, 0x1 ;  /* 0x00000001130f7836 */ /* 0x040fe20000000000 */
[----:B------:R-:W-:Y:S01]  /*02c0*/  IADD3 R9, R19, 0x3, RZ ;  /* 0x0000000313097810 */ /* 0x000fe20007ffe0ff */
[----:B------:R-:W-:-:S04]  /*02d0*/  IMAD.HI.U32 R25, R22, R19, RZ ;  /* 0x0000001316197227 */ /* 0x000fc800078e00ff */
[----:B------:R-:W-:-:S04]  /*02e0*/  IMAD.HI.U32 R23, R22, R15, RZ ;  /* 0x0000000f16177227 */ /* 0x000fc800078e00ff */
[----:B------:R-:W-:Y:S01]  /*02f0*/  IMAD.HI.U32 R21, R22, R11, RZ ;  /* 0x0000000b16157227 */ /* 0x000fe200078e00ff */
[----:B------:R-:W-:-:S03]  /*0300*/  IADD3 R29, -R23, RZ, RZ ;  /* 0x000000ff171d7210 */ /* 0x000fc60007ffe1ff */
[----:B------:R-:W-:Y:S01]  /*0310*/  IMAD.HI.U32 R13, R22, R9, RZ ;  /* 0x00000009160d7227 */ /* 0x000fe200078e00ff */
[----:B------:R-:W-:-:S03]  /*0320*/  IADD3 R8, -R21, RZ, RZ ;  /* 0x000000ff15087210 */ /* 0x000fc60007ffe1ff */
[----:B------:R-:W-:Y:S02]  /*0330*/  IMAD.MOV R27, RZ, RZ, -R25 ;  /* 0x000000ffff1b7224 */ /* 0x000fe400078e0a19 */
[----:B------:R-:W-:Y:S02]  /*0340*/  IMAD.MOV R10, RZ, RZ, -R13 ;  /* 0x000000ffff0a7224 */ /* 0x000fe400078e0a0d */
[C---:B------:R-:W-:Y:S02]  /*0350*/  IMAD R27, R20.reuse, R27, R19 ;  /* 0x0000001b141b7224 */ /* 0x040fe400078e0213 */
[C---:B------:R-:W-:Y:S02]  /*0360*/  IMAD R29, R20.reuse, R29, R15 ;  /* 0x0000001d141d7224 */ /* 0x040fe400078e020f */
[C---:B------:R-:W-:Y:S01]  /*0370*/  IMAD R8, R20.reuse, R8, R11 ;  /* 0x0000000814087224 */ /* 0x040fe200078e020b */
[----:B------:R-:W-:Y:S01]  /*0380*/  ISETP.GE.U32.AND P6, PT, R27, R20, PT ;  /* 0x000000141b00720c */ /* 0x000fe20003fc6070 */
[----:B------:R-:W-:Y:S01]  /*0390*/  IMAD R10, R20, R10, R9 ;  /* 0x0000000a140a7224 */ /* 0x000fe200078e0209 */
[----:B------:R-:W-:-:S02]  /*03a0*/  ISETP.GE.U32.AND P1, PT, R29, R20, PT ;  /* 0x000000141d00720c */ /* 0x000fc40003f26070 */
[-C--:B------:R-:W-:Y:S02]  /*03b0*/  ISETP.GE.U32.AND P2, PT, R8, R20.reuse, PT ;  /* 0x000000140800720c */ /* 0x080fe40003f46070 */
[----:B------:R-:W-:-:S07]  /*03c0*/  ISETP.GE.U32.AND P3, PT, R10, R20, PT ;  /* 0x000000140a00720c */ /* 0x000fce0003f66070 */
[C---:B------:R-:W-:Y:S02]  /*03d0*/  @P6 IADD3 R27, -R20.reuse, R27, RZ ;  /* 0x0000001b141b6210 */ /* 0x040fe40007ffe1ff */
[----:B------:R-:W-:Y:S01]  /*03e0*/  @P1 IADD3 R29, -R20, R29, RZ ;  /* 0x0000001d141d1210 */ /* 0x000fe20007ffe1ff */
[----:B------:R-:W-:Y:S01]  /*03f0*/  @P1 VIADD R23, R23, 0x1 ;  /* 0x0000000117171836 */ /* 0x000fe20000000000 */
[----:B------:R-:W-:Y:S01]  /*0400*/  ISETP.GE.U32.AND P4, PT, R27, R20, PT ;  /* 0x000000141b00720c */ /* 0x000fe20003f86070 */
[----:B------:R-:W-:Y:S01]  /*0410*/  @P2 IMAD.IADD R8, R8, 0x1, -R20 ;  /* 0x0000000108082824 */ /* 0x000fe200078e0a14 */
[----:B------:R-:W-:Y:S02]  /*0420*/  @P3 IADD3 R10, -R20, R10, RZ ;  /* 0x0000000a140a3210 */ /* 0x000fe40007ffe1ff */
[----:B------:R-:W-:Y:S02]  /*0430*/  ISETP.GE.U32.AND P5, PT, R29, R20, PT ;  /* 0x000000141d00720c */ /* 0x000fe40003fa6070 */
[----:B------:R-:W-:-:S02]  /*0440*/  @P6 IADD3 R25, R25, 0x1, RZ ;  /* 0x0000000119196810 */ /* 0x000fc40007ffe0ff */
[-C--:B------:R-:W-:Y:S02]  /*0450*/  ISETP.GE.U32.AND P6, PT, R8, R20.reuse, PT ;  /* 0x000000140800720c */ /* 0x080fe40003fc6070 */
[----:B------:R-:W-:Y:S02]  /*0460*/  ISETP.GE.U32.AND P1, PT, R10, R20, PT ;  /* 0x000000140a00720c */ /* 0x000fe40003f26070 */
[----:B------:R-:W-:Y:S01]  /*0470*/  @P3 IADD3 R13, R13, 0x1, RZ ;  /* 0x000000010d0d3810 */ /* 0x000fe20007ffe0ff */
[----:B------:R-:W-:Y:S01]  /*0480*/  @P4 VIADD R25, R25, 0x1 ;  /* 0x0000000119194836 */ /* 0x000fe20000000000 */
[----:B------:R-:W-:-:S03]  /*0490*/  @P2 IADD3 R21, R21, 0x1, RZ ;  /* 0x0000000115152810 */ /* 0x000fc60007ffe0ff */
[----:B------:R-:W-:Y:S02]  /*04a0*/  @P5 IADD3 R23, R23, 0x1, RZ ;  /* 0x0000000117175810 */ /* 0x000fe40007ffe0ff */
[C---:B------:R-:W-:Y:S02]  /*04b0*/  SEL R12, R18.reuse, R25, !P0 ;  /* 0x00000019120c7207 */ /* 0x040fe40004000000 */
[----:B------:R-:W-:Y:S02]  /*04c0*/  @P6 IADD3 R21, R21, 0x1, RZ ;  /* 0x0000000115156810 */ /* 0x000fe40007ffe0ff */
[----:B------:R-:W-:Y:S01]  /*04d0*/  @P1 VIADD R13, R13, 0x1 ;  /* 0x000000010d0d1836 */ /* 0x000fe20000000000 */
[C---:B------:R-:W-:Y:S02]  /*04e0*/  SEL R10, R18.reuse, R23, !P0 ;  /* 0x00000017120a7207 */ /* 0x040fe40004000000 */
[C---:B------:R-:W-:Y:S02]  /*04f0*/  SEL R8, R18.reuse, R21, !P0 ;  /* 0x0000001512087207 */ /* 0x040fe40004000000 */
[----:B------:R-:W-:-:S02]  /*0500*/  SEL R13, R18, R13, !P0 ;  /* 0x0000000d120d7207 */ /* 0x000fc40004000000 */
[----:B------:R-:W-:Y:S01]  /*0510*/  IADD3 R14, -R12, RZ, RZ ;  /* 0x000000ff0c0e7210 */ /* 0x000fe20007ffe1ff */
[----:B------:R-:W-:Y:S01]  /*0520*/  IMAD.MOV R23, RZ, RZ, -R8 ;  /* 0x000000ffff177224 */ /* 0x000fe200078e0a08 */
[----:B------:R-:W-:Y:S02]  /*0530*/  IADD3 R21, -R10, RZ, RZ ;  /* 0x000000ff0a157210 */ /* 0x000fe40007ffe1ff */
[----:B------:R-:W-:Y:S01]  /*0540*/  IADD3 R25, -R13, RZ, RZ ;  /* 0x000000ff0d197210 */ /* 0x000fe20007ffe1ff */
[----:B------:R-:W-:Y:S01]  /*0550*/  IMAD R14, R20, R14, R19 ;  /* 0x0000000e140e7224 */ /* 0x000fe200078e0213 */
[----:B------:R-:W-:Y:S01]  /*0560*/  LEA R19, R24, R19, 0x2 ;  /* 0x0000001318137211 */ /* 0x000fe200078e10ff */
[C---:B------:R-:W-:Y:S02]  /*0570*/  IMAD R15, R20.reuse, R21, R15 ;  /* 0x00000015140f7224 */ /* 0x040fe400078e020f */
[C---:B------:R-:W-:Y:S02]  /*0580*/  IMAD R11, R20.reuse, R23, R11 ;  /* 0x00000017140b7224 */ /* 0x040fe400078e020b */
[----:B------:R-:W-:-:S02]  /*0590*/  IMAD R21, R20, R25, R9 ;  /* 0x0000001914157224 */ /* 0x000fc400078e0209 */
[----:B------:R-:W-:Y:S02]  /*05a0*/  IMAD R9, R14, UR9, RZ ;  /* 0x000000090e097c24 */ /* 0x000fe4000f8e02ff */
[----:B------:R-:W-:Y:S02]  /*05b0*/  IMAD R15, R15, UR9, RZ ;  /* 0x000000090f0f7c24 */ /* 0x000fe4000f8e02ff */
[----:B------:R-:W-:Y:S02]  /*05c0*/  IMAD R11, R11, UR9, RZ ;  /* 0x000000090b0b7c24 */ /* 0x000fe4000f8e02ff */
[----:B------:R-:W-:Y:S02]  /*05d0*/  IMAD R14, R21, UR9, RZ ;  /* 0x00000009150e7c24 */ /* 0x000fe4000f8e02ff */
[----:B------:R-:W-:Y:S02]  /*05e0*/  IMAD R12, R12, UR8, R9 ;  /* 0x000000080c0c7c24 */ /* 0x000fe4000f8e0209 */
[----:B------:R-:W-:-:S02]  /*05f0*/  IMAD R10, R10, UR8, R15 ;  /* 0x000000080a0a7c24 */ /* 0x000fc4000f8e020f */
[----:B------:R-:W-:Y:S02]  /*0600*/  IMAD R8, R8, UR8, R11 ;  /* 0x0000000808087c24 */ /* 0x000fe4000f8e020b */
[----:B------:R-:W-:Y:S02]  /*0610*/  IMAD R14, R13, UR8, R14 ;  /* 0x000000080d0e7c24 */ /* 0x000fe4000f8e020e */
[C---:B--2---:R-:W-:Y:S02]  /*0620*/  IMAD R9, R17.reuse, UR10, R12 ;  /* 0x0000000a11097c24 */ /* 0x044fe4000f8e020c */
[C---:B------:R-:W-:Y:S02]  /*0630*/  IMAD R11, R17.reuse, UR10, R10 ;  /* 0x0000000a110b7c24 */ /* 0x040fe4000f8e020a */
[C---:B------:R-:W-:Y:S02]  /*0640*/  IMAD R13, R17.reuse, UR10, R8 ;  /* 0x0000000a110d7c24 */ /* 0x040fe4000f8e0208 */
[----:B------:R-:W-:-:S02]  /*0650*/  IMAD R15, R17, UR10, R14 ;  /* 0x0000000a110f7c24 */ /* 0x000fc4000f8e020e */
[----:B------:R-:W-:-:S04]  /*0660*/  IMAD.WIDE.U32 R8, R9, 0x2, R2 ;  /* 0x0000000209087825 */ /* 0x000fc800078e0002 */
[----:B------:R-:W-:-:S04]  /*0670*/  IMAD.WIDE.U32 R10, R11, 0x2, R2 ;  /* 0x000000020b0a7825 */ /* 0x000fc800078e0002 */
[----:B------:R-:W-:-:S04]  /*0680*/  IMAD.WIDE.U32 R12, R13, 0x2, R2 ;  /* 0x000000020d0c7825 */ /* 0x000fc800078e0002 */
[----:B------:R-:W-:-:S04]  /*0690*/  IMAD.WIDE.U32 R14, R15, 0x2, R2 ;  /* 0x000000020f0e7825 */ /* 0x000fc800078e0002 */
[----:B------:R-:W-:-:S05]  /*06a0*/  VIADD R25, R19, 0x4 ;  /* 0x0000000413197836 */ /* 0x000fca0000000000 */
        /* <DEDUP_REMOVED lines=8> */
.L_x_348:
[----:B------:R-:W-:Y:S05]  /*0730*/  BSYNC B0 ;  /* 0x0000000000007941 */ /* 0x000fea0003800000 */
.L_x_347:
        /* <DEDUP_REMOVED lines=25> */
.L_x_352:
[----:B0--3--:R-:W-:-:S05]  /*08d0*/  IMAD.WIDE.U32 R8, R3, 0x2, R4 ;  /* 0x0000000203087825 */ /* 0x009fca00078e0004 */
[----:B------:R0:W3:Y:S01]  /*08e0*/  LDG.E.U16 R12, desc[UR6][R8.64] ;  /* 0x00000006080c7981 */ /* 0x0000e2000c1e1500 */
        /* <DEDUP_REMOVED lines=17> */
[----:B------:R-:W-:Y:S01]  /*0a00*/  IMAD.WIDE.U32 R8, R9, 0x2, R6 ;  /* 0x0000000209087825 */ /* 0x000fe200078e0006 */
[----:B---3--:R-:W-:-:S05]  /*0a10*/  PRMT R11, R12, 0x7710, RZ ;  /* 0x000077100c0b7816 */ /* 0x008fca00000000ff */
[----:B------:R0:W-:Y:S01]  /*0a20*/  STG.E.U16 desc[UR6][R8.64], R11 ;  /* 0x0000000b08007986 */ /* 0x0001e2000c101506 */
[----:B------:R-:W-:Y:S05]  /*0a30*/  @P0 BRA `(.L_x_352) ;  /* 0xfffffffc00a40947 */ /* 0x000fea000383ffff */
.L_x_351:
[----:B------:R-:W-:Y:S05]  /*0a40*/  BSYNC B0 ;  /* 0x0000000000007941 */ /* 0x000fea0003800000 */
.L_x_350:
        /* <DEDUP_REMOVED lines=20> */
.L_x_353:
[----:B0--3--:R-:W-:-:S06]  /*0b90*/  IMAD.WIDE.U32 R10, R3, 0x2, R4 ;  /* 0x00000002030a7825 */ /* 0x009fcc00078e0004 */
[----:B------:R-:W3:Y:S01]  /*0ba0*/  LDG.E.U16 R10, desc[UR6][R10.64] ;  /* 0x000000060a0a7981 */ /* 0x000ee2000c1e1500 */
        /* <DEDUP_REMOVED lines=14> */
[----:B--2---:R-:W-:-:S04]  /*0c90*/  IMAD R13, R17, UR8, R12 ;  /* 0x00000008110d7c24 */ /* 0x004fc8000f8e020c */
[----:B------:R-:W-:Y:S01]  /*0ca0*/  IMAD.WIDE.U32 R12, R13, 0x2, R6 ;  /* 0x000000020d0c7825 */ /* 0x000fe200078e0006 */
[----:B---3--:R-:W-:-:S03]  /*0cb0*/  PRMT R19, R10, 0x7710, RZ ;  /* 0x000077100a137816 */ /* 0x008fc600000000ff */
[----:B------:R-:W-:Y:S02]  /*0cc0*/  IMAD.WIDE.U32 R10, R21, 0x2, R4 ;  /* 0x00000002150a7825 */ /* 0x000fe400078e0004 */
        /* <DEDUP_REMOVED lines=12> */
[----:B-1----:R-:W-:-:S04]  /*0d90*/  IMAD R10, R16, R13, R21 ;  /* 0x0000000d100a7224 */ /* 0x002fc800078e0215 */
[----:B------:R-:W-:-:S04]  /*0da0*/  IMAD R10, R10, UR5, RZ ;  /* 0x000000050a0a7c24 */ /* 0x000fc8000f8e02ff */
[----:B------:R-:W-:Y:S01]  /*0db0*/  IMAD R10, R9, UR4, R10 ;  /* 0x00000004090a7c24 */ /* 0x000fe2000f8e020a */
[----:B------:R-:W-:-:S03]  /*0dc0*/  IADD3 R9, R3, 0x2, RZ ;  /* 0x0000000203097810 */ /* 0x000fc60007ffe0ff */
[----:B------:R-:W-:Y:S02]  /*0dd0*/  IMAD R11, R17, UR8, R10 ;  /* 0x00000008110b7c24 */ /* 0x000fe4000f8e020a */
[----:B------:R-:W-:-:S04]  /*0de0*/  IMAD.WIDE.U32 R12, R9, 0x2, R4 ;  /* 0x00000002090c7825 */ /* 0x000fc800078e0004 */
[----:B------:R-:W-:Y:S01]  /*0df0*/  IMAD.WIDE.U32 R10, R11, 0x2, R6 ;  /* 0x000000020b0a7825 */ /* 0x000fe200078e0006 */
[----:B--2---:R-:W-:-:S05]  /*0e00*/  PRMT R21, R14, 0x7710, RZ ;  /* 0x000077100e157816 */ /* 0x004fca00000000ff */
        /* <DEDUP_REMOVED lines=38> */
[----:B------:R-:W-:Y:S01]  /*1070*/  IMAD.WIDE.U32 R10, R11, 0x2, R6 ;  /* 0x000000020b0a7825 */ /* 0x000fe200078e0006 */
[----:B--2---:R-:W-:-:S05]  /*1080*/  PRMT R9, R12, 0x7710, RZ ;  /* 0x000077100c097816 */ /* 0x004fca00000000ff */
[----:B------:R0:W-:Y:S01]  /*1090*/  STG.E.U16 desc[UR6][R10.64], R9 ;  /* 0x000000090a007986 */ /* 0x0001e2000c101506 */
[----:B------:R-:W-:Y:S05]  /*10a0*/  @!P1 BRA `(.L_x_353) ;  /* 0xfffffff800b89947 */ /* 0x000fea000383ffff */
[----:B------:R-:W-:Y:S05]  /*10b0*/  EXIT ;  /* 0x000000000000794d */ /* 0x000fea0003800000 */
.L_x_354:
        /* <DEDUP_REMOVED lines=12> */
.L_x_1052:


//--------------------- .text._ZN2at6native40_GLOBAL__N__2351210d_8_Shape_cu_49f7391c35CatArrayBatchedCopy_alignedK_contigINS1_10OpaqueTypeILj2EEEjLi2ELi64ELi64ELi16EEEvPT_NS1_25CatArrInputTensorMetadataIS5_T0_XT2_EXT3_EEENS1_16TensorSizeStrideIS8_Lj4EEEiS8_ --------------------------
	.section	.text._ZN2at6native40_GLOBAL__N__2351210d_8_Shape_cu_49f7391c35CatArrayBatchedCopy_alignedK_contigINS1_10OpaqueTypeILj2EEEjLi2ELi64ELi64ELi16EEEvPT_NS1_25CatArrInputTensorMetadataIS5_T0_XT2_EXT3_EEENS1_16TensorSizeStrideIS8_Lj4EEEiS8_,"ax",@progbits
	.align	128
.text._ZN2at6native40_GLOBAL__N__2351210d_8_Shape_cu_49f7391c35CatArrayBatchedCopy_alignedK_contigINS1_10OpaqueTypeILj2EEEjLi2ELi64ELi64ELi16EEEvPT_NS1_25CatArrInputTensorMetadataIS5_T0_XT2_EXT3_EEENS1_16TensorSizeStrideIS8_Lj4EEEiS8_:
        .type           _ZN2at6native40_GLOBAL__N__2351210d_8_Shape_cu_49f7391c35CatArrayBatchedCopy_alignedK_contigINS1_10OpaqueTypeILj2EEEjLi2ELi64ELi64ELi16EEEvPT_NS1_25CatArrInputTensorMetadataIS5_T0_XT2_EXT3_EEENS1_16TensorSizeStrideIS8_Lj4EEEiS8_,@function
        .size           _ZN2at6native40_GLOBAL__N__2351210d_8_Shape_cu_49f7391c35CatArrayBatchedCopy_alignedK_contigINS1_10OpaqueTypeILj2EEEjLi2ELi64ELi64ELi16EEEvPT_NS1_25CatArrInputTensorMetadataIS5_T0_XT2_EXT3_EEENS1_16TensorSizeStrideIS8_Lj4EEEiS8_,(.L_x_1053 - _ZN2at6native40_GLOBAL__N__2351210d_8_Shape_cu_49f7391c35CatArrayBatchedCopy_alignedK_contigINS1_10OpaqueTypeILj2EEEjLi2ELi64ELi64ELi16EEEvPT_NS1_25CatArrInputTensorMetadataIS5_T0_XT2_EXT3_EEENS1_16TensorSizeStrideIS8_Lj4EEEiS8_)
        .other          _ZN2at6native40_GLOBAL__N__2351210d_8_Shape_cu_49f7391c35CatArrayBatchedCopy_alignedK_contigINS1_10OpaqueTypeILj2EEEjLi2ELi64ELi64ELi16EEEvPT_NS1_25CatArrInputTensorMetadataIS5_T0_XT2_EXT3_EEENS1_16TensorSizeStrideIS8_Lj4EEEiS8_,@"STO_CUDA_ENTRY STV_DEFAULT"
_ZN2at6native40_GLOBAL__N__2351210d_8_Shape_cu_49f7391c35CatArrayBatchedCopy_alignedK_contigINS1_10OpaqueTypeILj2EEEjLi2ELi64ELi64ELi16EEEvPT_NS1_25CatArrInputTensorMetadataIS5_T0_XT2_EXT3_EEENS1_16TensorSizeStrideIS8_Lj4EEEiS8_:
        /* <DEDUP_REMOVED lines=28> */
[----:B----4-:R-:W-:-:S08]  /*01c0*/  IMAD R13, R13, UR4, RZ ;  /* 0x000000040d0d7c24 */ /* 0x010fd0000f8e02ff */
.L_x_357:
[----:B---3--:R-:W-:-:S06]  /*01d0*/  IMAD.WIDE.U32 R4, R15, 0x2, R2 ;  /* 0x000000020f047825 */ /* 0x008fcc00078e0002 */
[----:B----4-:R-:W3:Y:S01]  /*01e0*/  LDG.E.128 R4, desc[UR6][R4.64] ;  /* 0x0000000604047981 */ /* 0x010ee2000c1e1d00 */
[----:B------:R-:W0:Y:S01]  /*01f0*/  I2F.U32.RP R8, R10 ;  /* 0x0000000a00087306 */ /* 0x000e220000209000 */
[-C--:B------:R-:W-:Y:S01]  /*0200*/  IADD3 R9, RZ, -R10.reuse, RZ ;  /* 0x8000000aff097210 */ /* 0x080fe20007ffe0ff */
[----:B------:R-:W-:Y:S01]  /*0210*/  IMAD.MOV.U32 R20, RZ, RZ, RZ ;  /* 0x000000ffff147224 */ /* 0x000fe200078e00ff */
[C---:B------:R-:W-:Y:S01]  /*0220*/  IADD3 R19, R15.reuse, 0x1, RZ ;  /* 0x000000010f137810 */ /* 0x040fe20007ffe0ff */
[----:B------:R-:W-:Y:S01]  /*0230*/  VIADD R27, R15, 0x4 ;  /* 0x000000040f1b7836 */ /* 0x000fe20000000000 */
[----:B------:R-:W-:-:S03]  /*0240*/  LOP3.LUT R14, RZ, R10, RZ, 0x33, !PT ;  /* 0x0000000aff0e7212 */ /* 0x000fc600078e33ff */
[----:B0-----:R-:W0:Y:S02]  /*0250*/  MUFU.RCP R8, R8 ;  /* 0x0000000800087308 */ /* 0x001e240000001000 */
[----:B0-----:R-:W-:-:S06]  /*0260*/  VIADD R21, R8, 0xffffffe ;  /* 0x0ffffffe08157836 */ /* 0x001fcc0000000000 */
[----:B------:R-:W0:Y:S02]  /*0270*/  F2I.FTZ.U32.TRUNC.NTZ R21, R21 ;  /* 0x0000001500157305 */ /* 0x000e24000021f000 */
[----:B0-----:R-:W-:-:S04]  /*0280*/  IMAD R9, R9, R21, RZ ;  /* 0x0000001509097224 */ /* 0x001fc800078e02ff */
[----:B------:R-:W-:-:S06]  /*0290*/  IMAD.HI.U32 R20, R21, R9, R20 ;  /* 0x0000000915147227 */ /* 0x000fcc00078e0014 */
[----:B------:R-:W-:-:S04]  /*02a0*/  IMAD.HI.U32 R23, R20, R19, RZ ;  /* 0x0000001314177227 */ /* 0x000fc800078e00ff */
[----:B------:R-:W-:Y:S02]  /*02b0*/  IMAD.MOV R25, RZ, RZ, -R23 ;  /* 0x000000ffff197224 */ /* 0x000fe400078e0a17 */
[----:B------:R-:W-:-:S04]  /*02c0*/  IMAD.HI.U32 R9, R20, R15, RZ ;  /* 0x0000000f14097227 */ /* 0x000fc800078e00ff */
[----:B------:R-:W-:Y:S01]  /*02d0*/  IMAD R25, R10, R25, R19 ;  /* 0x000000190a197224 */ /* 0x000fe200078e0213 */
[----:B------:R-:W-:Y:S01]  /*02e0*/  IADD3 R17, -R9, RZ, RZ ;  /* 0x000000ff09117210 */ /* 0x000fe20007ffe1ff */
[----:B------:R-:W-:-:S03]  /*02f0*/  IMAD.HI.U32 R26, R20, R27, RZ ;  /* 0x0000001b141a7227 */ /* 0x000fc600078e00ff */
[----:B------:R-:W-:Y:S01]  /*0300*/  ISETP.GE.U32.AND P0, PT, R25, R10, PT ;  /* 0x0000000a1900720c */ /* 0x000fe20003f06070 */
[----:B------:R-:W-:-:S05]  /*0310*/  IMAD R17, R10, R17, R15 ;  /* 0x000000110a117224 */ /* 0x000fca00078e020f */
[----:B------:R-:W-:-:S07]  /*0320*/  ISETP.GE.U32.AND P1, PT, R17, R10, PT ;  /* 0x0000000a1100720c */ /* 0x000fce0003f26070 */
[----:B------:R-:W-:Y:S02]  /*0330*/  @P0 IMAD.IADD R25, R25, 0x1, -R10 ;  /* 0x0000000119190824 */ /* 0x000fe400078e0a0a */
[----:B------:R-:W-:Y:S01]  /*0340*/  @P0 VIADD R23, R23, 0x1 ;  /* 0x0000000117170836 */ /* 0x000fe20000000000 */
[C---:B------:R-:W-:Y:S02]  /*0350*/  ISETP.NE.U32.AND P0, PT, R10.reuse, RZ, PT ;  /* 0x000000ff0a00720c */ /* 0x040fe40003f05070 */
[-C--:B------:R-:W-:Y:S01]  /*0360*/  ISETP.GE.U32.AND P3, PT, R25, R10.reuse, PT ;  /* 0x0000000a1900720c */ /* 0x080fe20003f66070 */
[----:B------:R-:W-:Y:S01]  /*0370*/  @P1 VIADD R9, R9, 0x1 ;  /* 0x0000000109091836 */ /* 0x000fe20000000000 */
[----:B------:R-:W-:Y:S02]  /*0380*/  @P1 IADD3 R17, -R10, R17, RZ ;  /* 0x000000110a111210 */ /* 0x000fe40007ffe1ff */
[----:B------:R-:W-:Y:S02]  /*0390*/  IADD3 R25, R15, 0x2, RZ ;  /* 0x000000020f197810 */ /* 0x000fe40007ffe0ff */
[----:B------:R-:W-:-:S03]  /*03a0*/  ISETP.GE.U32.AND P2, PT, R17, R10, PT ;  /* 0x0000000a1100720c */ /* 0x000fc60003f46070 */
[----:B------:R-:W-:-:S04]  /*03b0*/  IMAD.HI.U32 R29, R20, R25, RZ ;  /* 0x00000019141d7227 */ /* 0x000fc800078e00ff */
[----:B------:R-:W-:Y:S02]  /*03c0*/  @P3 IADD3 R23, R23, 0x1, RZ ;  /* 0x0000000117173810 */ /* 0x000fe40007ffe0ff */
[----:B------:R-:W-:Y:S02]  /*03d0*/  IADD3 R22, -R29, RZ, RZ ;  /* 0x000000ff1d167210 */ /* 0x000fe40007ffe1ff */
[----:B------:R-:W-:Y:S02]  /*03e0*/  SEL R23, R14, R23, !P0 ;  /* 0x000000170e177207 */ /* 0x000fe40004000000 */
[----:B------:R-:W-:Y:S01]  /*03f0*/  @P2 IADD3 R9, R9, 0x1, RZ ;  /* 0x0000000109092810 */ /* 0x000fe20007ffe0ff */
[----:B------:R-:W-:Y:S02]  /*0400*/  IMAD R22, R10, R22, R25 ;  /* 0x000000160a167224 */ /* 0x000fe400078e0219 */
[----:B------:R-:W-:Y:S01]  /*0410*/  IMAD.MOV R17, RZ, RZ, -R23 ;  /* 0x000000ffff117224 */ /* 0x000fe200078e0a17 */
[----:B------:R-:W-:-:S02]  /*0420*/  SEL R16, R14, R9, !P0 ;  /* 0x000000090e107207 */ /* 0x000fc40004000000 */
[----:B------:R-:W0:Y:S01]  /*0430*/  LDC.64 R8, c[0x0][0x210] ;  /* 0x00008400ff087b82 */ /* 0x000e220000000a00 */
[----:B------:R-:W-:Y:S01]  /*0440*/  IMAD R19, R10, R17, R19 ;  /* 0x000000110a137224 */ /* 0x000fe200078e0213 */
[----:B------:R-:W-:Y:S01]  /*0450*/  ISETP.GE.U32.AND P2, PT, R22, R10, PT ;  /* 0x0000000a1600720c */ /* 0x000fe20003f46070 */
[----:B------:R-:W-:Y:S02]  /*0460*/  IMAD.MOV R17, RZ, RZ, -R16 ;  /* 0x000000ffff117224 */ /* 0x000fe400078e0a10 */
[----:B------:R-:W-:Y:S02]  /*0470*/  IMAD R18, R19, UR9, RZ ;  /* 0x0000000913127c24 */ /* 0x000fe4000f8e02ff */
[----:B------:R-:W-:Y:S02]  /*0480*/  IMAD R17, R10, R17, R15 ;  /* 0x000000110a117224 */ /* 0x000fe400078e020f */
[----:B------:R-:W-:Y:S02]  /*0490*/  IMAD R19, R23, UR8, R18 ;  /* 0x0000000817137c24 */ /* 0x000fe4000f8e0212 */
[----:B------:R-:W-:-:S02]  /*04a0*/  IMAD R17, R17, UR9, RZ ;  /* 0x0000000911117c24 */ /* 0x000fc4000f8e02ff */
[----:B--2---:R-:W-:Y:S02]  /*04b0*/  IMAD R19, R12, UR10, R19 ;  /* 0x0000000a0c137c24 */ /* 0x004fe4000f8e0213 */
[----:B------:R-:W-:Y:S01]  /*04c0*/  IMAD R17, R16, UR8, R17 ;  /* 0x0000000810117c24 */ /* 0x000fe2000f8e0211 */
[----:B------:R-:W-:Y:S02]  /*04d0*/  @P2 IADD3 R22, -R10, R22, RZ ;  /* 0x000000160a162210 */ /* 0x000fe40007ffe1ff */
[----:B------:R-:W-:Y:S01]  /*04e0*/  @P2 IADD3 R29, R29, 0x1, RZ ;  /* 0x000000011d1d2810 */ /* 0x000fe20007ffe0ff */
[----:B------:R-:W-:Y:S01]  /*04f0*/  IMAD R17, R12, UR10, R17 ;  /* 0x0000000a0c117c24 */ /* 0x000fe2000f8e0211 */
[----:B------:R-:W-:Y:S01]  /*0500*/  ISETP.GE.U32.AND P4, PT, R22, R10, PT ;  /* 0x0000000a1600720c */ /* 0x000fe20003f86070 */
[----:B------:R-:W-:-:S12]  /*0510*/  IMAD.MOV R22, RZ, RZ, -R26 ;  /* 0x000000ffff167224 */ /* 0x000fd800078e0a1a */
[----:B------:R-:W-:Y:S02]  /*0520*/  @P4 IADD3 R29, R29, 0x1, RZ ;  /* 0x000000011d1d4810 */ /* 0x000fe40007ffe0ff */
[C---:B---3--:R-:W-:Y:S02]  /*0530*/  PRMT R18, R4.reuse, 0x7732, RZ ;  /* 0x0000773204127816 */ /* 0x048fe400000000ff */
[----:B------:R-:W-:-:S03]  /*0540*/  LOP3.LUT R21, R4, 0xffff, RZ, 0xc0, !PT ;  /* 0x0000ffff04157812 */ /* 0x000fc600078ec0ff */
[----:B------:R-:W-:Y:S01]  /*0550*/  IMAD.MOV.U32 R16, RZ, RZ, R18 ;  /* 0x000000ffff107224 */ /* 0x000fe200078e0012 */
[----:B------:R-:W-:Y:S01]  /*0560*/  SHF.R.U32.HI R21, RZ, 0x8, R21 ;  /* 0x00000008ff157819 */ /* 0x000fe20000011615 */
[----:B0-----:R-:W-:-:S03]  /*0570*/  IMAD.WIDE.U32 R18, R19, 0x2, R8 ;  /* 0x0000000213127825 */ /* 0x001fc600078e0008 */
[--C-:B------:R-:W-:Y:S02]  /*0580*/  PRMT R28, R21, 0x7604, R4.reuse ;  /* 0x00007604151c7816 */ /* 0x100fe40000000004 */
[----:B------:R-:W-:Y:S02]  /*0590*/  PRMT R4, R4, 0x7632, R4 ;  /* 0x0000763204047816 */ /* 0x000fe40000000004 */
[----:B------:R-:W-:Y:S01]  /*05a0*/  SHF.R.U32.HI R21, RZ, 0x8, R16 ;  /* 0x00000008ff157819 */ /* 0x000fe20000011610 */
[----:B------:R-:W-:-:S03]  /*05b0*/  IMAD.WIDE.U32 R16, R17, 0x2, R8 ;  /* 0x0000000211107825 */ /* 0x000fc600078e0008 */
[----:B------:R-:W-:Y:S02]  /*05c0*/  PRMT R23, R21, 0x7604, R4 ;  /* 0x0000760415177816 */ /* 0x000fe40000000004 */
[----:B------:R-:W-:Y:S01]  /*05d0*/  IADD3 R21, R15, 0x3, RZ ;  /* 0x000000030f157810 */ /* 0x000fe20007ffe0ff */
[----:B------:R0:W-:Y:S04]  /*05e0*/  STG.E.U16 desc[UR6][R16.64], R28 ;  /* 0x0000001c10007986 */ /* 0x0001e8000c101506 */
[----:B------:R-:W-:Y:S01]  /*05f0*/  IMAD.HI.U32 R24, R20, R21, RZ ;  /* 0x0000001514187227 */ /* 0x000fe200078e00ff */
[----:B------:R1:W-:Y:S03]  /*0600*/  STG.E.U16 desc[UR6][R18.64], R23 ;  /* 0x0000001712007986 */ /* 0x0003e6000c101506 */
[----:B------:R-:W-:-:S04]  /*0610*/  IMAD.MOV R4, RZ, RZ, -R24 ;  /* 0x000000ffff047224 */ /* 0x000fc800078e0a18 */
[C---:B------:R-:W-:Y:S02]  /*0620*/  IMAD R4, R10.reuse, R4, R21 ;  /* 0x000000040a047224 */ /* 0x040fe400078e0215 */
[----:B0-----:R-:W-:-:S03]  /*0630*/  IMAD R16, R10, R22, R27 ;  /* 0x000000160a107224 */ /* 0x001fc600078e021b */
[-C--:B------:R-:W-:Y:S02]  /*0640*/  ISETP.GE.U32.AND P6, PT, R4, R10.reuse, PT ;  /* 0x0000000a0400720c */ /* 0x080fe40003fc6070 */
[----:B------:R-:W-:Y:S02]  /*0650*/  ISETP.GE.U32.AND P1, PT, R16, R10, PT ;  /* 0x0000000a1000720c */ /* 0x000fe40003f26070 */
[C---:B-1----:R-:W-:Y:S02]  /*0660*/  IADD3 R23, R15.reuse, 0x5, RZ ;  /* 0x000000050f177810 */ /* 0x042fe40007ffe0ff */
[----:B------:R-:W-:Y:S02]  /*0670*/  SEL R19, R14, R29, !P0 ;  /* 0x0000001d0e137207 */ /* 0x000fe40004000000 */
[----:B------:R-:W-:Y:S01]  /*0680*/  IADD3 R29, R15, 0x6, RZ ;  /* 0x000000060f1d7810 */ /* 0x000fe20007ffe0ff */
[----:B------:R-:W-:-:S04]  /*0690*/  IMAD.HI.U32 R17, R20, R23, RZ ;  /* 0x0000001714117227 */ /* 0x000fc800078e00ff */
[--C-:B------:R-:W-:Y:S01]  /*06a0*/  @P6 IMAD.IADD R4, R4, 0x1, -R10.reuse ;  /* 0x0000000104046824 */ /* 0x100fe200078e0a0a */
[----:B------:R-:W-:Y:S01]  /*06b0*/  IADD3 R18, -R17, RZ, RZ ;  /* 0x000000ff11127210 */ /* 0x000fe20007ffe1ff */
[----:B------:R-:W-:Y:S01]  /*06c0*/  @P1 IMAD.IADD R16, R16, 0x1, -R10 ;  /* 0x0000000110101824 */ /* 0x000fe200078e0a0a */
[----:B------:R-:W-:Y:S01]  /*06d0*/  @P1 IADD3 R26, R26, 0x1, RZ ;  /* 0x000000011a1a1810 */ /* 0x000fe20007ffe0ff */
[----:B------:R-:W-:Y:S01]  /*06e0*/  @P6 VIADD R24, R24, 0x1 ;  /* 0x0000000118186836 */ /* 0x000fe20000000000 */
[-C--:B------:R-:W-:Y:S01]  /*06f0*/  ISETP.GE.U32.AND P5, PT, R4, R10.reuse, PT ;  /* 0x0000000a0400720c */ /* 0x080fe20003fa6070 */
[----:B------:R-:W-:Y:S01]  /*0700*/  IMAD.HI.U32 R4, R20, R29, RZ ;  /* 0x0000001d14047227 */ /* 0x000fe200078e00ff */
[----:B------:R-:W-:-:S03]  /*0710*/  ISETP.GE.U32.AND P4, PT, R16, R10, PT ;  /* 0x0000000a1000720c */ /* 0x000fc60003f86070 */
[----:B------:R-:W-:Y:S02]  /*0720*/  IMAD.MOV R16, RZ, RZ, -R19 ;  /* 0x000000ffff107224 */ /* 0x000fe400078e0a13 */
[C---:B------:R-:W-:Y:S02]  /*0730*/  IMAD R18, R10.reuse, R18, R23 ;  /* 0x000000120a127224 */ /* 0x040fe400078e0217 */
[----:B------:R-:W-:Y:S01]  /*0740*/  IMAD R25, R10, R16, R25 ;  /* 0x000000100a197224 */ /* 0x000fe200078e0219 */
[----:B------:R-:W-:Y:S02]  /*0750*/  IADD3 R16, -R4, RZ, RZ ;  /* 0x000000ff04107210 */ /* 0x000fe40007ffe1ff */
[----:B------:R-:W-:Y:S01]  /*0760*/  ISETP.GE.U32.AND P3, PT, R18, R10, PT ;  /* 0x0000000a1200720c */ /* 0x000fe20003f66070 */
[----:B------:R-:W-:Y:S02]  /*0770*/  @P5 VIADD R24, R24, 0x1 ;  /* 0x0000000118185836 */ /* 0x000fe40000000000 */
[----:B------:R-:W-:-:S02]  /*0780*/  IMAD R16, R10, R16, R29 ;  /* 0x000000100a107224 */ /* 0x000fc400078e021d */
[----:B------:R-:W-:Y:S01]  /*0790*/  @P4 VIADD R26, R26, 0x1 ;  /* 0x000000011a1a4836 */ /* 0x000fe20000000000 */
[----:B------:R-:W-:Y:S02]  /*07a0*/  SEL R24, R14, R24, !P0 ;  /* 0x000000180e187207 */ /* 0x000fe40004000000 */
[----:B------:R-:W-:-:S05]  /*07b0*/  ISETP.GE.U32.AND P6, PT, R16, R10, PT ;  /* 0x0000000a1000720c */ /* 0x000fca0003fc6070 */
[----:B------:R-:W-:Y:S02]  /*07c0*/  @P3 IMAD.IADD R18, R18, 0x1, -R10 ;  /* 0x0000000112123824 */ /* 0x000fe400078e0a0a */
[----:B------:R-:W-:-:S03]  /*07d0*/  @P3 VIADD R17, R17, 0x1 ;  /* 0x0000000111113836 */ /* 0x000fc60000000000 */
[----:B------:R-:W-:Y:S02]  /*07e0*/  ISETP.GE.U32.AND P2, PT, R18, R10, PT ;  /* 0x0000000a1200720c */ /* 0x000fe40003f46070 */
[----:B------:R-:W-:Y:S02]  /*07f0*/  IADD3 R18, -R24, RZ, RZ ;  /* 0x000000ff18127210 */ /* 0x000fe40007ffe1ff */
[----:B------:R-:W-:Y:S02]  /*0800*/  @P6 IADD3 R16, -R10, R16, RZ ;  /* 0x000000100a106210 */ /* 0x000fe40007ffe1ff */
[----:B------:R-:W-:Y:S01]  /*0810*/  @P6 IADD3 R4, R4, 0x1, RZ ;  /* 0x0000000104046810 */ /* 0x000fe20007ffe0ff */
[----:B------:R-:W-:Y:S01]  /*0820*/  IMAD R21, R10, R18, R21 ;  /* 0x000000120a157224 */ /* 0x000fe200078e0215 */
[----:B------:R-:W-:Y:S01]  /*0830*/  ISETP.GE.U32.AND P5, PT, R16, R10, PT ;  /* 0x0000000a1000720c */ /* 0x000fe20003fa6070 */
[----:B------:R-:W-:Y:S02]  /*0840*/  IMAD R16, R25, UR9, RZ ;  /* 0x0000000919107c24 */ /* 0x000fe4000f8e02ff */
[----:B------:R-:W-:-:S02]  /*0850*/  IMAD R25, R21, UR9, RZ ;  /* 0x0000000915197c24 */ /* 0x000fc4000f8e02ff */
[----:B------:R-:W-:Y:S01]  /*0860*/  IMAD R19, R19, UR8, R16 ;  /* 0x0000000813137c24 */ /* 0x000fe2000f8e0210 */
[----:B------:R-:W-:Y:S01]  /*0870*/  SEL R16, R14, R26, !P0 ;  /* 0x0000001a0e107207 */ /* 0x000fe20004000000 */
[----:B------:R-:W-:-:S03]  /*0880*/  @P2 VIADD R17, R17, 0x1 ;  /* 0x0000000111112836 */ /* 0x000fc60000000000 */
[----:B------:R-:W-:Y:S02]  /*0890*/  IADD3 R22, -R16, RZ, RZ ;  /* 0x000000ff10167210 */ /* 0x000fe40007ffe1ff */
[----:B------:R-:W-:Y:S01]  /*08a0*/  SEL R18, R14, R17, !P0 ;  /* 0x000000110e127207 */ /* 0x000fe20004000000 */
[----:B------:R-:W-:Y:S02]  /*08b0*/  IMAD R17, R24, UR8, R25 ;  /* 0x0000000818117c24 */ /* 0x000fe4000f8e0219 */
[----:B------:R-:W-:Y:S01]  /*08c0*/  IMAD R21, R10, R22, R27 ;  /* 0x000000160a157224 */ /* 0x000fe200078e021b */
[----:B------:R-:W-:Y:S01]  /*08d0*/  IADD3 R22, -R18, RZ, RZ ;  /* 0x000000ff12167210 */ /* 0x000fe20007ffe1ff */
[----:B------:R-:W-:Y:S02]  /*08e0*/  VIADD R27, R15, 0x7 ;  /* 0x000000070f1b7836 */ /* 0x000fe40000000000 */
[----:B------:R-:W-:Y:S02]  /*08f0*/  @P5 VIADD R4, R4, 0x1 ;  /* 0x0000000104045836 */ /* 0x000fe40000000000 */
[----:B------:R-:W-:-:S02]  /*0900*/  IMAD R22, R10, R22, R23 ;  /* 0x000000160a167224 */ /* 0x000fc400078e0217 */
[----:B------:R-:W-:Y:S01]  /*0910*/  IMAD.HI.U32 R23, R20, R27, RZ ;  /* 0x0000001b14177227 */ /* 0x000fe200078e00ff */
[----:B------:R-:W-:Y:S02]  /*0920*/  SEL R4, R14, R4, !P0 ;  /* 0x000000040e047207 */ /* 0x000fe40004000000 */
[----:B------:R-:W-:Y:S01]  /*0930*/  PRMT R20, R5, 0x7732, RZ ;  /* 0x0000773205147816 */ /* 0x000fe200000000ff */
[----:B------:R-:W-:Y:S01]  /*0940*/  IMAD.MOV R25, RZ, RZ, -R23 ;  /* 0x000000ffff197224 */ /* 0x000fe200078e0a17 */
[----:B------:R-:W-:Y:S01]  /*0950*/  IADD3 R24, -R4, RZ, RZ ;  /* 0x000000ff04187210 */ /* 0x000fe20007ffe1ff */
[----:B------:R-:W-:Y:S02]  /*0960*/  IMAD R21, R21, UR9, RZ ;  /* 0x0000000915157c24 */ /* 0x000fe4000f8e02ff */
[C---:B------:R-:W-:Y:S02]  /*0970*/  IMAD R25, R10.reuse, R25, R27 ;  /* 0x000000190a197224 */ /* 0x040fe400078e021b */
[----:B------:R-:W-:-:S02]  /*0980*/  IMAD R29, R10, R24, R29 ;  /* 0x000000180a1d7224 */ /* 0x000fc400078e021d */
[----:B------:R-:W-:Y:S01]  /*0990*/  IMAD R21, R16, UR8, R21 ;  /* 0x0000000810157c24 */ /* 0x000fe2000f8e0215 */
[----:B------:R-:W-:Y:S01]  /*09a0*/  ISETP.GE.U32.AND P1, PT, R25, R10, PT ;  /* 0x0000000a1900720c */ /* 0x000fe20003f26070 */
[----:B------:R-:W-:Y:S01]  /*09b0*/  IMAD R17, R12, UR10, R17 ;  /* 0x0000000a0c117c24 */ /* 0x000fe2000f8e0211 */
[----:B------:R-:W-:Y:S01]  /*09c0*/  LOP3.LUT R16, R5, 0xffff, RZ, 0xc0, !PT ;  /* 0x0000ffff05107812 */ /* 0x000fe200078ec0ff */
[----:B------:R-:W-:-:S03]  /*09d0*/  IMAD R15, R13, 0x8, R15 ;  /* 0x000000080d0f7824 */ /* 0x000fc600078e020f */
[----:B------:R-:W-:-:S07]  /*09e0*/  SHF.R.U32.HI R16, RZ, 0x8, R16 ;  /* 0x00000008ff107819 */ /* 0x000fce0000011610 */
[----:B------:R-:W-:Y:S01]  /*09f0*/  @P1 IADD3 R25, -R10, R25, RZ ;  /* 0x000000190a191210 */ /* 0x000fe20007ffe1ff */
[----:B------:R-:W-:-:S03]  /*0a00*/  @P1 VIADD R23, R23, 0x1 ;  /* 0x0000000117171836 */ /* 0x000fc60000000000 */
[----:B------:R-:W-:Y:S01]  /*0a10*/  ISETP.GE.U32.AND P2, PT, R25, R10, PT ;  /* 0x0000000a1900720c */ /* 0x000fe20003f46070 */
[----:B------:R-:W-:Y:S01]  /*0a20*/  IMAD R25, R22, UR9, RZ ;  /* 0x0000000916197c24 */ /* 0x000fe2000f8e02ff */
[----:B------:R-:W-:-:S11]  /*0a30*/  PRMT R22, R7, 0x7632, R22 ;  /* 0x0000763207167816 */ /* 0x000fd60000000016 */
[----:B------:R-:W-:-:S04]  /*0a40*/  @P2 IADD3 R23, R23, 0x1, RZ ;  /* 0x0000000117172810 */ /* 0x000fc80007ffe0ff */
[----:B------:R-:W-:Y:S01]  /*0a50*/  SEL R14, R14, R23, !P0 ;  /* 0x000000170e0e7207 */ /* 0x000fe20004000000 */
[----:B------:R-:W-:Y:S02]  /*0a60*/  IMAD R23, R18, UR8, R25 ;  /* 0x0000000812177c24 */ /* 0x000fe4000f8e0219 */
[----:B------:R-:W-:Y:S01]  /*0a70*/  IMAD.MOV.U32 R18, RZ, RZ, R20 ;  /* 0x000000ffff127224 */ /* 0x000fe200078e0014 */
[----:B------:R-:W-:Y:S01]  /*0a80*/  IADD3 R20, -R14, RZ, RZ ;  /* 0x000000ff0e147210 */ /* 0x000fe20007ffe1ff */
[----:B------:R-:W-:Y:S01]  /*0a90*/  IMAD R25, R29, UR9, RZ ;  /* 0x000000091d197c24 */ /* 0x000fe2000f8e02ff */
[----:B------:R-:W-:Y:S02]  /*0aa0*/  PRMT R29, R5, 0x7632, R29 ;  /* 0x00007632051d7816 */ /* 0x000fe4000000001d */
[----:B------:R-:W-:Y:S01]  /*0ab0*/  SHF.R.U32.HI R18, RZ, 0x8, R18 ;  /* 0x00000008ff127819 */ /* 0x000fe20000011612 */
[----:B------:R-:W-:Y:S02]  /*0ac0*/  IMAD R25, R4, UR8, R25 ;  /* 0x0000000804197c24 */ /* 0x000fe4000f8e0219 */
[----:B------:R-:W-:Y:S01]  /*0ad0*/  IMAD R4, R10, R20, R27 ;  /* 0x000000140a047224 */ /* 0x000fe200078e021b */
[----:B------:R-:W-:Y:S01]  /*0ae0*/  PRMT R27, R16, 0x7604, R5 ;  /* 0x00007604101b7816 */ /* 0x000fe20000000005 */
[----:B------:R-:W-:Y:S01]  /*0af0*/  IMAD R5, R12, UR10, R19 ;  /* 0x0000000a0c057c24 */ /* 0x000fe2000f8e0213 */
[----:B------:R-:W-:Y:S01]  /*0b00*/  LOP3.LUT R16, R6, 0xffff, RZ, 0xc0, !PT ;  /* 0x0000ffff06107812 */ /* 0x000fe200078ec0ff */
[----:B------:R-:W-:Y:S01]  /*0b10*/  IMAD R19, R4, UR9, RZ ;  /* 0x0000000904137c24 */ /* 0x000fe2000f8e02ff */
[----:B------:R-:W-:Y:S01]  /*0b20*/  PRMT R20, R6, 0x7632, R20 ;  /* 0x0000763206147816 */ /* 0x000fe20000000014 */
[----:B------:R-:W-:Y:S01]  /*0b30*/  IMAD.WIDE.U32 R4, R5, 0x2, R8 ;  /* 0x0000000205047825 */ /* 0x000fe200078e0008 */
[----:B------:R-:W-:-:S02]  /*0b40*/  SHF.R.U32.HI R16, RZ, 0x8, R16 ;  /* 0x00000008ff107819 */ /* 0x000fc40000011610 */
[----:B------:R-:W-:Y:S01]  /*0b50*/  PRMT R29, R18, 0x7604, R29 ;  /* 0x00007604121d7816 */ /* 0x000fe2000000001d */
[----:B------:R-:W-:Y:S01]  /*0b60*/  IMAD R19, R14, UR8, R19 ;  /* 0x000000080e137c24 */ /* 0x000fe2000f8e0213 */
[----:B------:R-:W-:Y:S01]  /*0b70*/  PRMT R14, R16, 0x7604, R6 ;  /* 0x00007604100e7816 */ /* 0x000fe20000000006 */
[----:B------:R0:W-:Y:S01]  /*0b80*/  STG.E.U16 desc[UR6][R4.64], R27 ;  /* 0x0000001b04007986 */ /* 0x0001e2000c101506 */
[C---:B------:R-:W-:Y:S01]  /*0b90*/  LOP3.LUT R16, R7.reuse, 0xffff, RZ, 0xc0, !PT ;  /* 0x0000ffff07107812 */ /* 0x040fe200078ec0ff */
[----:B------:R-:W-:Y:S01]  /*0ba0*/  IMAD R25, R12, UR10, R25 ;  /* 0x0000000a0c197c24 */ /* 0x000fe2000f8e0219 */
[----:B------:R-:W-:Y:S02]  /*0bb0*/  PRMT R6, R6, 0x7732, RZ ;  /* 0x0000773206067816 */ /* 0x000fe400000000ff */
[----:B------:R-:W-:Y:S02]  /*0bc0*/  SHF.R.U32.HI R16, RZ, 0x8, R16 ;  /* 0x00000008ff107819 */ /* 0x000fe40000011610 */
[----:B------:R-:W-:-:S02]  /*0bd0*/  PRMT R18, R7, 0x7732, RZ ;  /* 0x0000773207127816 */ /* 0x000fc400000000ff */
[----:B------:R-:W-:Y:S02]  /*0be0*/  SHF.R.U32.HI R6, RZ, 0x8, R6 ;  /* 0x00000008ff067819 */ /* 0x000fe40000011606 */
[----:B------:R-:W-:Y:S01]  /*0bf0*/  SHF.R.U32.HI R18, RZ, 0x8, R18 ;  /* 0x00000008ff127819 */ /* 0x000fe20000011612 */
[----:B0-----:R-:W-:Y:S01]  /*0c00*/  IMAD.WIDE.U32 R4, R17, 0x2, R8 ;  /* 0x0000000211047825 */ /* 0x001fe200078e0008 */
[----:B------:R-:W-:Y:S02]  /*0c10*/  PRMT R27, R16, 0x7604, R7 ;  /* 0x00007604101b7816 */ /* 0x000fe40000000007 */
[----:B------:R-:W-:Y:S01]  /*0c20*/  PRMT R20, R6, 0x7604, R20 ;  /* 0x0000760406147816 */ /* 0x000fe20000000014 */
[----:B------:R-:W-:Y:S01]  /*0c30*/  IMAD R7, R12, UR10, R21 ;  /* 0x0000000a0c077c24 */ /* 0x000fe2000f8e0215 */
[----:B------:R-:W-:Y:S01]  /*0c40*/  PRMT R22, R18, 0x7604, R22 ;  /* 0x0000760412167816 */ /* 0x000fe20000000016 */
[C---:B------:R-:W-:Y:S01]  /*0c50*/  IMAD R17, R12.reuse, UR10, R23 ;  /* 0x0000000a0c117c24 */ /* 0x040fe2000f8e0217 */
[----:B------:R0:W-:Y:S01]  /*0c60*/  STG.E.U16 desc[UR6][R4.64], R29 ;  /* 0x0000001d04007986 */ /* 0x0001e2000c101506 */
[----:B------:R-:W-:-:S02]  /*0c70*/  IMAD R21, R12, UR10, R19 ;  /* 0x0000000a0c157c24 */ /* 0x000fc4000f8e0213 */
[----:B------:R-:W-:-:S04]  /*0c80*/  IMAD.WIDE.U32 R6, R7, 0x2, R8 ;  /* 0x0000000207067825 */ /* 0x000fc800078e0008 */
[--C-:B------:R-:W-:Y:S01]  /*0c90*/  IMAD.WIDE.U32 R16, R17, 0x2, R8.reuse ;  /* 0x0000000211107825 */ /* 0x100fe200078e0008 */
[----:B------:R4:W-:Y:S03]  /*0ca0*/  STG.E.U16 desc[UR6][R6.64], R14 ;  /* 0x0000000e06007986 */ /* 0x0009e6000c101506 */
[--C-:B------:R-:W-:Y:S01]  /*0cb0*/  IMAD.WIDE.U32 R18, R25, 0x2, R8.reuse ;  /* 0x0000000219127825 */ /* 0x100fe200078e0008 */
[----:B------:R4:W-:Y:S01]  /*0cc0*/  STG.E.U16 desc[UR6][R16.64], R20 ;  /* 0x0000001410007986 */ /* 0x0009e2000c101506 */
[----:B0-----:R-:W-:Y:S02]  /*0cd0*/  IADD3 R5, R15, 0x8, RZ ;  /* 0x000000080f057810 */ /* 0x001fe40007ffe0ff */
[----:B------:R-:W-:Y:S01]  /*0ce0*/  IMAD.WIDE.U32 R8, R21, 0x2, R8 ;  /* 0x0000000215087825 */ /* 0x000fe200078e0008 */
[----:B------:R4:W-:Y:S01]  /*0cf0*/  STG.E.U16 desc[UR6][R18.64], R27 ;  /* 0x0000001b12007986 */ /* 0x0009e2000c101506 */
[----:B------:R-:W-:-:S03]  /*0d00*/  ISETP.GT.U32.AND P0, PT, R5, R0, PT ;  /* 0x000000000500720c */ /* 0x000fc60003f04070 */
[----:B------:R4:W-:Y:S10]  /*0d10*/  STG.E.U16 desc[UR6][R8.64], R22 ;  /* 0x0000001608007986 */ /* 0x0009f4000c101506 */
[----:B------:R-:W-:Y:S05]  /*0d20*/  @!P0 BRA `(.L_x_357) ;  /* 0xfffffff400288947 */ /* 0x000fea000383ffff */
.L_x_356:
[----:B------:R-:W-:Y:S05]  /*0d30*/  BSYNC B0 ;  /* 0x0000000000007941 */ /* 0x000fea0003800000 */
.L_x_355:
[----:B------:R-:W-:-:S13]  /*0d40*/  ISETP.GT.U32.AND P0, PT, R0, R15, PT ;  /* 0x0000000f0000720c */ /* 0x000fda0003f04070 */
[----:B------:R-:W-:Y:S05]  /*0d50*/  @!P0 EXIT ;  /* 0x000000000000894d */ /* 0x000fea0003800000 */
[----:B------:R-:W-:Y:S01]  /*0d60*/  IMAD.IADD R4, R0, 0x1, -R15 ;  /* 0x0000000100047824 */ /* 0x000fe200078e0a0f */
[----:B------:R-:W-:Y:S01]  /*0d70*/  ULDC UR5, c[0x0][0xf7c] ;  /* 0x0003df0000057ab9 */ /* 0x000fe20000000800 */
[----:B------:R-:W-:Y:S01]  /*0d80*/  ULDC.64 UR8, c[0x0][0xf68] ;  /* 0x0003da0000087ab9 */ /* 0x000fe20000000a00 */
[----:B------:R-:W-:Y:S01]  /*0d90*/  BSSY B0, `(.L_x_358) ;  /* 0x000002b000007945 */ /* 0x000fe20003800000 */
[----:B------:R-:W-:Y:S02]  /*0da0*/  MOV R5, R15 ;  /* 0x0000000f00057202 */ /* 0x000fe40000000f00 */
[----:B------:R-:W-:-:S13]  /*0db0*/  LOP3.LUT P0, R10, R4, 0x3, RZ, 0xc0, !PT ;  /* 0x00000003040a7812 */ /* 0x000fda000780c0ff */
[----:B------:R-:W-:Y:S05]  /*0dc0*/  @!P0 BRA `(.L_x_359) ;  /* 0x00000000009c8947 */ /* 0x000fea0003800000 */
[----:B------:R-:W0:Y:S01]  /*0dd0*/  LDC R4, c[0x0][0xf78] ;  /* 0x0003de00ff047b82 */ /* 0x000e220000000800 */
[----:B------:R-:W-:-:S07]  /*0de0*/  ULDC UR4, c[0x0][0xf5c] ;  /* 0x0003d70000047ab9 */ /* 0x000fce0000000800 */
[----:B----4-:R-:W4:Y:S01]  /*0df0*/  LDC.64 R6, c[0x0][0x210] ;  /* 0x00008400ff067b82 */ /* 0x010f220000000a00 */
        /* <DEDUP_REMOVED lines=13> */
.L_x_360:
        /* <DEDUP_REMOVED lines=23> */
.L_x_359:
[----:B------:R-:W-:Y:S05]  /*1040*/  BSYNC B0 ;  /* 0x0000000000007941 */ /* 0x000fea0003800000 */
.L_x_358:
[----:B----4-:R-:W-:-:S04]  /*1050*/  LOP3.LUT R7, RZ, R15, RZ, 0x33, !PT ;  /* 0x0000000fff077212 */ /* 0x010fc800078e33ff */
        /* <DEDUP_REMOVED lines=19> */
.L_x_361:
        /* <DEDUP_REMOVED lines=34> */
[----:B------:R-:W-:Y:S01]  /*13b0*/  IMAD R9, R9, UR4, R10 ;  /* 0x0000000409097c24 */ /* 0x000fe2000f8e020a */
[----:B------:R-:W-:-:S03]  /*13c0*/  IADD3 R10, R5, 0x2, RZ ;  /* 0x00000002050a7810 */ /* 0x000fc60007ffe0ff */
[----:B------:R-:W-:Y:S02]  /*13d0*/  IMAD R9, R12, UR8, R9 ;  /* 0x000000080c097c24 */ /* 0x000fe4000f8e0209 */
[----:B0-----:R-:W-:-:S04]  /*13e0*/  IMAD.WIDE.U32 R16, R10, 0x2, R2 ;  /* 0x000000020a107825 */ /* 0x001fc800078e0002 */
[----:B-1----:R-:W-:Y:S01]  /*13f0*/  IMAD.WIDE.U32 R14, R9, 0x2, R6 ;  /* 0x00000002090e7825 */ /* 0x002fe200078e0006 */
        /* <DEDUP_REMOVED lines=14> */
[----:B------:R-:W-:-:S04]  /*14e0*/  IMAD R10, R10, UR5, RZ ;  /* 0x000000050a0a7c24 */ /* 0x000fc8000f8e02ff */
[----:B------:R-:W-:Y:S01]  /*14f0*/  IMAD R9, R9, UR4, R10 ;  /* 0x0000000409097c24 */ /* 0x000fe2000f8e020a */
[----:B------:R-:W-:-:S03]  /*1500*/  IADD3 R10, R5, 0x3, RZ ;  /* 0x00000003050a7810 */ /* 0x000fc60007ffe0ff */
        /* <DEDUP_REMOVED lines=27> */
.L_x_362:
        /* <DEDUP_REMOVED lines=12> */
.L_x_1053:


//--------------------- .text._ZN2at6native40_GLOBAL__N__2351210d_8_Shape_cu_49f7391c30CatArrayBatchedCopy_vectorizedINS1_10OpaqueTypeILj2EEEjLi2ELi64ELi64ELi16ELi8EEEvPcNS1_25CatArrInputTensorMetadataIT_T0_XT2_EXT3_EEENS1_16TensorSizeStrideIS8_Lj4EEEiS8_ --------------------------
	.section	.text._ZN2at6native40_GLOBAL__N__2351210d_8_Shape_cu_49f7391c30CatArrayBatchedCopy_vectorizedINS1_10OpaqueTypeILj2EEEjLi2ELi64ELi64ELi16ELi8EEEvPcNS1_25CatArrInputTensorMetadataIT_T0_XT2_EXT3_EEENS1_16TensorSizeStrideIS8_Lj4EEEiS8_,"ax",@progbits
	.align	128
.text._ZN2at6native40_GLOBAL__N__2351210d_8_Shape_cu_49f7391c30CatArrayBatchedCopy_vectorizedINS1_10OpaqueTypeILj2EEEjLi2ELi64ELi64ELi16ELi8EEEvPcNS1_25CatArrInputTensorMetadataIT_T0_XT2_EXT3_EEENS1_16TensorSizeStrideIS8_Lj4EEEiS8_:
        .type           _ZN2at6native40_GLOBAL__N__2351210d_8_Shape_cu_49f7391c30CatArrayBatchedCopy_vectorizedINS1_10OpaqueTypeILj2EEEjLi2ELi64ELi64ELi16ELi8EEEvPcNS1_25CatArrInputTensorMetadataIT_T0_XT2_EXT3_EEENS1_16TensorSizeStrideIS8_Lj4EEEiS8_,@function
        .size           _ZN2at6native40_GLOBAL__N__2351210d_8_Shape_cu_49f7391c30CatArrayBatchedCopy_vectorizedINS1_10OpaqueTypeILj2EEEjLi2ELi64ELi64ELi16ELi8EEEvPcNS1_25CatArrInputTensorMetadataIT_T0_XT2_EXT3_EEENS1_16TensorSizeStrideIS8_Lj4EEEiS8_,(.L_x_1054 - _ZN2at6native40_GLOBAL__N__2351210d_8_Shape_cu_49f7391c30CatArrayBatchedCopy_vectorizedINS1_10OpaqueTypeILj2EEEjLi2ELi64ELi64ELi16ELi8EEEvPcNS1_25CatArrInputTensorMetadataIT_T0_XT2_EXT3_EEENS1_16TensorSizeStrideIS8_Lj4EEEiS8_)
        .other          _ZN2at6native40_GLOBAL__N__2351210d_8_Shape_cu_49f7391c30CatArrayBatchedCopy_vectorizedINS1_10OpaqueTypeILj2EEEjLi2ELi64ELi64ELi16ELi8EEEvPcNS1_25CatArrInputTensorMetadataIT_T0_XT2_EXT3_EEENS1_16TensorSizeStrideIS8_Lj4EEEiS8_,@"STO_CUDA_ENTRY STV_DEFAULT"
_ZN2at6native40_GLOBAL__N__2351210d_8_Shape_cu_49f7391c30CatArrayBatchedCopy_vectorizedINS1_10OpaqueTypeILj2EEEjLi2ELi64ELi64ELi16ELi8EEEvPcNS1_25CatArrInputTensorMetadataIT_T0_XT2_EXT3_EEENS1_16TensorSizeStrideIS8_Lj4EEEiS8_:
        /* <DEDUP_REMOVED lines=38> */
.L_x_363:
        /* <DEDUP_REMOVED lines=24> */
.L_x_364:
        /* <DEDUP_REMOVED lines=10> */
.L_x_1054:


//--------------------- .text._ZN2at6native40_GLOBAL__N__2351210d_8_Shape_cu_49f7391c19CatArrayBatchedCopyINS1_10OpaqueTypeILj2EEEjLi1ELi64ELi64EEEvPT_NS1_25CatArrInputTensorMetadataIS5_T0_XT2_EXT3_EEENS1_16TensorSizeStrideIS8_Lj4EEEiS8_ --------------------------
	.section	.text._ZN2at6native40_GLOBAL__N__2351210d_8_Shape_cu_49f7391c19CatArrayBatchedCopyINS1_10OpaqueTypeILj2EEEjLi1ELi64ELi64EEEvPT_NS1_25CatArrInputTensorMetadataIS5_T0_XT2_EXT3_EEENS1_16TensorSizeStrideIS8_Lj4EEEiS8_,"ax",@progbits
	.align	128
.text._ZN2at6native40_GLOBAL__N__2351210d_8_Shape_cu_49f7391c19CatArrayBatchedCopyINS1_10OpaqueTypeILj2EEEjLi1ELi64ELi64EEEvPT_NS1_25CatArrInputTensorMetadataIS5_T0_XT2_EXT3_EEENS1_16TensorSizeStrideIS8_Lj4EEEiS8_:
        .type           _ZN2at6native40_GLOBAL__N__2351210d_8_Shape_cu_49f7391c19CatArrayBatchedCopyINS1_10OpaqueTypeILj2EEEjLi1ELi64ELi64EEEvPT_NS1_25CatArrInputTensorMetadataIS5_T0_XT2_EXT3_EEENS1_16TensorSizeStrideIS8_Lj4EEEiS8_,@function
        .size           _ZN2at6native40_GLOBAL__N__2351210d_8_Shape_cu_49f7391c19CatArrayBatchedCopyINS1_10OpaqueTypeILj2EEEjLi1ELi64ELi64EEEvPT_NS1_25CatArrInputTensorMetadataIS5_T0_XT2_EXT3_EEENS1_16TensorSizeStrideIS8_Lj4EEEiS8_,(.L_x_1055 - _ZN2at6native40_GLOBAL__N__2351210d_8_Shape_cu_49f7391c19CatArrayBatchedCopyINS1_10OpaqueTypeILj2EEEjLi1ELi64ELi64EEEvPT_NS1_25CatArrInputTensorMetadataIS5_T0_XT2_EXT3_EEENS1_16TensorSizeStrideIS8_Lj4EEEiS8_)
        .other          _ZN2at6native40_GLOBAL__N__2351210d_8_Shape_cu_49f7391c19CatArrayBatchedCopyINS1_10OpaqueTypeILj2EEEjLi1ELi64ELi64EEEvPT_NS1_25CatArrInputTensorMetadataIS5_T0_XT2_EXT3_EEENS1_16TensorSizeStrideIS8_Lj4EEEiS8_,@"STO_CUDA_ENTRY STV_DEFAULT"
_ZN2at6native40_GLOBAL__N__2351210d_8_Shape_cu_49f7391c19CatArrayBatchedCopyINS1_10OpaqueTypeILj2EEEjLi1ELi64ELi64EEEvPT_NS1_25CatArrInputTensorMetadataIS5_T0_XT2_EXT3_EEENS1_16TensorSizeStrideIS8_Lj4EEEiS8_:
        /* <DEDUP_REMOVED lines=12> */
[C---:B------:R-:W-:Y:S01]  /*00c0*/  IMAD.SHL.U32 R10, R11.reuse, 0x20, RZ ;  /* 0x000000200b0a7824 */ /* 0x040fe200078e00ff */
[----:B------:R-:W-:Y:S01]  /*00d0*/  SHF.L.U32 R2, R11, 0x3, RZ ;  /* 0x000000030b027819 */ /* 0x000fe200000006ff */
[----:B------:R-:W-:Y:S01]  /*00e0*/  ULDC UR5, c[0x0][0xc] ;  /* 0x0000030000057ab9 */ /* 0x000fe20000000800 */
[----:B------:R-:W-:Y:S01]  /*00f0*/  ULDC.64 UR6, c[0x0][0x208] ;  /* 0x0000820000067ab9 */ /* 0x000fe20000000a00 */
[----:B------:R-:W-:Y:S01]  /*0100*/  UIMAD UR4, UR4, UR5, URZ ;  /* 0x00000005040472a4 */ /* 0x000fe2000f8e023f */
[----:B------:R-:W-:Y:S02]  /*0110*/  ULDC UR8, c[0x0][0xf68] ;  /* 0x0003da0000087ab9 */ /* 0x000fe40000000800 */
[----:B------:R-:W2:Y:S01]  /*0120*/  LDC R8, c[0x0][R8+0x410] ;  /* 0x0001040008087b82 */ /* 0x000ea20000000800 */
[----:B------:R-:W-:Y:S01]  /*0130*/  ULDC UR5, c[0x0][0xf7c] ;  /* 0x0003df0000057ab9 */ /* 0x000fe20000000800 */
[----:B0-----:R-:W-:-:S06]  /*0140*/  IMAD.MOV.U32 R11, RZ, RZ, R9 ;  /* 0x000000ffff0b7224 */ /* 0x001fcc00078e0009 */
        /* <DEDUP_REMOVED lines=8> */
.L_x_366:
[----:B--23--:R-:W-:-:S06]  /*01d0*/  IMAD.WIDE.U32 R4, R11, 0x2, R2 ;  /* 0x000000020b047825 */ /* 0x00cfcc00078e0002 */
[----:B------:R-:W2:Y:S01]  /*01e0*/  LDG.E.U16 R4, desc[UR6][R4.64] ;  /* 0x0000000604047981 */ /* 0x000ea2000c1e1500 */
[C---:B0-----:R-:W-:Y:S01]  /*01f0*/  IMAD R9, R11.reuse, UR5, R12 ;  /* 0x000000050b097c24 */ /* 0x041fe2000f8e020c */
[----:B------:R-:W-:-:S03]  /*0200*/  IADD3 R11, R11, UR4, RZ ;  /* 0x000000040b0b7c10 */ /* 0x000fc6000fffe0ff */
[----:B------:R-:W-:Y:S01]  /*0210*/  IMAD.WIDE.U32 R8, R9, 0x2, R6 ;  /* 0x0000000209087825 */ /* 0x000fe200078e0006 */
[----:B------:R-:W-:Y:S02]  /*0220*/  ISETP.GE.U32.AND P0, PT, R11, R0, PT ;  /* 0x000000000b00720c */ /* 0x000fe40003f06070 */
[----:B--2---:R-:W-:-:S05]  /*0230*/  PRMT R13, R4, 0x7710, RZ ;  /* 0x00007710040d7816 */ /* 0x004fca00000000ff */
[----:B------:R0:W-:Y:S06]  /*0240*/  STG.E.U16 desc[UR6][R8.64], R13 ;  /* 0x0000000d08007986 */ /* 0x0001ec000c101506 */
[----:B------:R-:W-:Y:S05]  /*0250*/  @!P0 BRA `(.L_x_366) ;  /* 0xfffffffc00dc8947 */ /* 0x000fea000383ffff */
[----:B------:R-:W-:Y:S05]  /*0260*/  EXIT ;  /* 0x000000000000794d */ /* 0x000fea0003800000 */
.L_x_365:
[----:B-1----:R-:W-:-:S04]  /*0270*/  IMAD R7, R10, R11, RZ ;  /* 0x0000000b0a077224 */ /* 0x002fc800078e02ff */
[----:B--2---:R-:W-:-:S06]  /*0280*/  IMAD.WIDE.U32 R6, R7, 0x2, R2 ;  /* 0x0000000207067825 */ /* 0x004fcc00078e0002 */
[----:B------:R-:W2:Y:S01]  /*0290*/  LDG.E.U16 R6, desc[UR6][R6.64] ;  /* 0x0000000606067981 */ /* 0x000ea2000c1e1500 */
[C---:B0-----:R-:W-:Y:S01]  /*02a0*/  IMAD R9, R11.reuse, UR8, R12 ;  /* 0x000000080b097c24 */ /* 0x041fe2000f8e020c */
[----:B------:R-:W-:-:S03]  /*02b0*/  IADD3 R11, R11, UR4, RZ ;  /* 0x000000040b0b7c10 */ /* 0x000fc6000fffe0ff */
[----:B---3--:R-:W-:Y:S01]  /*02c0*/  IMAD.WIDE.U32 R8, R9, 0x2, R4 ;  /* 0x0000000209087825 */ /* 0x008fe200078e0004 */
[----:B------:R-:W-:Y:S02]  /*02d0*/  ISETP.GE.U32.AND P0, PT, R11, R0, PT ;  /* 0x000000000b00720c */ /* 0x000fe40003f06070 */
[----:B--2---:R-:W-:-:S05]  /*02e0*/  PRMT R13, R6, 0x7710, RZ ;  /* 0x00007710060d7816 */ /* 0x004fca00000000ff */
[----:B------:R0:W-:Y:S06]  /*02f0*/  STG.E.U16 desc[UR6][R8.64], R13 ;  /* 0x0000000d08007986 */ /* 0x0001ec000c101506 */
[----:B------:R-:W-:Y:S05]  /*0300*/  @!P0 BRA `(.L_x_365) ;  /* 0xfffffffc00d88947 */ /* 0x000fea000383ffff */
[----:B------:R-:W-:Y:S05]  /*0310*/  EXIT ;  /* 0x000000000000794d */ /* 0x000fea0003800000 */
.L_x_367:
        /* <DEDUP_REMOVED lines=14> */
.L_x_1055:


//--------------------- .text._ZN2at6native40_GLOBAL__N__2351210d_8_Shape_cu_49f7391c26CatArrayBatchedCopy_contigINS1_10OpaqueTypeILj2EEEjLi1ELi64ELi64EEEvPT_NS1_25CatArrInputTensorMetadataIS5_T0_XT2_EXT3_EEENS1_16TensorSizeStrideIS8_Lj4EEEiS8_ --------------------------
	.section	.text._ZN2at6native40_GLOBAL__N__2351210d_8_Shape_cu_49f7391c26CatArrayBatchedCopy_contigINS1_10OpaqueTypeILj2EEEjLi1ELi64ELi64EEEvPT_NS1_25CatArrInputTensorMetadataIS5_T0_XT2_EXT3_EEENS1_16TensorSizeStrideIS8_Lj4EEEiS8_,"ax",@progbits
	.align	128
.text._ZN2at6native40_GLOBAL__N__2351210d_8_Shape_cu_49f7391c26CatArrayBatchedCopy_contigINS1_10OpaqueTypeILj2EEEjLi1ELi64ELi64EEEvPT_NS1_25CatArrInputTensorMetadataIS5_T0_XT2_EXT3_EEENS1_16TensorSizeStrideIS8_Lj4EEEiS8_:
        .type           _ZN2at6native40_GLOBAL__N__2351210d_8_Shape_cu_49f7391c26CatArrayBatchedCopy_contigINS1_10OpaqueTypeILj2EEEjLi1ELi64ELi64EEEvPT_NS1_25CatArrInputTensorMetadataIS5_T0_XT2_EXT3_EEENS1_16TensorSizeStrideIS8_Lj4EEEiS8_,@function
        .size           _ZN2at6native40_GLOBAL__N__2351210d_8_Shape_cu_49f7391c26CatArrayBatchedCopy_contigINS1_10OpaqueTypeILj2EEEjLi1ELi64ELi64EEEvPT_NS1_25CatArrInputTensorMetadataIS5_T0_XT2_EXT3_EEENS1_16TensorSizeStrideIS8_Lj4EEEiS8_,(.L_x_1056 - _ZN2at6native40_GLOBAL__N__2351210d_8_Shape_cu_49f7391c26CatArrayBatchedCopy_contigINS1_10OpaqueTypeILj2EEEjLi1ELi64ELi64EEEvPT_NS1_25CatArrInputTensorMetadataIS5_T0_XT2_EXT3_EEENS1_16TensorSizeStrideIS8_Lj4EEEiS8_)
        .other          _ZN2at6native40_GLOBAL__N__2351210d_8_Shape_cu_49f7391c26CatArrayBatchedCopy_contigINS1_10OpaqueTypeILj2EEEjLi1ELi64ELi64EEEvPT_NS1_25CatArrInputTensorMetadataIS5_T0_XT2_EXT3_EEENS1_16TensorSizeStrideIS8_Lj4EEEiS8_,@"STO_CUDA_ENTRY STV_DEFAULT"
_ZN2at6native40_GLOBAL__N__2351210d_8_Shape_cu_49f7391c26CatArrayBatchedCopy_contigINS1_10OpaqueTypeILj2EEEjLi1ELi64ELi64EEEvPT_NS1_25CatArrInputTensorMetadataIS5_T0_XT2_EXT3_EEENS1_16TensorSizeStrideIS8_Lj4EEEiS8_:
        /* <DEDUP_REMOVED lines=21> */
.L_x_368:
[----:B--2---:R-:W-:-:S06]  /*0150*/  IMAD.WIDE.U32 R4, R0, 0x2, R2 ;  /* 0x0000000200047825 */ /* 0x004fcc00078e0002 */
[----:B------:R-:W2:Y:S01]  /*0160*/  LDG.E.U16 R4, desc[UR6][R4.64] ;  /* 0x0000000604047981 */ /* 0x000ea2000c1e1500 */
[C---:B0-----:R-:W-:Y:S01]  /*0170*/  IMAD R7, R0.reuse, UR5, R13 ;  /* 0x0000000500077c24 */ /* 0x041fe2000f8e020d */
[----:B------:R-:W-:-:S03]  /*0180*/  IADD3 R0, R0, UR4, RZ ;  /* 0x0000000400007c10 */ /* 0x000fc6000fffe0ff */
[----:B-1----:R-:W-:Y:S01]  /*0190*/  IMAD.WIDE.U32 R6, R7, 0x2, R8 ;  /* 0x0000000207067825 */ /* 0x002fe200078e0008 */
[----:B------:R-:W-:Y:S02]  /*01a0*/  ISETP.GE.U32.AND P0, PT, R0, R11, PT ;  /* 0x0000000b0000720c */ /* 0x000fe40003f06070 */
[----:B--2---:R-:W-:-:S05]  /*01b0*/  PRMT R15, R4, 0x7710, RZ ;  /* 0x00007710040f7816 */ /* 0x004fca00000000ff */
[----:B------:R0:W-:Y:S06]  /*01c0*/  STG.E.U16 desc[UR6][R6.64], R15 ;  /* 0x0000000f06007986 */ /* 0x0001ec000c101506 */
[----:B------:R-:W-:Y:S05]  /*01d0*/  @!P0 BRA `(.L_x_368) ;  /* 0xfffffffc00dc8947 */ /* 0x000fea000383ffff */
[----:B------:R-:W-:Y:S05]  /*01e0*/  EXIT ;  /* 0x000000000000794d */ /* 0x000fea0003800000 */
.L_x_369:
        /* <DEDUP_REMOVED lines=9> */
.L_x_1056:


//--------------------- .text._ZN2at6native40_GLOBAL__N__2351210d_8_Shape_cu_49f7391c35CatArrayBatchedCopy_alignedK_contigINS1_10OpaqueTypeILj2EEEjLi1ELi64ELi64ELi8EEEvPT_NS1_25CatArrInputTensorMetadataIS5_T0_XT2_EXT3_EEENS1_16TensorSizeStrideIS8_Lj4EEEiS8_ --------------------------
	.section	.text._ZN2at6native40_GLOBAL__N__2351210d_8_Shape_cu_49f7391c35CatArrayBatchedCopy_alignedK_contigINS1_10OpaqueTypeILj2EEEjLi1ELi64ELi64ELi8EEEvPT_NS1_25CatArrInputTensorMetadataIS5_T0_XT2_EXT3_EEENS1_16TensorSizeStrideIS8_Lj4EEEiS8_,"ax",@progbits
	.align	128
.text._ZN2at6native40_GLOBAL__N__2351210d_8_Shape_cu_49f7391c35CatArrayBatchedCopy_alignedK_contigINS1_10OpaqueTypeILj2EEEjLi1ELi64ELi64ELi8EEEvPT_NS1_25CatArrInputTensorMetadataIS5_T0_XT2_EXT3_EEENS1_16TensorSizeStrideIS8_Lj4EEEiS8_:
        .type           _ZN2at6native40_GLOBAL__N__2351210d_8_Shape_cu_49f7391c35CatArrayBatchedCopy_alignedK_contigINS1_10OpaqueTypeILj2EEEjLi1ELi64ELi64ELi8EEEvPT_NS1_25CatArrInputTensorMetadataIS5_T0_XT2_EXT3_EEENS1_16TensorSizeStrideIS8_Lj4EEEiS8_,@function
        .size           _ZN2at6native40_GLOBAL__N__2351210d_8_Shape_cu_49f7391c35CatArrayBatchedCopy_alignedK_contigINS1_10OpaqueTypeILj2EEEjLi1ELi64ELi64ELi8EEEvPT_NS1_25CatArrInputTensorMetadataIS5_T0_XT2_EXT3_EEENS1_16TensorSizeStrideIS8_Lj4EEEiS8_,(.L_x_1057 - _ZN2at6native40_GLOBAL__N__2351210d_8_Shape_cu_49f7391c35CatArrayBatchedCopy_alignedK_contigINS1_10OpaqueTypeILj2EEEjLi1ELi64ELi64ELi8EEEvPT_NS1_25CatArrInputTensorMetadataIS5_T0_XT2_EXT3_EEENS1_16TensorSizeStrideIS8_Lj4EEEiS8_)
        .other          _ZN2at6native40_GLOBAL__N__2351210d_8_Shape_cu_49f7391c35CatArrayBatchedCopy_alignedK_contigINS1_10OpaqueTypeILj2EEEjLi1ELi64ELi64ELi8EEEvPT_NS1_25CatArrInputTensorMetadataIS5_T0_XT2_EXT3_EEENS1_16TensorSizeStrideIS8_Lj4EEEiS8_,@"STO_CUDA_ENTRY STV_DEFAULT"
_ZN2at6native40_GLOBAL__N__2351210d_8_Shape_cu_49f7391c35CatArrayBatchedCopy_alignedK_contigINS1_10OpaqueTypeILj2EEEjLi1ELi64ELi64ELi8EEEvPT_NS1_25CatArrInputTensorMetadataIS5_T0_XT2_EXT3_EEENS1_16TensorSizeStrideIS8_Lj4EEEiS8_:
        /* <DEDUP_REMOVED lines=26> */
.L_x_372:
[----:B01----:R-:W-:-:S06]  /*01a0*/  IMAD.WIDE.U32 R10, R7, 0x2, R2 ;  /* 0x00000002070a7825 */ /* 0x003fcc00078e0002 */
[----:B------:R-:W3:Y:S01]  /*01b0*/  LDG.E.64 R10, desc[UR6][R10.64] ;  /* 0x000000060a0a7981 */ /* 0x000ee2000c1e1b00 */
[----:B------:R-:W-:Y:S01]  /*01c0*/  IMAD R13, R7, UR8, R4 ;  /* 0x00000008070d7c24 */ /* 0x000fe2000f8e0204 */
[----:B------:R-:W-:-:S03]  /*01d0*/  LEA R7, R6, R7, 0x2 ;  /* 0x0000000706077211 */ /* 0x000fc600078e10ff */
[C---:B------:R-:W-:Y:S02]  /*01e0*/  VIADD R15, R13.reuse, UR8 ;  /* 0x000000080d0f7c36 */ /* 0x040fe40008000000 */
[----:B--2---:R-:W-:-:S03]  /*01f0*/  IMAD.WIDE.U32 R12, R13, 0x2, R8 ;  /* 0x000000020d0c7825 */ /* 0x004fc600078e0008 */
[C---:B------:R-:W-:Y:S01]  /*0200*/  IADD3 R17, R15.reuse, UR8, RZ ;  /* 0x000000080f117c10 */ /* 0x040fe2000fffe0ff */
[----:B------:R-:W-:-:S04]  /*0210*/  IMAD.WIDE.U32 R14, R15, 0x2, R8 ;  /* 0x000000020f0e7825 */ /* 0x000fc800078e0008 */
[C---:B------:R-:W-:Y:S02]  /*0220*/  VIADD R19, R17.reuse, UR8 ;  /* 0x0000000811137c36 */ /* 0x040fe40008000000 */
        /* <DEDUP_REMOVED lines=11> */
.L_x_371:
[----:B------:R-:W-:Y:S05]  /*02e0*/  BSYNC B0 ;  /* 0x0000000000007941 */ /* 0x000fea0003800000 */
.L_x_370:
[----:B------:R-:W-:-:S13]  /*02f0*/  ISETP.GT.U32.AND P0, PT, R0, R7, PT ;  /* 0x000000070000720c */ /* 0x000fda0003f04070 */
[----:B------:R-:W-:Y:S05]  /*0300*/  @!P0 EXIT ;  /* 0x000000000000894d */ /* 0x000fea0003800000 */
[----:B------:R-:W-:Y:S01]  /*0310*/  IADD3 R5, R0, -R7, RZ ;  /* 0x8000000700057210 */ /* 0x000fe20007ffe0ff */
[----:B------:R-:W-:Y:S03]  /*0320*/  BSSY B0, `(.L_x_373) ;  /* 0x0000017000007945 */ /* 0x000fe60003800000 */
[----:B------:R-:W-:Y:S01]  /*0330*/  LOP3.LUT P0, R6, R5, 0x3, RZ, 0xc0, !PT ;  /* 0x0000000305067812 */ /* 0x000fe2000780c0ff */
[----:B------:R-:W-:-:S12]  /*0340*/  IMAD.MOV.U32 R5, RZ, RZ, R7 ;  /* 0x000000ffff057224 */ /* 0x000fd800078e0007 */
[----:B------:R-:W-:Y:S05]  /*0350*/  @!P0 BRA `(.L_x_374) ;  /* 0x00000000004c8947 */ /* 0x000fea0003800000 */
[----:B0-----:R-:W0:Y:S01]  /*0360*/  LDC R16, c[0x0][0xf68] ;  /* 0x0003da00ff107b82 */ /* 0x001e220000000800 */
[----:B-1----:R-:W-:-:S04]  /*0370*/  IMAD.WIDE.U32 R10, R7, 0x2, R2 ;  /* 0x00000002070a7825 */ /* 0x002fc800078e0002 */
[----:B------:R-:W-:Y:S01]  /*0380*/  IMAD.MOV.U32 R5, RZ, RZ, R7 ;  /* 0x000000ffff057224 */ /* 0x000fe200078e0007 */
[----:B------:R-:W-:Y:S02]  /*0390*/  MOV R14, R10 ;  /* 0x0000000a000e7202 */ /* 0x000fe40000000f00 */
[----:B------:R-:W1:Y:S01]  /*03a0*/  LDC.64 R8, c[0x0][0x210] ;  /* 0x00008400ff087b82 */ /* 0x000e620000000a00 */
[----:B------:R-:W-:Y:S01]  /*03b0*/  MOV R13, R11 ;  /* 0x0000000b000d7202 */ /* 0x000fe20000000f00 */
[----:B0-----:R-:W-:-:S07]  /*03c0*/  IMAD R15, R7, R16, R4 ;  /* 0x00000010070f7224 */ /* 0x001fce00078e0204 */
.L_x_375:
[----:B------:R-:W-:-:S06]  /*03d0*/  MOV R12, R14 ;  /* 0x0000000e000c7202 */ /* 0x000fcc0000000f00 */
[----:B--2---:R0:W2:Y:S01]  /*03e0*/  LDG.E.U16 R12, desc[UR6][R12.64] ;  /* 0x000000060c0c7981 */ /* 0x0040a2000c1e1500 */
[----:B-1----:R-:W-:Y:S01]  /*03f0*/  IMAD.WIDE.U32 R10, R15, 0x2, R8 ;  /* 0x000000020f0a7825 */ /* 0x002fe200078e0008 */
[----:B------:R-:W-:Y:S02]  /*0400*/  IADD3 R6, R6, -0x1, RZ ;  /* 0xffffffff06067810 */ /* 0x000fe40007ffe0ff */
[----:B------:R-:W-:Y:S01]  /*0410*/  IADD3 R14, P1, R14, 0x2, RZ ;  /* 0x000000020e0e7810 */ /* 0x000fe20007f3e0ff */
[----:B------:R-:W-:Y:S01]  /*0420*/  VIADD R5, R5, 0x1 ;  /* 0x0000000105057836 */ /* 0x000fe20000000000 */
[----:B------:R-:W-:Y:S02]  /*0430*/  ISETP.NE.AND P0, PT, R6, RZ, PT ;  /* 0x000000ff0600720c */ /* 0x000fe40003f05270 */
[----:B------:R-:W-:Y:S02]  /*0440*/  IADD3 R15, R15, R16, RZ ;  /* 0x000000100f0f7210 */ /* 0x000fe40007ffe0ff */
[----:B0-----:R-:W-:-:S02]  /*0450*/  IADD3.X R13, RZ, R13, RZ, P1, !PT ;  /* 0x0000000dff0d7210 */ /* 0x001fc40000ffe4ff */
[----:B--2---:R-:W-:-:S05]  /*0460*/  PRMT R17, R12, 0x7710, RZ ;  /* 0x000077100c117816 */ /* 0x004fca00000000ff */
[----:B------:R2:W-:Y:S02]  /*0470*/  STG.E.U16 desc[UR6][R10.64], R17 ;  /* 0x000000110a007986 */ /* 0x0005e4000c101506 */
[----:B------:R-:W-:Y:S05]  /*0480*/  @P0 BRA `(.L_x_375) ;  /* 0xfffffffc00d00947 */ /* 0x000fea000383ffff */
.L_x_374:
[----:B------:R-:W-:Y:S05]  /*0490*/  BSYNC B0 ;  /* 0x0000000000007941 */ /* 0x000fea0003800000 */
.L_x_373:
[----:B------:R-:W-:-:S05]  /*04a0*/  LOP3.LUT R7, RZ, R7, RZ, 0x33, !PT ;  /* 0x00000007ff077212 */ /* 0x000fca00078e33ff */
[----:B------:R-:W-:-:S05]  /*04b0*/  IMAD.IADD R7, R0, 0x1, R7 ;  /* 0x0000000100077824 */ /* 0x000fca00078e0207 */
[----:B------:R-:W-:-:S13]  /*04c0*/  ISETP.GE.U32.AND P0, PT, R7, 0x3, PT ;  /* 0x000000030700780c */ /* 0x000fda0003f06070 */
[----:B------:R-:W-:Y:S05]  /*04d0*/  @!P0 EXIT ;  /* 0x000000000000894d */ /* 0x000fea0003800000 */
[----:B------:R-:W3:Y:S01]  /*04e0*/  LDC R9, c[0x0][0xf68] ;  /* 0x0003da00ff097b82 */ /* 0x000ee20000000800 */
[C---:B------:R-:W-:Y:S01]  /*04f0*/  IADD3 R8, R5.reuse, 0x1, RZ ;  /* 0x0000000105087810 */ /* 0x040fe20007ffe0ff */
[C---:B0-2---:R-:W-:Y:S01]  /*0500*/  VIADD R11, R5.reuse, 0x3 ;  /* 0x00000003050b7836 */ /* 0x045fe20000000000 */
[----:B------:R-:W-:-:S05]  /*0510*/  IADD3 R10, R5, 0x2, RZ ;  /* 0x00000002050a7810 */ /* 0x000fca0007ffe0ff */
[----:B------:R-:W0:Y:S01]  /*0520*/  LDC.64 R6, c[0x0][0x210] ;  /* 0x00008400ff067b82 */ /* 0x000e220000000a00 */
[-CC-:B---3--:R-:W-:Y:S02]  /*0530*/  IMAD R8, R8, R9.reuse, R4.reuse ;  /* 0x0000000908087224 */ /* 0x188fe400078e0204 */
[-CC-:B------:R-:W-:Y:S02]  /*0540*/  IMAD R10, R10, R9.reuse, R4.reuse ;  /* 0x000000090a0a7224 */ /* 0x180fe400078e0204 */
[-CC-:B------:R-:W-:Y:S02]  /*0550*/  IMAD R11, R11, R9.reuse, R4.reuse ;  /* 0x000000090b0b7224 */ /* 0x180fe400078e0204 */
[----:B------:R-:W-:-:S07]  /*0560*/  IMAD R4, R5, R9, R4 ;  /* 0x0000000905047224 */ /* 0x000fce00078e0204 */
.L_x_376:
[----:B-12---:R-:W-:-:S06]  /*0570*/  IMAD.WIDE.U32 R12, R5, 0x2, R2 ;  /* 0x00000002050c7825 */ /* 0x006fcc00078e0002 */
[----:B------:R-:W2:Y:S01]  /*0580*/  LDG.E.U16 R12, desc[UR6][R12.64] ;  /* 0x000000060c0c7981 */ /* 0x000ea2000c1e1500 */
[----:B------:R-:W-:Y:S01]  /*0590*/  IADD3 R17, R5, 0x1, RZ ;  /* 0x0000000105117810 */ /* 0x000fe20007ffe0ff */
[----:B0-----:R-:W-:-:S04]  /*05a0*/  IMAD.WIDE.U32 R14, R4, 0x2, R6 ;  /* 0x00000002040e7825 */ /* 0x001fc800078e0006 */
[----:B------:R-:W-:Y:S01]  /*05b0*/  IMAD.WIDE.U32 R16, R17, 0x2, R2 ;  /* 0x0000000211107825 */ /* 0x000fe200078e0002 */
[----:B--2---:R-:W-:-:S05]  /*05c0*/  PRMT R25, R12, 0x7710, RZ ;  /* 0x000077100c197816 */ /* 0x004fca00000000ff */
[----:B------:R0:W-:Y:S04]  /*05d0*/  STG.E.U16 desc[UR6][R14.64], R25 ;  /* 0x000000190e007986 */ /* 0x0001e8000c101506 */
[----:B------:R-:W2:Y:S01]  /*05e0*/  LDG.E.U16 R16, desc[UR6][R16.64] ;  /* 0x0000000610107981 */ /* 0x000ea2000c1e1500 */
[----:B------:R-:W-:Y:S01]  /*05f0*/  IADD3 R21, R5, 0x2, RZ ;  /* 0x0000000205157810 */ /* 0x000fe20007ffe0ff */
[----:B------:R-:W-:-:S04]  /*0600*/  IMAD.WIDE.U32 R18, R8, 0x2, R6 ;  /* 0x0000000208127825 */ /* 0x000fc800078e0006 */
[----:B------:R-:W-:Y:S01]  /*0610*/  IMAD.WIDE.U32 R20, R21, 0x2, R2 ;  /* 0x0000000215147825 */ /* 0x000fe200078e0002 */
[----:B--2---:R-:W-:-:S05]  /*0620*/  PRMT R27, R16, 0x7710, RZ ;  /* 0x00007710101b7816 */ /* 0x004fca00000000ff */
[----:B------:R2:W-:Y:S04]  /*0630*/  STG.E.U16 desc[UR6][R18.64], R27 ;  /* 0x0000001b12007986 */ /* 0x0005e8000c101506 */
[----:B------:R-:W3:Y:S01]  /*0640*/  LDG.E.U16 R20, desc[UR6][R20.64] ;  /* 0x0000000614147981 */ /* 0x000ee2000c1e1500 */
[----:B------:R-:W-:Y:S02]  /*0650*/  VIADD R23, R5, 0x3 ;  /* 0x0000000305177836 */ /* 0x000fe40000000000 */
[----:B------:R-:W-:-:S04]  /*0660*/  IMAD.WIDE.U32 R12, R10, 0x2, R6 ;  /* 0x000000020a0c7825 */ /* 0x000fc800078e0006 */
[----:B0-----:R-:W-:Y:S01]  /*0670*/  IMAD.WIDE.U32 R14, R23, 0x2, R2 ;  /* 0x00000002170e7825 */ /* 0x001fe200078e0002 */
[----:B---3--:R-:W-:-:S05]  /*0680*/  PRMT R29, R20, 0x7710, RZ ;  /* 0x00007710141d7816 */ /* 0x008fca00000000ff */
[----:B------:R2:W-:Y:S04]  /*0690*/  STG.E.U16 desc[UR6][R12.64], R29 ;  /* 0x0000001d0c007986 */ /* 0x0005e8000c101506 */
[----:B------:R-:W3:Y:S01]  /*06a0*/  LDG.E.U16 R14, desc[UR6][R14.64] ;  /* 0x000000060e0e7981 */ /* 0x000ee2000c1e1500 */
[----:B------:R-:W-:Y:S01]  /*06b0*/  IMAD.WIDE.U32 R16, R11, 0x2, R6 ;  /* 0x000000020b107825 */ /* 0x000fe200078e0006 */
[----:B------:R-:W-:Y:S02]  /*06c0*/  IADD3 R5, R5, 0x4, RZ ;  /* 0x0000000405057810 */ /* 0x000fe40007ffe0ff */
[C---:B------:R-:W-:Y:S01]  /*06d0*/  LEA R8, R9.reuse, R8, 0x2 ;  /* 0x0000000809087211 */ /* 0x040fe200078e10ff */
[----:B------:R-:W-:Y:S01]  /*06e0*/  IMAD R10, R9, 0x4, R10 ;  /* 0x00000004090a7824 */ /* 0x000fe200078e020a */
[----:B------:R-:W-:-:S02]  /*06f0*/  ISETP.GE.U32.AND P0, PT, R5, R0, PT ;  /* 0x000000000500720c */ /* 0x000fc40003f06070 */
[C---:B------:R-:W-:Y:S02]  /*0700*/  LEA R11, R9.reuse, R11, 0x2 ;  /* 0x0000000b090b7211 */ /* 0x040fe400078e10ff */
[----:B------:R-:W-:Y:S02]  /*0710*/  LEA R4, R9, R4, 0x2 ;  /* 0x0000000409047211 */ /* 0x000fe400078e10ff */
[----:B---3--:R-:W-:-:S05]  /*0720*/  PRMT R23, R14, 0x7710, RZ ;  /* 0x000077100e177816 */ /* 0x008fca00000000ff */
[----:B------:R2:W-:Y:S02]  /*0730*/  STG.E.U16 desc[UR6][R16.64], R23 ;  /* 0x0000001710007986 */ /* 0x0005e4000c101506 */
[----:B------:R-:W-:Y:S05]  /*0740*/  @!P0 BRA `(.L_x_376) ;  /* 0xfffffffc00888947 */ /* 0x000fea000383ffff */
[----:B------:R-:W-:Y:S05]  /*0750*/  EXIT ;  /* 0x000000000000794d */ /* 0x000fea0003800000 */
.L_x_377:
        /* <DEDUP_REMOVED lines=10> */
.L_x_1057:


//--------------------- .text._ZN2at6native40_GLOBAL__N__2351210d_8_Shape_cu_49f7391c35CatArrayBatchedCopy_alignedK_contigINS1_10OpaqueTypeILj2EEEjLi1ELi64ELi64ELi16EEEvPT_NS1_25CatArrInputTensorMetadataIS5_T0_XT2_EXT3_EEENS1_16TensorSizeStrideIS8_Lj4EEEiS8_ --------------------------
	.section	.text._ZN2at6native40_GLOBAL__N__2351210d_8_Shape_cu_49f7391c35CatArrayBatchedCopy_alignedK_contigINS1_10OpaqueTypeILj2EEEjLi1ELi64ELi64ELi16EEEvPT_NS1_25CatArrInputTensorMetadataIS5_T0_XT2_EXT3_EEENS1_16TensorSizeStrideIS8_Lj4EEEiS8_,"ax",@progbits
	.align	128
.text._ZN2at6native40_GLOBAL__N__2351210d_8_Shape_cu_49f7391c35CatArrayBatchedCopy_alignedK_contigINS1_10OpaqueTypeILj2EEEjLi1ELi64ELi64ELi16EEEvPT_NS1_25CatArrInputTensorMetadataIS5_T0_XT2_EXT3_EEENS1_16TensorSizeStrideIS8_Lj4EEEiS8_:
        .type           _ZN2at6native40_GLOBAL__N__2351210d_8_Shape_cu_49f7391c35CatArrayBatchedCopy_alignedK_contigINS1_10OpaqueTypeILj2EEEjLi1ELi64ELi64ELi16EEEvPT_NS1_25CatArrInputTensorMetadataIS5_T0_XT2_EXT3_EEENS1_16TensorSizeStrideIS8_Lj4EEEiS8_,@function
        .size           _ZN2at6native40_GLOBAL__N__2351210d_8_Shape_cu_49f7391c35CatArrayBatchedCopy_alignedK_contigINS1_10OpaqueTypeILj2EEEjLi1ELi64ELi64ELi16EEEvPT_NS1_25CatArrInputTensorMetadataIS5_T0_XT2_EXT3_EEENS1_16TensorSizeStrideIS8_Lj4EEEiS8_,(.L_x_1058 - _ZN2at6native40_GLOBAL__N__2351210d_8_Shape_cu_49f7391c35CatArrayBatchedCopy_alignedK_contigINS1_10OpaqueTypeILj2EEEjLi1ELi64ELi64ELi16EEEvPT_NS1_25CatArrInputTensorMetadataIS5_T0_XT2_EXT3_EEENS1_16TensorSizeStrideIS8_Lj4EEEiS8_)
        .other          _ZN2at6native40_GLOBAL__N__2351210d_8_Shape_cu_49f7391c35CatArrayBatchedCopy_alignedK_contigINS1_10OpaqueTypeILj2EEEjLi1ELi64ELi64ELi16EEEvPT_NS1_25CatArrInputTensorMetadataIS5_T0_XT2_EXT3_EEENS1_16TensorSizeStrideIS8_Lj4EEEiS8_,@"STO_CUDA_ENTRY STV_DEFAULT"
_ZN2at6native40_GLOBAL__N__2351210d_8_Shape_cu_49f7391c35CatArrayBatchedCopy_alignedK_contigINS1_10OpaqueTypeILj2EEEjLi1ELi64ELi64ELi16EEEvPT_NS1_25CatArrInputTensorMetadataIS5_T0_XT2_EXT3_EEENS1_16TensorSizeStrideIS8_Lj4EEEiS8_:
        /* <DEDUP_REMOVED lines=14> */
[----:B------:R-:W-:Y:S01]  /*00e0*/  ULDC UR5, c[0x0][0xf7c] ;  /* 0x0003df0000057ab9 */ /* 0x000fe20000000800 */
[----:B------:R-:W-:Y:S01]  /*00f0*/  IMAD.SHL.U32 R2, R5, 0x8, RZ ;  /* 0x0000000805027824 */ /* 0x000fe200078e00ff */
[----:B------:R-:W-:Y:S01]  /*0100*/  ULDC.64 UR6, c[0x0][0x208] ;  /* 0x0000820000067ab9 */ /* 0x000fe20000000a00 */
[----:B------:R-:W-:Y:S01]  /*0110*/  ULDC UR8, c[0x0][0xf68] ;  /* 0x0003da0000087ab9 */ /* 0x000fe20000000800 */
[----:B------:R-:W-:Y:S01]  /*0120*/  ISETP.GT.U32.AND P0, PT, R3, R0, PT ;  /* 0x000000000300720c */ /* 0x000fe20003f04070 */
[----:B------:R-:W-:Y:S02]  /*0130*/  BSSY B0, `(.L_x_378) ;  /* 0x0000044000007945 */ /* 0x000fe40003800000 */
[----:B------:R-:W1:Y:S01]  /*0140*/  LDC.64 R2, c[0x0][R2+0x218] ;  /* 0x0000860002027b82 */ /* 0x000e620000000a00 */
[----:B0-----:R-:W-:-:S09]  /*0150*/  IMAD R11, R11, UR5, RZ ;  /* 0x000000050b0b7c24 */ /* 0x001fd2000f8e02ff */
[----:B------:R-:W-:Y:S05]  /*0160*/  @P0 BRA `(.L_x_379) ;  /* 0x0000000400000947 */ /* 0x000fea0003800000 */
[----:B------:R-:W0:Y:S08]  /*0170*/  LDC R10, c[0x0][0xc] ;  /* 0x00000300ff0a7b82 */ /* 0x000e300000000800 */
[----:B------:R-:W2:Y:S01]  /*0180*/  LDC.64 R8, c[0x0][0x210] ;  /* 0x00008400ff087b82 */ /* 0x000ea20000000a00 */
[----:B0-----:R-:W-:-:S07]  /*0190*/  IMAD R10, R10, UR4, RZ ;  /* 0x000000040a0a7c24 */ /* 0x001fce000f8e02ff */
.L_x_380:
[----:B-1-3--:R-:W-:-:S06]  /*01a0*/  IMAD.WIDE.U32 R4, R13, 0x2, R2 ;  /* 0x000000020d047825 */ /* 0x00afcc00078e0002 */
[----:B------:R-:W3:Y:S01]  /*01b0*/  LDG.E.128 R4, desc[UR6][R4.64] ;  /* 0x0000000604047981 */ /* 0x000ee2000c1e1d00 */
[----:B------:R-:W-:Y:S02]  /*01c0*/  IMAD R15, R13, UR8, R11 ;  /* 0x000000080d0f7c24 */ /* 0x000fe4000f8e020b */
[----:B------:R-:W-:-:S03]  /*01d0*/  IMAD R13, R10, 0x8, R13 ;  /* 0x000000080a0d7824 */ /* 0x000fc600078e020d */
[C---:B------:R-:W-:Y:S01]  /*01e0*/  IADD3 R25, R15.reuse, UR8, RZ ;  /* 0x000000080f197c10 */ /* 0x040fe2000fffe0ff */
[----:B--2---:R-:W-:-:S03]  /*01f0*/  IMAD.WIDE.U32 R14, R15, 0x2, R8 ;  /* 0x000000020f0e7825 */ /* 0x004fc600078e0008 */
[C---:B------:R-:W-:Y:S01]  /*0200*/  IADD3 R27, R25.reuse, UR8, RZ ;  /* 0x00000008191b7c10 */ /* 0x040fe2000fffe0ff */
[----:B------:R-:W-:Y:S01]  /*0210*/  IMAD.WIDE.U32 R24, R25, 0x2, R8 ;  /* 0x0000000219187825 */ /* 0x000fe200078e0008 */
[C---:B---3--:R-:W-:Y:S02]  /*0220*/  LOP3.LUT R17, R4.reuse, 0xffff, RZ, 0xc0, !PT ;  /* 0x0000ffff04117812 */ /* 0x048fe400078ec0ff */
[----:B------:R-:W-:Y:S02]  /*0230*/  LOP3.LUT R22, R5, 0xffff, RZ, 0xc0, !PT ;  /* 0x0000ffff05167812 */ /* 0x000fe400078ec0ff */
[----:B------:R-:W-:Y:S02]  /*0240*/  SHF.R.U32.HI R17, RZ, 0x8, R17 ;  /* 0x00000008ff117819 */ /* 0x000fe40000011611 */
[----:B------:R-:W-:Y:S02]  /*0250*/  PRMT R28, R4, 0x7632, R28 ;  /* 0x00007632041c7816 */ /* 0x000fe4000000001c */
[----:B------:R-:W-:-:S02]  /*0260*/  PRMT R17, R17, 0x7604, R4 ;  /* 0x0000760411117816 */ /* 0x000fc40000000004 */
[----:B------:R-:W-:Y:S02]  /*0270*/  PRMT R16, R4, 0x7732, RZ ;  /* 0x0000773204107816 */ /* 0x000fe400000000ff */
[----:B------:R-:W-:Y:S01]  /*0280*/  SHF.R.U32.HI R22, RZ, 0x8, R22 ;  /* 0x00000008ff167819 */ /* 0x000fe20000011616 */
[----:B------:R0:W-:Y:S01]  /*0290*/  STG.E.U16 desc[UR6][R14.64], R17 ;  /* 0x000000110e007986 */ /* 0x0001e2000c101506 */
[----:B------:R-:W-:Y:S02]  /*02a0*/  LOP3.LUT R4, R7, 0xffff, RZ, 0xc0, !PT ;  /* 0x0000ffff07047812 */ /* 0x000fe400078ec0ff */
[C---:B------:R-:W-:Y:S02]  /*02b0*/  PRMT R29, R5.reuse, 0x7632, R29 ;  /* 0x00007632051d7816 */ /* 0x040fe4000000001d */
[----:B------:R-:W-:Y:S02]  /*02c0*/  PRMT R22, R22, 0x7604, R5 ;  /* 0x0000760416167816 */ /* 0x000fe40000000005 */
[----:B------:R-:W-:Y:S01]  /*02d0*/  PRMT R18, R5, 0x7732, RZ ;  /* 0x0000773205127816 */ /* 0x000fe200000000ff */
[----:B------:R-:W-:Y:S01]  /*02e0*/  IMAD.MOV.U32 R5, RZ, RZ, R16 ;  /* 0x000000ffff057224 */ /* 0x000fe200078e0010 */
[----:B------:R-:W-:-:S02]  /*02f0*/  SHF.R.U32.HI R4, RZ, 0x8, R4 ;  /* 0x00000008ff047819 */ /* 0x000fc40000011604 */
[C---:B------:R-:W-:Y:S01]  /*0300*/  PRMT R20, R7.reuse, 0x7632, R20 ;  /* 0x0000763207147816 */ /* 0x040fe20000000014 */
[----:B------:R-:W-:Y:S01]  /*0310*/  IMAD.MOV.U32 R16, RZ, RZ, R18 ;  /* 0x000000ffff107224 */ /* 0x000fe200078e0012 */
[----:B------:R-:W-:Y:S02]  /*0320*/  PRMT R23, R4, 0x7604, R7 ;  /* 0x0000760404177816 */ /* 0x000fe40000000007 */
[----:B------:R-:W-:Y:S02]  /*0330*/  PRMT R4, R7, 0x7732, RZ ;  /* 0x0000773207047816 */ /* 0x000fe400000000ff */
[----:B------:R-:W-:Y:S01]  /*0340*/  SHF.R.U32.HI R7, RZ, 0x8, R5 ;  /* 0x00000008ff077819 */ /* 0x000fe20000011605 */
[C---:B------:R-:W-:Y:S01]  /*0350*/  VIADD R5, R27.reuse, UR8 ;  /* 0x000000081b057c36 */ /* 0x040fe20008000000 */
[----:B------:R-:W-:Y:S01]  /*0360*/  LOP3.LUT R21, R6, 0xffff, RZ, 0xc0, !PT ;  /* 0x0000ffff06157812 */ /* 0x000fe200078ec0ff */
[----:B------:R-:W-:Y:S01]  /*0370*/  IMAD.WIDE.U32 R26, R27, 0x2, R8 ;  /* 0x000000021b1a7825 */ /* 0x000fe200078e0008 */
[----:B------:R-:W-:-:S02]  /*0380*/  PRMT R28, R7, 0x7604, R28 ;  /* 0x00007604071c7816 */ /* 0x000fc4000000001c */
[----:B------:R-:W-:Y:S01]  /*0390*/  SHF.R.U32.HI R21, RZ, 0x8, R21 ;  /* 0x00000008ff157819 */ /* 0x000fe20000011615 */
[----:B------:R-:W-:Y:S01]  /*03a0*/  VIADD R7, R5, UR8 ;  /* 0x0000000805077c36 */ /* 0x000fe20008000000 */
[----:B------:R-:W-:Y:S01]  /*03b0*/  SHF.R.U32.HI R16, RZ, 0x8, R16 ;  /* 0x00000008ff107819 */ /* 0x000fe20000011610 */
[----:B------:R1:W-:Y:S01]  /*03c0*/  STG.E.U16 desc[UR6][R24.64], R28 ;  /* 0x0000001c18007986 */ /* 0x0003e2000c101506 */
[C---:B------:R-:W-:Y:S01]  /*03d0*/  PRMT R12, R6.reuse, 0x7632, R12 ;  /* 0x00007632060c7816 */ /* 0x040fe2000000000c */
[----:B------:R-:W-:Y:S01]  /*03e0*/  VIADD R19, R7, UR8 ;  /* 0x0000000807137c36 */ /* 0x000fe20008000000 */
[----:B------:R-:W-:Y:S01]  /*03f0*/  PRMT R21, R21, 0x7604, R6 ;  /* 0x0000760415157816 */ /* 0x000fe20000000006 */
[----:B------:R3:W-:Y:S01]  /*0400*/  STG.E.U16 desc[UR6][R26.64], R22 ;  /* 0x000000161a007986 */ /* 0x0007e2000c101506 */
[----:B------:R-:W-:Y:S01]  /*0410*/  PRMT R6, R6, 0x7732, RZ ;  /* 0x0000773206067816 */ /* 0x000fe200000000ff */
[C---:B0-----:R-:W-:Y:S01]  /*0420*/  VIADD R17, R19.reuse, UR8 ;  /* 0x0000000813117c36 */ /* 0x041fe20008000000 */
[----:B------:R-:W-:Y:S01]  /*0430*/  PRMT R29, R16, 0x7604, R29 ;  /* 0x00007604101d7816 */ /* 0x000fe2000000001d */
[----:B------:R-:W-:Y:S01]  /*0440*/  IMAD.WIDE.U32 R14, R19, 0x2, R8 ;  /* 0x00000002130e7825 */ /* 0x000fe200078e0008 */
[----:B------:R-:W-:-:S02]  /*0450*/  MOV R16, R4 ;  /* 0x0000000400107202 */ /* 0x000fc40000000f00 */
[----:B------:R-:W-:Y:S01]  /*0460*/  SHF.R.U32.HI R4, RZ, 0x8, R6 ;  /* 0x00000008ff047819 */ /* 0x000fe20000011606 */
[----:B-1----:R-:W-:Y:S01]  /*0470*/  VIADD R25, R13, 0x8 ;  /* 0x000000080d197836 */ /* 0x002fe20000000000 */
[----:B------:R-:W-:Y:S02]  /*0480*/  SHF.R.U32.HI R6, RZ, 0x8, R16 ;  /* 0x00000008ff067819 */ /* 0x000fe40000011610 */
[----:B------:R-:W-:Y:S01]  /*0490*/  PRMT R12, R4, 0x7604, R12 ;  /* 0x00007604040c7816 */ /* 0x000fe2000000000c */
[----:B------:R-:W-:Y:S01]  /*04a0*/  IMAD.WIDE.U32 R4, R5, 0x2, R8 ;  /* 0x0000000205047825 */ /* 0x000fe200078e0008 */
[----:B------:R-:W-:Y:S02]  /*04b0*/  IADD3 R18, R17, UR8, RZ ;  /* 0x0000000811127c10 */ /* 0x000fe4000fffe0ff */
[----:B------:R-:W-:Y:S01]  /*04c0*/  PRMT R20, R6, 0x7604, R20 ;  /* 0x0000760406147816 */ /* 0x000fe20000000014 */
[----:B------:R-:W-:Y:S01]  /*04d0*/  IMAD.WIDE.U32 R6, R7, 0x2, R8 ;  /* 0x0000000207067825 */ /* 0x000fe200078e0008 */
[----:B------:R3:W-:Y:S01]  /*04e0*/  STG.E.U16 desc[UR6][R4.64], R29 ;  /* 0x0000001d04007986 */ /* 0x0007e2000c101506 */
[----:B------:R-:W-:-:S02]  /*04f0*/  ISETP.GT.U32.AND P0, PT, R25, R0, PT ;  /* 0x000000001900720c */ /* 0x000fc40003f04070 */
[--C-:B------:R-:W-:Y:S01]  /*0500*/  IMAD.WIDE.U32 R16, R17, 0x2, R8.reuse ;  /* 0x0000000211107825 */ /* 0x100fe200078e0008 */
[----:B------:R3:W-:Y:S03]  /*0510*/  STG.E.U16 desc[UR6][R6.64], R21 ;  /* 0x0000001506007986 */ /* 0x0007e6000c101506 */
[----:B------:R-:W-:Y:S01]  /*0520*/  IMAD.WIDE.U32 R18, R18, 0x2, R8 ;  /* 0x0000000212127825 */ /* 0x000fe200078e0008 */
[----:B------:R3:W-:Y:S04]  /*0530*/  STG.E.U16 desc[UR6][R14.64], R12 ;  /* 0x0000000c0e007986 */ /* 0x0007e8000c101506 */
[----:B------:R3:W-:Y:S04]  /*0540*/  STG.E.U16 desc[UR6][R16.64], R23 ;  /* 0x0000001710007986 */ /* 0x0007e8000c101506 */
[----:B------:R3:W-:Y:S01]  /*0550*/  STG.E.U16 desc[UR6][R18.64], R20 ;  /* 0x0000001412007986 */ /* 0x0007e2000c101506 */
[----:B------:R-:W-:Y:S05]  /*0560*/  @!P0 BRA `(.L_x_380) ;  /* 0xfffffffc000c8947 */ /* 0x000fea000383ffff */
.L_x_379:
[----:B------:R-:W-:Y:S05]  /*0570*/  BSYNC B0 ;  /* 0x0000000000007941 */ /* 0x000fea0003800000 */
.L_x_378:
[----:B------:R-:W-:-:S13]  /*0580*/  ISETP.GT.U32.AND P0, PT, R0, R13, PT ;  /* 0x0000000d0000720c */ /* 0x000fda0003f04070 */
[----:B------:R-:W-:Y:S05]  /*0590*/  @!P0 EXIT ;  /* 0x000000000000894d */ /* 0x000fea0003800000 */
[----:B---3--:R-:W-:Y:S01]  /*05a0*/  IADD3 R4, R0, -R13, RZ ;  /* 0x8000000d00047210 */ /* 0x008fe20007ffe0ff */
[----:B------:R-:W-:Y:S01]  /*05b0*/  BSSY B0, `(.L_x_381) ;  /* 0x0000018000007945 */ /* 0x000fe20003800000 */
[----:B------:R-:W-:Y:S02]  /*05c0*/  IMAD.MOV.U32 R7, RZ, RZ, R13 ;  /* 0x000000ffff077224 */ /* 0x000fe400078e000d */
[----:B------:R-:W-:-:S13]  /*05d0*/  LOP3.LUT P0, R8, R4, 0x3, RZ, 0xc0, !PT ;  /* 0x0000000304087812 */ /* 0x000fda000780c0ff */
[----:B------:R-:W-:Y:S05]  /*05e0*/  @!P0 BRA `(.L_x_382) ;  /* 0x0000000000508947 */ /* 0x000fea0003800000 */
[----:B------:R-:W0:Y:S01]  /*05f0*/  LDC R16, c[0x0][0xf68] ;  /* 0x0003da00ff107b82 */ /* 0x000e220000000800 */
[----:B-1----:R-:W-:-:S04]  /*0600*/  IMAD.WIDE.U32 R6, R13, 0x2, R2 ;  /* 0x000000020d067825 */ /* 0x002fc800078e0002 */
[----:B------:R-:W-:Y:S01]  /*0610*/  IMAD.MOV.U32 R12, RZ, RZ, R6 ;  /* 0x000000ffff0c7224 */ /* 0x000fe200078e0006 */
[----:B------:R-:W-:Y:S01]  /*0620*/  MOV R15, R7 ;  /* 0x00000007000f7202 */ /* 0x000fe20000000f00 */
[----:B------:R-:W-:Y:S01]  /*0630*/  IMAD.MOV.U32 R6, RZ, RZ, R8 ;  /* 0x000000ffff067224 */ /* 0x000fe200078e0008 */
[----:B------:R-:W1:Y:S01]  /*0640*/  LDC.64 R4, c[0x0][0x210] ;  /* 0x00008400ff047b82 */ /* 0x000e620000000a00 */
[----:B------:R-:W-:Y:S02]  /*0650*/  IMAD.MOV.U32 R7, RZ, RZ, R13 ;  /* 0x000000ffff077224 */ /* 0x000fe400078e000d */
[----:B0-----:R-:W-:-:S07]  /*0660*/  IMAD R17, R13, R16, R11 ;  /* 0x000000100d117224 */ /* 0x001fce00078e020b */
.L_x_383:
[----:B------:R-:W-:-:S05]  /*0670*/  MOV R14, R12 ;  /* 0x0000000c000e7202 */ /* 0x000fca0000000f00 */
[----:B0-----:R0:W2:Y:S01]  /*0680*/  LDG.E.U16 R10, desc[UR6][R14.64] ;  /* 0x000000060e0a7981 */ /* 0x0010a2000c1e1500 */
[C---:B-1----:R-:W-:Y:S01]  /*0690*/  IMAD.WIDE.U32 R8, R17.reuse, 0x2, R4 ;  /* 0x0000000211087825 */ /* 0x042fe200078e0004 */
[----:B------:R-:W-:Y:S02]  /*06a0*/  IADD3 R12, P1, R12, 0x2, RZ ;  /* 0x000000020c0c7810 */ /* 0x000fe40007f3e0ff */
[----:B------:R-:W-:Y:S01]  /*06b0*/  IADD3 R17, R17, R16, RZ ;  /* 0x0000001011117210 */ /* 0x000fe20007ffe0ff */
[----:B------:R-:W-:Y:S02]  /*06c0*/  VIADD R6, R6, 0xffffffff ;  /* 0xffffffff06067836 */ /* 0x000fe40000000000 */
[----:B------:R-:W-:-:S03]  /*06d0*/  VIADD R7, R7, 0x1 ;  /* 0x0000000107077836 */ /* 0x000fc60000000000 */
[----:B------:R-:W-:Y:S01]  /*06e0*/  ISETP.NE.AND P0, PT, R6, RZ, PT ;  /* 0x000000ff0600720c */ /* 0x000fe20003f05270 */
[----:B0-----:R-:W-:Y:S01]  /*06f0*/  IMAD.X R15, RZ, RZ, R15, P1 ;  /* 0x000000ffff0f7224 */ /* 0x001fe200008e060f */
[----:B--2---:R-:W-:-:S05]  /*0700*/  PRMT R19, R10, 0x7710, RZ ;  /* 0x000077100a137816 */ /* 0x004fca00000000ff */
[----:B------:R0:W-:Y:S06]  /*0710*/  STG.E.U16 desc[UR6][R8.64], R19 ;  /* 0x0000001308007986 */ /* 0x0001ec000c101506 */
[----:B------:R-:W-:Y:S05]  /*0720*/  @P0 BRA `(.L_x_383) ;  /* 0xfffffffc00d00947 */ /* 0x000fea000383ffff */
.L_x_382:
[----:B------:R-:W-:Y:S05]  /*0730*/  BSYNC B0 ;  /* 0x0000000000007941 */ /* 0x000fea0003800000 */
.L_x_381:
[----:B------:R-:W-:-:S05]  /*0740*/  LOP3.LUT R5, RZ, R13, RZ, 0x33, !PT ;  /* 0x0000000dff057212 */ /* 0x000fca00078e33ff */
[----:B------:R-:W-:-:S05]  /*0750*/  IMAD.IADD R5, R0, 0x1, R5 ;  /* 0x0000000100057824 */ /* 0x000fca00078e0205 */
[----:B------:R-:W-:-:S13]  /*0760*/  ISETP.GE.U32.AND P0, PT, R5, 0x3, PT ;  /* 0x000000030500780c */ /* 0x000fda0003f06070 */
[----:B------:R-:W-:Y:S05]  /*0770*/  @!P0 EXIT ;  /* 0x000000000000894d */ /* 0x000fea0003800000 */
[----:B------:R-:W2:Y:S01]  /*0780*/  LDC R6, c[0x0][0xf68] ;  /* 0x0003da00ff067b82 */ /* 0x000ea20000000800 */
[C---:B0-----:R-:W-:Y:S01]  /*0790*/  IADD3 R9, R7.reuse, 0x1, RZ ;  /* 0x0000000107097810 */ /* 0x041fe20007ffe0ff */
[C---:B------:R-:W-:Y:S02]  /*07a0*/  VIADD R13, R7.reuse, 0x2 ;  /* 0x00000002070d7836 */ /* 0x040fe40000000000 */
[----:B------:R-:W-:-:S04]  /*07b0*/  VIADD R15, R7, 0x3 ;  /* 0x00000003070f7836 */ /* 0x000fc80000000000 */
[----:B------:R-:W0:Y:S01]  /*07c0*/  LDC.64 R4, c[0x0][0x210] ;  /* 0x00008400ff047b82 */ /* 0x000e220000000a00 */
[-CC-:B--2---:R-:W-:Y:S02]  /*07d0*/  IMAD R9, R9, R6.reuse, R11.reuse ;  /* 0x0000000609097224 */ /* 0x184fe400078e020b */
[-CC-:B------:R-:W-:Y:S02]  /*07e0*/  IMAD R13, R13, R6.reuse, R11.reuse ;  /* 0x000000060d0d7224 */ /* 0x180fe400078e020b */
[-CC-:B------:R-:W-:Y:S02]  /*07f0*/  IMAD R15, R15, R6.reuse, R11.reuse ;  /* 0x000000060f0f7224 */ /* 0x180fe400078e020b */
[----:B------:R-:W-:-:S07]  /*0800*/  IMAD R11, R7, R6, R11 ;  /* 0x00000006070b7224 */ /* 0x000fce00078e020b */
.L_x_384:
        /* <DEDUP_REMOVED lines=8> */
[----:B------:R-:W-:Y:S02]  /*0890*/  VIADD R25, R7, 0x2 ;  /* 0x0000000207197836 */ /* 0x000fe40000000000 */
        /* <DEDUP_REMOVED lines=14> */
[C---:B------:R-:W-:Y:S01]  /*0980*/  IMAD R9, R6.reuse, 0x4, R9 ;  /* 0x0000000406097824 */ /* 0x040fe200078e0209 */
[----:B------:R-:W-:Y:S01]  /*0990*/  ISETP.GE.U32.AND P0, PT, R7, R0, PT ;  /* 0x000000000700720c */ /* 0x000fe20003f06070 */
[C---:B------:R-:W-:Y:S01]  /*09a0*/  IMAD R15, R6.reuse, 0x4, R15 ;  /* 0x00000004060f7824 */ /* 0x040fe200078e020f */
[----:B------:R-:W-:-:S02]  /*09b0*/  LEA R11, R6, R11, 0x2 ;  /* 0x0000000b060b7211 */ /* 0x000fc400078e10ff */
[----:B---3--:R-:W-:-:S05]  /*09c0*/  PRMT R27, R18, 0x7710, RZ ;  /* 0x00007710121b7816 */ /* 0x008fca00000000ff */
[----:B------:R2:W-:Y:S04]  /*09d0*/  STG.E.U16 desc[UR6][R20.64], R27 ;  /* 0x0000001b14007986 */ /* 0x0005e8000c101506 */
[----:B------:R-:W-:Y:S05]  /*09e0*/  @!P0 BRA `(.L_x_384) ;  /* 0xfffffffc00888947 */ /* 0x000fea000383ffff */
[----:B------:R-:W-:Y:S05]  /*09f0*/  EXIT ;  /* 0x000000000000794d */ /* 0x000fea0003800000 */
.L_x_385:
        /* <DEDUP_REMOVED lines=16> */
.L_x_1058:


//--------------------- .text._ZN2at6native40_GLOBAL__N__2351210d_8_Shape_cu_49f7391c30CatArrayBatchedCopy_vectorizedINS1_10OpaqueTypeILj2EEEjLi1ELi64ELi64ELi16ELi8EEEvPcNS1_25CatArrInputTensorMetadataIT_T0_XT2_EXT3_EEENS1_16TensorSizeStrideIS8_Lj4EEEiS8_ --------------------------
	.section	.text._ZN2at6native40_GLOBAL__N__2351210d_8_Shape_cu_49f7391c30CatArrayBatchedCopy_vectorizedINS1_10OpaqueTypeILj2EEEjLi1ELi64ELi64ELi16ELi8EEEvPcNS1_25CatArrInputTensorMetadataIT_T0_XT2_EXT3_EEENS1_16TensorSizeStrideIS8_Lj4EEEiS8_,"ax",@progbits
	.align	128
.text._ZN2at6native40_GLOBAL__N__2351210d_8_Shape_cu_49f7391c30CatArrayBatchedCopy_vectorizedINS1_10OpaqueTypeILj2EEEjLi1ELi64ELi64ELi16ELi8EEEvPcNS1_25CatArrInputTensorMetadataIT_T0_XT2_EXT3_EEENS1_16TensorSizeStrideIS8_Lj4EEEiS8_:
        .type           _ZN2at6native40_GLOBAL__N__2351210d_8_Shape_cu_49f7391c30CatArrayBatchedCopy_vectorizedINS1_10OpaqueTypeILj2EEEjLi1ELi64ELi64ELi16ELi8EEEvPcNS1_25CatArrInputTensorMetadataIT_T0_XT2_EXT3_EEENS1_16TensorSizeStrideIS8_Lj4EEEiS8_,@function
        .size           _ZN2at6native40_GLOBAL__N__2351210d_8_Shape_cu_49f7391c30CatArrayBatchedCopy_vectorizedINS1_10OpaqueTypeILj2EEEjLi1ELi64ELi64ELi16ELi8EEEvPcNS1_25CatArrInputTensorMetadataIT_T0_XT2_EXT3_EEENS1_16TensorSizeStrideIS8_Lj4EEEiS8_,(.L_x_1059 - _ZN2at6native40_GLOBAL__N__2351210d_8_Shape_cu_49f7391c30CatArrayBatchedCopy_vectorizedINS1_10OpaqueTypeILj2EEEjLi1ELi64ELi64ELi16ELi8EEEvPcNS1_25CatArrInputTensorMetadataIT_T0_XT2_EXT3_EEENS1_16TensorSizeStrideIS8_Lj4EEEiS8_)
        .other          _ZN2at6native40_GLOBAL__N__2351210d_8_Shape_cu_49f7391c30CatArrayBatchedCopy_vectorizedINS1_10OpaqueTypeILj2EEEjLi1ELi64ELi64ELi16ELi8EEEvPcNS1_25CatArrInputTensorMetadataIT_T0_XT2_EXT3_EEENS1_16TensorSizeStrideIS8_Lj4EEEiS8_,@"STO_CUDA_ENTRY STV_DEFAULT"
_ZN2at6native40_GLOBAL__N__2351210d_8_Shape_cu_49f7391c30CatArrayBatchedCopy_vectorizedINS1_10OpaqueTypeILj2EEEjLi1ELi64ELi64ELi16ELi8EEEvPcNS1_25CatArrInputTensorMetadataIT_T0_XT2_EXT3_EEENS1_16TensorSizeStrideIS8_Lj4EEEiS8_:
        /* <DEDUP_REMOVED lines=22> */
.L_x_386:
        /* <DEDUP_REMOVED lines=12> */
.L_x_387:
        /* <DEDUP_REMOVED lines=14> */
.L_x_1059:


//--------------------- .text._ZN2at6native40_GLOBAL__N__2351210d_8_Shape_cu_49f7391c19CatArrayBatchedCopyINS1_10OpaqueTypeILj1EEEjLi4ELi64ELi64EEEvPT_NS1_25CatArrInputTensorMetadataIS5_T0_XT2_EXT3_EEENS1_16TensorSizeStrideIS8_Lj4EEEiS8_ --------------------------
	.section	.text._ZN2at6native40_GLOBAL__N__2351210d_8_Shape_cu_49f7391c19CatArrayBatchedCopyINS1_10OpaqueTypeILj1EEEjLi4ELi64ELi64EEEvPT_NS1_25CatArrInputTensorMetadataIS5_T0_XT2_EXT3_EEENS1_16TensorSizeStrideIS8_Lj4EEEiS8_,"ax",@progbits
	.align	128
.text._ZN2at6native40_GLOBAL__N__2351210d_8_Shape_cu_49f7391c19CatArrayBatchedCopyINS1_10OpaqueTypeILj1EEEjLi4ELi64ELi64EEEvPT_NS1_25CatArrInputTensorMetadataIS5_T0_XT2_EXT3_EEENS1_16TensorSizeStrideIS8_Lj4EEEiS8_:
        .type           _ZN2at6native40_GLOBAL__N__2351210d_8_Shape_cu_49f7391c19CatArrayBatchedCopyINS1_10OpaqueTypeILj1EEEjLi4ELi64ELi64EEEvPT_NS1_25CatArrInputTensorMetadataIS5_T0_XT2_EXT3_EEENS1_16TensorSizeStrideIS8_Lj4EEEiS8_,@function
        .size           _ZN2at6native40_GLOBAL__N__2351210d_8_Shape_cu_49f7391c19CatArrayBatchedCopyINS1_10OpaqueTypeILj1EEEjLi4ELi64ELi64EEEvPT_NS1_25CatArrInputTensorMetadataIS5_T0_XT2_EXT3_EEENS1_16TensorSizeStrideIS8_Lj4EEEiS8_,(.L_x_1060 - _ZN2at6native40_GLOBAL__N__2351210d_8_Shape_cu_49f7391c19CatArrayBatchedCopyINS1_10OpaqueTypeILj1EEEjLi4ELi64ELi64EEEvPT_NS1_25CatArrInputTensorMetadataIS5_T0_XT2_EXT3_EEENS1_16TensorSizeStrideIS8_Lj4EEEiS8_)
        .other          _ZN2at6native40_GLOBAL__N__2351210d_8_Shape_cu_49f7391c19CatArrayBatchedCopyINS1_10OpaqueTypeILj1EEEjLi4ELi64ELi64EEEvPT_NS1_25CatArrInputTensorMetadataIS5_T0_XT2_EXT3_EEENS1_16TensorSizeStrideIS8_Lj4EEEiS8_,@"STO_CUDA_ENTRY STV_DEFAULT"
_ZN2at6native40_GLOBAL__N__2351210d_8_Shape_cu_49f7391c19CatArrayBatchedCopyINS1_10OpaqueTypeILj1EEEjLi4ELi64ELi64EEEvPT_NS1_25CatArrInputTensorMetadataIS5_T0_XT2_EXT3_EEENS1_16TensorSizeStrideIS8_Lj4EEEiS8_:
        /* <DEDUP_REMOVED lines=37> */
[----:B------:R-:W-:Y:S01]  /*0250*/  ULDC.64 UR12, c[0x0][0xf70] ;  /* 0x0003dc00000c7ab9 */ /* 0x000fe20000000a00 */
        /* <DEDUP_REMOVED lines=9> */
[----:B0-----:R-:W-:-:S02]  /*02f0*/  IADD3 R4, R2, 0xffffffe, RZ ;  /* 0x0ffffffe02047810 */ /* 0x001fc40007ffe0ff */
[----:B------:R-:W0:Y:S05]  /*0300*/  LDC R2, c[0x0][0xf7c] ;  /* 0x0003df00ff027b82 */ /* 0x000e2a0000000800 */
[----:B------:R3:W4:Y:S01]  /*0310*/  F2I.FTZ.U32.TRUNC.NTZ R5, R4 ;  /* 0x0000000400057305 */ /* 0x000722000021f000 */
[----:B-1----:R-:W-:-:S07]  /*0320*/  VIADD R6, R3, 0xffffffe ;  /* 0x0ffffffe03067836 */ /* 0x002fce0000000000 */
[----:B------:R1:W5:Y:S01]  /*0330*/  F2I.FTZ.U32.TRUNC.NTZ R7, R6 ;  /* 0x0000000600077305 */ /* 0x000362000021f000 */
[----:B--2---:R-:W-:Y:S01]  /*0340*/  IADD3 R8, R10, 0xffffffe, RZ ;  /* 0x0ffffffe0a087810 */ /* 0x004fe20007ffe0ff */
[----:B---3--:R-:W-:Y:S01]  /*0350*/  HFMA2.MMA R4, -RZ, RZ, 0, 0 ;  /* 0x00000000ff047435 */ /* 0x008fe200000001ff */
[----:B----4-:R-:W-:-:S05]  /*0360*/  IMAD R3, R11, R5, RZ ;  /* 0x000000050b037224 */ /* 0x010fca00078e02ff */
[----:B------:R2:W3:Y:S01]  /*0370*/  F2I.FTZ.U32.TRUNC.NTZ R9, R8 ;  /* 0x0000000800097305 */ /* 0x0004e2000021f000 */
[----:B-1----:R-:W-:-:S03]  /*0380*/  IMAD.MOV.U32 R6, RZ, RZ, RZ ;  /* 0x000000ffff067224 */ /* 0x002fc600078e00ff */
[----:B------:R-:W-:-:S04]  /*0390*/  IMAD.HI.U32 R3, R5, R3, R4 ;  /* 0x0000000305037227 */ /* 0x000fc800078e0004 */
[----:B-----5:R-:W-:Y:S01]  /*03a0*/  IMAD R11, R13, R7, RZ ;  /* 0x000000070d0b7224 */ /* 0x020fe200078e02ff */
[----:B--2---:R-:W-:-:S03]  /*03b0*/  MOV R8, RZ ;  /* 0x000000ff00087202 */ /* 0x004fc60000000f00 */
[----:B------:R-:W-:Y:S01]  /*03c0*/  IMAD.HI.U32 R4, R7, R11, R6 ;  /* 0x0000000b07047227 */ /* 0x000fe200078e0006 */
[----:B------:R-:W-:-:S03]  /*03d0*/  LOP3.LUT R7, RZ, UR8, RZ, 0x33, !PT ;  /* 0x00000008ff077c12 */ /* 0x000fc6000f8e33ff */
[----:B---3--:R-:W-:-:S04]  /*03e0*/  IMAD R5, R15, R9, RZ ;  /* 0x000000090f057224 */ /* 0x008fc800078e02ff */
[----:B------:R-:W-:Y:S01]  /*03f0*/  IMAD.HI.U32 R6, R9, R5, R8 ;  /* 0x0000000509067227 */ /* 0x000fe200078e0008 */
[----:B------:R-:W-:Y:S02]  /*0400*/  LOP3.LUT R8, RZ, UR9, RZ, 0x33, !PT ;  /* 0x00000009ff087c12 */ /* 0x000fe4000f8e33ff */
[----:B------:R-:W-:-:S07]  /*0410*/  LOP3.LUT R5, RZ, UR10, RZ, 0x33, !PT ;  /* 0x0000000aff057c12 */ /* 0x000fce000f8e33ff */
.L_x_390:
[----:B-1----:R-:W-:-:S05]  /*0420*/  IADD3 R10, P3, R0, UR4, RZ ;  /* 0x00000004000a7c10 */ /* 0x002fca000ff7e0ff */
[----:B------:R-:W-:-:S05]  /*0430*/  IMAD.X R11, RZ, RZ, UR5, P3 ;  /* 0x00000005ff0b7e24 */ /* 0x000fca00098e06ff */
[----:B------:R1:W2:Y:S01]  /*0440*/  LDG.E.U8 R9, desc[UR20][R10.64] ;  /* 0x000000140a097981 */ /* 0x0002a2000c1e1100 */
        /* <DEDUP_REMOVED lines=10> */
[----:B-1----:R-:W-:Y:S01]  /*04f0*/  IMAD.MOV R11, RZ, RZ, -R13 ;  /* 0x000000ffff0b7224 */ /* 0x002fe200078e0a0d */
        /* <DEDUP_REMOVED lines=17> */
[----:B------:R-:W-:Y:S01]  /*0610*/  IMAD R10, R11, UR8, R0 ;  /* 0x000000080b0a7c24 */ /* 0x000fe2000f8e0200 */
[----:B------:R-:W-:-:S03]  /*0620*/  IADD3 R0, R0, UR7, RZ ;  /* 0x0000000700007c10 */ /* 0x000fc6000fffe0ff */
[----:B------:R-:W-:-:S04]  /*0630*/  IMAD R10, R10, UR13, RZ ;  /* 0x0000000d0a0a7c24 */ /* 0x000fc8000f8e02ff */
[----:B------:R-:W-:-:S04]  /*0640*/  IMAD R10, R13, UR12, R10 ;  /* 0x0000000c0d0a7c24 */ /* 0x000fc8000f8e020a */
[----:B------:R-:W-:-:S04]  /*0650*/  @P4 IADD3 R12, R12, 0x1, RZ ;  /* 0x000000010c0c4810 */ /* 0x000fc80007ffe0ff */
[----:B------:R-:W-:-:S04]  /*0660*/  SEL R12, R5, R12, !P2 ;  /* 0x0000000c050c7207 */ /* 0x000fc80005000000 */
[----:B------:R-:W-:-:S05]  /*0670*/  IADD3 R14, -R12, RZ, RZ ;  /* 0x000000ff0c0e7210 */ /* 0x000fca0007ffe1ff */
[----:B------:R-:W-:-:S04]  /*0680*/  IMAD R15, R14, UR10, R15 ;  /* 0x0000000a0e0f7c24 */ /* 0x000fc8000f8e020f */
[----:B------:R-:W-:-:S04]  /*0690*/  IMAD R15, R15, UR15, R10 ;  /* 0x0000000f0f0f7c24 */ /* 0x000fc8000f8e020a */
[----:B------:R-:W-:-:S04]  /*06a0*/  IMAD R15, R12, UR14, R15 ;  /* 0x0000000e0c0f7c24 */ /* 0x000fc8000f8e020f */
[----:B0-----:R-:W-:-:S05]  /*06b0*/  IMAD R15, R2, UR6, R15 ;  /* 0x00000006020f7c24 */ /* 0x001fca000f8e020f */
[----:B------:R-:W-:-:S05]  /*06c0*/  IADD3 R10, P3, R15, UR18, RZ ;  /* 0x000000120f0a7c10 */ /* 0x000fca000ff7e0ff */
[----:B------:R-:W-:Y:S01]  /*06d0*/  IMAD.X R11, RZ, RZ, UR19, P3 ;  /* 0x00000013ff0b7e24 */ /* 0x000fe200098e06ff */
[----:B------:R-:W-:-:S04]  /*06e0*/  ISETP.GE.U32.AND P3, PT, R0, UR16, PT ;  /* 0x0000001000007c0c */ /* 0x000fc8000bf66070 */
[----:B--2---:R1:W-:Y:S09]  /*06f0*/  STG.E.U8 desc[UR20][R10.64], R9 ;  /* 0x000000090a007986 */ /* 0x0043f2000c101114 */
[----:B------:R-:W-:Y:S05]  /*0700*/  @!P3 BRA `(.L_x_390) ;  /* 0xfffffffc0044b947 */ /* 0x000fea000383ffff */
[----:B------:R-:W-:Y:S05]  /*0710*/  BSYNC B0 ;  /* 0x0000000000007941 */ /* 0x000fea0003800000 */
.L_x_389:
[----:B------:R-:W-:Y:S05]  /*0720*/  EXIT ;  /* 0x000000000000794d */ /* 0x000fea0003800000 */
.L_x_388:
[----:B------:R-:W0:Y:S01]  /*0730*/  I2F.U32.RP R2, UR8 ;  /* 0x0000000800027d06 */ /* 0x000e220008209000 */
[----:B------:R-:W-:Y:S01]  /*0740*/  ULDC.64 UR12, c[0x0][UR15+0x760] ;  /* 0x0001d8000f0c7abb */ /* 0x000fe20008000a00 */
[----:B------:R-:W-:Y:S01]  /*0750*/  IMAD R15, RZ, RZ, -UR8 ;  /* 0x80000008ff0f7e24 */ /* 0x000fe2000f8e02ff */
[----:B------:R-:W-:Y:S01]  /*0760*/  USEL UR11, UR17, UR13, !UP0 ;  /* 0x0000000d110b7287 */ /* 0x000fe2000c000000 */
[----:B------:R-:W-:Y:S01]  /*0770*/  IADD3 R14, RZ, -UR10, RZ ;  /* 0x8000000aff0e7c10 */ /* 0x000fe2000fffe0ff */
[----:B------:R-:W-:Y:S01]  /*0780*/  USEL UR14, UR17, UR12, !UP1 ;  /* 0x0000000c110e7287 */ /* 0x000fe2000c800000 */
[----:B------:R-:W-:Y:S01]  /*0790*/  BSSY B0, `(.L_x_391) ;  /* 0x0000096000007945 */ /* 0x000fe20003800000 */
[----:B------:R-:W-:Y:S01]  /*07a0*/  ISETP.NE.U32.AND P0, PT, RZ, UR8, PT ;  /* 0x00000008ff007c0c */ /* 0x000fe2000bf05070 */
[----:B------:R-:W1:Y:S01]  /*07b0*/  I2F.U32.RP R3, UR9 ;  /* 0x0000000900037d06 */ /* 0x000e620008209000 */
[----:B------:R-:W-:Y:S01]  /*07c0*/  @UP2 ULDC UR17, c[0x0][UR15+0x75c] ;  /* 0x0001d7000f112abb */ /* 0x000fe20008000800 */
[----:B------:R-:W-:Y:S01]  /*07d0*/  ISETP.NE.U32.AND P1, PT, RZ, UR9, PT ;  /* 0x00000009ff007c0c */ /* 0x000fe2000bf25070 */
[----:B------:R-:W-:Y:S01]  /*07e0*/  IMAD R17, RZ, RZ, -UR14 ;  /* 0x8000000eff117e24 */ /* 0x000fe2000f8e02ff */
[----:B------:R-:W-:Y:S01]  /*07f0*/  ISETP.NE.U32.AND P2, PT, RZ, UR10, PT ;  /* 0x0000000aff007c0c */ /* 0x000fe2000bf45070 */
[----:B------:R-:W-:Y:S01]  /*0800*/  ULDC.64 UR18, c[0x0][UR15+0x768] ;  /* 0x0001da000f127abb */ /* 0x000fe20008000a00 */
[----:B------:R-:W-:Y:S01]  /*0810*/  ISETP.NE.U32.AND P3, PT, RZ, UR11, PT ;  /* 0x0000000bff007c0c */ /* 0x000fe2000bf65070 */
[----:B------:R-:W-:Y:S01]  /*0820*/  ULDC.64 UR12, c[0x0][UR15+0x770] ;  /* 0x0001dc000f0c7abb */ /* 0x000fe20008000a00 */
[----:B------:R-:W-:Y:S01]  /*0830*/  I2F.U32.RP R10, UR10 ;  /* 0x0000000a000a7d06 */ /* 0x000fe20008209000 */
[----:B------:R-:W-:Y:S01]  /*0840*/  ISETP.NE.U32.AND P4, PT, RZ, UR14, PT ;  /* 0x0000000eff007c0c */ /* 0x000fe2000bf85070 */
[----:B------:R-:W-:Y:S01]  /*0850*/  ULDC.64 UR22, c[0x0][0xf70] ;  /* 0x0003dc0000167ab9 */ /* 0x000fe20000000a00 */
[----:B------:R-:W-:Y:S01]  /*0860*/  ISETP.NE.U32.AND P5, PT, RZ, UR17, PT ;  /* 0x00000011ff007c0c */ /* 0x000fe2000bfa5070 */
[----:B------:R-:W-:Y:S01]  /*0870*/  ULDC.64 UR24, c[0x0][0xf68] ;  /* 0x0003da0000187ab9 */ /* 0x000fe20000000a00 */
[----:B------:R-:W-:-:S03]  /*0880*/  ULDC.64 UR26, c[0x0][0x210] ;  /* 0x00008400001a7ab9 */ /* 0x000fc60000000a00 */
[----:B------:R-:W-:Y:S08]  /*0890*/  I2F.U32.RP R4, UR11 ;  /* 0x0000000b00047d06 */ /* 0x000ff00008209000 */
[----:B0-----:R-:W0:Y:S08]  /*08a0*/  MUFU.RCP R2, R2 ;  /* 0x0000000200027308 */ /* 0x001e300000001000 */
[----:B-1----:R-:W1:Y:S08]  /*08b0*/  MUFU.RCP R3, R3 ;  /* 0x0000000300037308 */ /* 0x002e700000001000 */
[----:B------:R-:W-:Y:S01]  /*08c0*/  I2F.U32.RP R8, UR17 ;  /* 0x0000001100087d06 */ /* 0x000fe20008209000 */
[----:B0-----:R-:W-:-:S07]  /*08d0*/  VIADD R5, R2, 0xffffffe ;  /* 0x0ffffffe02057836 */ /* 0x001fce0000000000 */
[----:B------:R-:W0:Y:S01]  /*08e0*/  MUFU.RCP R10, R10 ;  /* 0x0000000a000a7308 */ /* 0x000e220000001000 */
[----:B-1----:R-:W-:-:S07]  /*08f0*/  IADD3 R9, R3, 0xffffffe, RZ ;  /* 0x0ffffffe03097810 */ /* 0x002fce0007ffe0ff */
[----:B------:R-:W1:Y:S08]  /*0900*/  MUFU.RCP R4, R4 ;  /* 0x0000000400047308 */ /* 0x000e700000001000 */
[----:B------:R-:W-:Y:S01]  /*0910*/  I2F.U32.RP R6, UR14 ;  /* 0x0000000e00067d06 */ /* 0x000fe20008209000 */
[----:B0-----:R-:W-:-:S07]  /*0920*/  VIADD R7, R10, 0xffffffe ;  /* 0x0ffffffe0a077836 */ /* 0x001fce0000000000 */
[----:B------:R-:W0:Y:S01]  /*0930*/  MUFU.RCP R8, R8 ;  /* 0x0000000800087308 */ /* 0x000e220000001000 */
[----:B-1----:R-:W-:Y:S01]  /*0940*/  IADD3 R10, R4, 0xffffffe, RZ ;  /* 0x0ffffffe040a7810 */ /* 0x002fe20007ffe0ff */
[----:B------:R-:W-:-:S06]  /*0950*/  HFMA2.MMA R4, -RZ, RZ, 0, 0 ;  /* 0x00000000ff047435 */ /* 0x000fcc00000001ff */
[----:B------:R-:W1:Y:S08]  /*0960*/  F2I.FTZ.U32.TRUNC.NTZ R5, R5 ;  /* 0x0000000500057305 */ /* 0x000e70000021f000 */
[----:B------:R-:W2:Y:S01]  /*0970*/  F2I.FTZ.U32.TRUNC.NTZ R9, R9 ;  /* 0x0000000900097305 */ /* 0x000ea2000021f000 */
[----:B0-----:R-:W-:Y:S01]  /*0980*/  IADD3 R2, R8, 0xffffffe, RZ ;  /* 0x0ffffffe08027810 */ /* 0x001fe20007ffe0ff */
[----:B------:R-:W-:-:S02]  /*0990*/  IMAD R8, RZ, RZ, -UR9 ;  /* 0x80000009ff087e24 */ /* 0x000fc4000f8e02ff */
[----:B-1----:R-:W-:-:S04]  /*09a0*/  IMAD R15, R15, R5, RZ ;  /* 0x000000050f0f7224 */ /* 0x002fc800078e02ff */
[----:B------:R-:W0:Y:S01]  /*09b0*/  MUFU.RCP R6, R6 ;  /* 0x0000000600067308 */ /* 0x000e220000001000 */
[----:B------:R-:W-:-:S04]  /*09c0*/  IMAD.HI.U32 R5, R5, R15, R4 ;  /* 0x0000000f05057227 */ /* 0x000fc800078e0004 */
[----:B--2---:R-:W-:-:S03]  /*09d0*/  IMAD R15, R8, R9, RZ ;  /* 0x00000009080f7224 */ /* 0x004fc600078e02ff */
[----:B------:R-:W1:Y:S01]  /*09e0*/  F2I.FTZ.U32.TRUNC.NTZ R7, R7 ;  /* 0x0000000700077305 */ /* 0x000e62000021f000 */
[----:B------:R-:W-:-:S07]  /*09f0*/  HFMA2.MMA R8, -RZ, RZ, 0, 0 ;  /* 0x00000000ff087435 */ /* 0x000fce00000001ff */
[----:B------:R2:W3:Y:S01]  /*0a00*/  F2I.FTZ.U32.TRUNC.NTZ R11, R10 ;  /* 0x0000000a000b7305 */ /* 0x0004e2000021f000 */
[----:B0-----:R-:W-:Y:S01]  /*0a10*/  VIADD R12, R6, 0xffffffe ;  /* 0x0ffffffe060c7836 */ /* 0x001fe20000000000 */
[----:B------:R-:W-:Y:S01]  /*0a20*/  MOV R6, R14 ;  /* 0x0000000e00067202 */ /* 0x000fe20000000f00 */
[----:B------:R-:W-:Y:S01]  /*0a30*/  IMAD.HI.U32 R4, R9, R15, R8 ;  /* 0x0000000f09047227 */ /* 0x000fe200078e0008 */
[----:B------:R-:W-:-:S03]  /*0a40*/  LOP3.LUT R14, RZ, UR9, RZ, 0x33, !PT ;  /* 0x00000009ff0e7c12 */ /* 0x000fc6000f8e33ff */
[----:B-1----:R-:W-:Y:S01]  /*0a50*/  IMAD R15, R6, R7, RZ ;  /* 0x00000007060f7224 */ /* 0x002fe200078e02ff */
[----:B------:R-:W0:Y:S01]  /*0a60*/  F2I.FTZ.U32.TRUNC.NTZ R3, R2 ;  /* 0x0000000200037305 */ /* 0x000e22000021f000 */
[----:B--2---:R-:W-:Y:S02]  /*0a70*/  IMAD R10, RZ, RZ, -UR11 ;  /* 0x8000000bff0a7e24 */ /* 0x004fe4000f8e02ff */
[----:B------:R-:W-:Y:S02]  /*0a80*/  IMAD.MOV.U32 R6, RZ, RZ, RZ ;  /* 0x000000ffff067224 */ /* 0x000fe400078e00ff */
[----:B---3--:R-:W-:Y:S01]  /*0a90*/  IMAD R9, R10, R11, RZ ;  /* 0x0000000b0a097224 */ /* 0x008fe200078e02ff */
[----:B------:R-:W-:Y:S01]  /*0aa0*/  MOV R10, RZ ;  /* 0x000000ff000a7202 */ /* 0x000fe20000000f00 */
[----:B------:R-:W-:Y:S01]  /*0ab0*/  IMAD.HI.U32 R6, R7, R15, R6 ;  /* 0x0000000f07067227 */ /* 0x000fe200078e0006 */
[----:B------:R1:W2:Y:S03]  /*0ac0*/  F2I.FTZ.U32.TRUNC.NTZ R13, R12 ;  /* 0x0000000c000d7305 */ /* 0x0002a6000021f000 */
[----:B------:R-:W-:Y:S01]  /*0ad0*/  IMAD.HI.U32 R7, R11, R9, R10 ;  /* 0x000000090b077227 */ /* 0x000fe200078e000a */
[----:B------:R-:W-:Y:S01]  /*0ae0*/  LOP3.LUT R10, RZ, UR17, RZ, 0x33, !PT ;  /* 0x00000011ff0a7c12 */ /* 0x000fe2000f8e33ff */
[----:B------:R-:W3:Y:S02]  /*0af0*/  LDC R9, c[0x0][0xf7c] ;  /* 0x0003df00ff097b82 */ /* 0x000ee40000000800 */
[----:B0-----:R-:W-:Y:S01]  /*0b00*/  IMAD R2, R3, UR17, RZ ;  /* 0x0000001103027c24 */ /* 0x001fe2000f8e02ff */
[----:B-1----:R-:W-:-:S03]  /*0b10*/  HFMA2.MMA R12, -RZ, RZ, 0, 0 ;  /* 0x00000000ff0c7435 */ /* 0x002fc600000001ff */
[----:B------:R-:W-:Y:S02]  /*0b20*/  IMAD.MOV R11, RZ, RZ, -R2 ;  /* 0x000000ffff0b7224 */ /* 0x000fe400078e0a02 */
[----:B------:R-:W-:Y:S02]  /*0b30*/  IMAD.MOV.U32 R2, RZ, RZ, RZ ;  /* 0x000000ffff027224 */ /* 0x000fe400078e00ff */
[----:B--2---:R-:W-:Y:S02]  /*0b40*/  IMAD R15, R17, R13, RZ ;  /* 0x0000000d110f7224 */ /* 0x004fe400078e02ff */
[----:B------:R-:W-:Y:S01]  /*0b50*/  IMAD.HI.U32 R16, R3, R11, R2 ;  /* 0x0000000b03107227 */ /* 0x000fe200078e0002 */
[----:B------:R-:W-:-:S03]  /*0b60*/  LOP3.LUT R11, RZ, UR14, RZ, 0x33, !PT ;  /* 0x0000000eff0b7c12 */ /* 0x000fc6000f8e33ff */
[----:B------:R-:W-:Y:S01]  /*0b70*/  IMAD.HI.U32 R8, R13, R15, R12 ;  /* 0x0000000f0d087227 */ /* 0x000fe200078e000c */
[----:B------:R-:W-:Y:S02]  /*0b80*/  LOP3.LUT R15, RZ, UR8, RZ, 0x33, !PT ;  /* 0x00000008ff0f7c12 */ /* 0x000fe4000f8e33ff */
[----:B------:R-:W-:Y:S02]  /*0b90*/  LOP3.LUT R13, RZ, UR10, RZ, 0x33, !PT ;  /* 0x0000000aff0d7c12 */ /* 0x000fe4000f8e33ff */
[----:B------:R-:W-:-:S07]  /*0ba0*/  LOP3.LUT R12, RZ, UR11, RZ, 0x33, !PT ;  /* 0x0000000bff0c7c12 */ /* 0x000fce000f8e33ff */
.L_x_392:
[----:B0-----:R-:W-:-:S05]  /*0bb0*/  IMAD.HI.U32 R3, R7, R0, RZ ;  /* 0x0000000007037227 */ /* 0x001fca00078e00ff */
[----:B------:R-:W-:-:S05]  /*0bc0*/  IADD3 R17, -R3, RZ, RZ ;  /* 0x000000ff03117210 */ /* 0x000fca0007ffe1ff */
[----:B------:R-:W-:-:S05]  /*0bd0*/  IMAD R2, R17, UR11, R0 ;  /* 0x0000000b11027c24 */ /* 0x000fca000f8e0200 */
[----:B------:R-:W-:-:S13]  /*0be0*/  ISETP.GE.U32.AND P6, PT, R2, UR11, PT ;  /* 0x0000000b02007c0c */ /* 0x000fda000bfc6070 */
[----:B------:R-:W-:Y:S01]  /*0bf0*/  @P6 IADD3 R2, R2, -UR11, RZ ;  /* 0x8000000b02026c10 */ /* 0x000fe2000fffe0ff */
[----:B------:R-:W-:-:S03]  /*0c00*/  @P6 VIADD R3, R3, 0x1 ;  /* 0x0000000103036836 */ /* 0x000fc60000000000 */
[----:B------:R-:W-:-:S13]  /*0c10*/  ISETP.GE.U32.AND P6, PT, R2, UR11, PT ;  /* 0x0000000b02007c0c */ /* 0x000fda000bfc6070 */
[----:B------:R-:W-:-:S05]  /*0c20*/  @P6 VIADD R3, R3, 0x1 ;  /* 0x0000000103036836 */ /* 0x000fca0000000000 */
[----:B------:R-:W-:-:S05]  /*0c30*/  SEL R3, R12, R3, !P3 ;  /* 0x000000030c037207 */ /* 0x000fca0005800000 */
[----:B------:R-:W-:-:S04]  /*0c40*/  IMAD.HI.U32 R2, R8, R3, RZ ;  /* 0x0000000308027227 */ /* 0x000fc800078e00ff */
[----:B------:R-:W-:Y:S01]  /*0c50*/  IMAD.MOV R21, RZ, RZ, -R3 ;  /* 0x000000ffff157224 */ /* 0x000fe200078e0a03 */
        /* <DEDUP_REMOVED lines=14> */
[----:B------:R-:W-:Y:S01]  /*0d40*/  @P6 IADD3 R2, R2, -UR17, RZ ;  /* 0x8000001102026c10 */ /* 0x000fe2000fffe0ff */
[----:B------:R-:W-:-:S03]  /*0d50*/  @P6 VIADD R19, R19, 0x1 ;  /* 0x0000000113136836 */ /* 0x000fc60000000000 */
[----:B------:R-:W-:Y:S01]  /*0d60*/  ISETP.GE.U32.AND P6, PT, R2, UR17, PT ;  /* 0x0000001102007c0c */ /* 0x000fe2000bfc6070 */
[----:B------:R-:W-:-:S04]  /*0d70*/  IMAD R2, R21, UR11, R0 ;  /* 0x0000000b15027c24 */ /* 0x000fc8000f8e0200 */
[----:B------:R-:W-:-:S04]  /*0d80*/  IMAD R2, R2, UR13, RZ ;  /* 0x0000000d02027c24 */ /* 0x000fc8000f8e02ff */
[----:B------:R-:W-:-:S04]  /*0d90*/  IMAD R2, R3, UR12, R2 ;  /* 0x0000000c03027c24 */ /* 0x000fc8000f8e0202 */
[----:B------:R-:W-:-:S04]  /*0da0*/  @P6 IADD3 R19, R19, 0x1, RZ ;  /* 0x0000000113136810 */ /* 0x000fc80007ffe0ff */
[----:B------:R-:W-:-:S04]  /*0db0*/  SEL R19, R10, R19, !P5 ;  /* 0x000000130a137207 */ /* 0x000fc80006800000 */
[----:B------:R-:W-:-:S05]  /*0dc0*/  IADD3 R18, -R19, RZ, RZ ;  /* 0x000000ff13127210 */ /* 0x000fca0007ffe1ff */
[----:B------:R-:W-:-:S04]  /*0dd0*/  IMAD R17, R18, UR17, R17 ;  /* 0x0000001112117c24 */ /* 0x000fc8000f8e0211 */
[----:B------:R-:W-:-:S04]  /*0de0*/  IMAD R2, R17, UR19, R2 ;  /* 0x0000001311027c24 */ /* 0x000fc8000f8e0202 */
[----:B------:R-:W-:-:S05]  /*0df0*/  IMAD R2, R19, UR18, R2 ;  /* 0x0000001213027c24 */ /* 0x000fca000f8e0202 */
[----:B------:R-:W-:-:S05]  /*0e00*/  IADD3 R2, P6, R2, UR4, RZ ;  /* 0x0000000402027c10 */ /* 0x000fca000ffde0ff */
        /* <DEDUP_REMOVED lines=12> */
[----:B0-----:R-:W-:Y:S01]  /*0ed0*/  IMAD.MOV R3, RZ, RZ, -R19 ;  /* 0x000000ffff037224 */ /* 0x001fe200078e0a13 */
        /* <DEDUP_REMOVED lines=21> */
[----:B------:R-:W-:-:S04]  /*1030*/  @P6 IADD3 R18, R18, 0x1, RZ ;  /* 0x0000000112126810 */ /* 0x000fc80007ffe0ff */
[----:B------:R-:W-:-:S05]  /*1040*/  SEL R18, R13, R18, !P2 ;  /* 0x000000120d127207 */ /* 0x000fca0005000000 */
[----:B------:R-:W-:-:S04]  /*1050*/  IMAD.MOV R20, RZ, RZ, -R18 ;  /* 0x000000ffff147224 */ /* 0x000fc800078e0a12 */
[----:B------:R-:W-:-:S04]  /*1060*/  IMAD R21, R20, UR10, R21 ;  /* 0x0000000a14157c24 */ /* 0x000fc8000f8e0215 */
[----:B------:R-:W-:-:S04]  /*1070*/  IMAD R21, R21, UR25, R2 ;  /* 0x0000001915157c24 */ /* 0x000fc8000f8e0202 */
[----:B------:R-:W-:-:S04]  /*1080*/  IMAD R18, R18, UR24, R21 ;  /* 0x0000001812127c24 */ /* 0x000fc8000f8e0215 */
[----:B---3--:R-:W-:-:S05]  /*1090*/  IMAD R18, R9, UR6, R18 ;  /* 0x0000000609127c24 */ /* 0x008fca000f8e0212 */
[----:B------:R-:W-:-:S04]  /*10a0*/  IADD3 R2, P6, R18, UR26, RZ ;  /* 0x0000001a12027c10 */ /* 0x000fc8000ffde0ff */
[----:B------:R-:W-:Y:S02]  /*10b0*/  IADD3.X R3, RZ, UR27, RZ, P6, !PT ;  /* 0x0000001bff037c10 */ /* 0x000fe4000b7fe4ff */
[----:B------:R-:W-:-:S03]  /*10c0*/  ISETP.GE.U32.AND P6, PT, R0, UR16, PT ;  /* 0x0000001000007c0c */ /* 0x000fc6000bfc6070 */
[----:B--2---:R0:W-:Y:S10]  /*10d0*/  STG.E.U8 desc[UR20][R2.64], R17 ;  /* 0x0000001102007986 */ /* 0x0041f4000c101114 */
[----:B------:R-:W-:Y:S05]  /*10e0*/  @!P6 BRA `(.L_x_392) ;  /* 0xfffffff800b0e947 */ /* 0x000fea000383ffff */
[----:B------:R-:W-:Y:S05]  /*10f0*/  BSYNC B0 ;  /* 0x0000000000007941 */ /* 0x000fea0003800000 */
.L_x_391:
[----:B------:R-:W-:Y:S05]  /*1100*/  EXIT ;  /* 0x000000000000794d */ /* 0x000fea0003800000 */
.L_x_393:
        /* <DEDUP_REMOVED lines=15> */
.L_x_1060:


//--------------------- .text._ZN2at6native40_GLOBAL__N__2351210d_8_Shape_cu_49f7391c26CatArrayBatchedCopy_contigINS1_10OpaqueTypeILj1EEEjLi4ELi64ELi64EEEvPT_NS1_25CatArrInputTensorMetadataIS5_T0_XT2_EXT3_EEENS1_16TensorSizeStrideIS8_Lj4EEEiS8_ --------------------------
	.section	.text._ZN2at6native40_GLOBAL__N__2351210d_8_Shape_cu_49f7391c26CatArrayBatchedCopy_contigINS1_10OpaqueTypeILj1EEEjLi4ELi64ELi64EEEvPT_NS1_25CatArrInputTensorMetadataIS5_T0_XT2_EXT3_EEENS1_16TensorSizeStrideIS8_Lj4EEEiS8_,"ax",@progbits
	.align	128
.text._ZN2at6native40_GLOBAL__N__2351210d_8_Shape_cu_49f7391c26CatArrayBatchedCopy_contigINS1_10OpaqueTypeILj1EEEjLi4ELi64ELi64EEEvPT_NS1_25CatArrInputTensorMetadataIS5_T0_XT2_EXT3_EEENS1_16TensorSizeStrideIS8_Lj4EEEiS8_:
        .type           _ZN2at6native40_GLOBAL__N__2351210d_8_Shape_cu_49f7391c26CatArrayBatchedCopy_contigINS1_10OpaqueTypeILj1EEEjLi4ELi64ELi64EEEvPT_NS1_25CatArrInputTensorMetadataIS5_T0_XT2_EXT3_EEENS1_16TensorSizeStrideIS8_Lj4EEEiS8_,@function
        .size           _ZN2at6native40_GLOBAL__N__2351210d_8_Shape_cu_49f7391c26CatArrayBatchedCopy_contigINS1_10OpaqueTypeILj1EEEjLi4ELi64ELi64EEEvPT_NS1_25CatArrInputTensorMetadataIS5_T0_XT2_EXT3_EEENS1_16TensorSizeStrideIS8_Lj4EEEiS8_,(.L_x_1061 - _ZN2at6native40_GLOBAL__N__2351210d_8_Shape_cu_49f7391c26CatArrayBatchedCopy_contigINS1_10OpaqueTypeILj1EEEjLi4ELi64ELi64EEEvPT_NS1_25CatArrInputTensorMetadataIS5_T0_XT2_EXT3_EEENS1_16TensorSizeStrideIS8_Lj4EEEiS8_)
        .other          _ZN2at6native40_GLOBAL__N__2351210d_8_Shape_cu_49f7391c26CatArrayBatchedCopy_contigINS1_10OpaqueTypeILj1EEEjLi4ELi64ELi64EEEvPT_NS1_25CatArrInputTensorMetadataIS5_T0_XT2_EXT3_EEENS1_16TensorSizeStrideIS8_Lj4EEEiS8_,@"STO_CUDA_ENTRY STV_DEFAULT"
_ZN2at6native40_GLOBAL__N__2351210d_8_Shape_cu_49f7391c26CatArrayBatchedCopy_contigINS1_10OpaqueTypeILj1EEEjLi4ELi64ELi64EEEvPT_NS1_25CatArrInputTensorMetadataIS5_T0_XT2_EXT3_EEENS1_16TensorSizeStrideIS8_Lj4EEEiS8_:
        /* <DEDUP_REMOVED lines=14> */
[----:B------:R-:W-:Y:S01]  /*00e0*/  BSSY B0, `(.L_x_394) ;  /* 0x000005e000007945 */ /* 0x000fe20003800000 */
[----:B------:R-:W-:Y:S01]  /*00f0*/  ULDC.64 UR10, c[0x0][0xf60] ;  /* 0x0003d800000a7ab9 */ /* 0x000fe20000000a00 */
[----:B------:R-:W-:Y:S02]  /*0100*/  UISETP.NE.AND UP1, UPT, UR6, 0x1, UPT ;  /* 0x000000010600788c */ /* 0x000fe4000bf25270 */
[----:B------:R-:W-:Y:S02]  /*0110*/  USEL UR8, UR13, UR11, !UP0 ;  /* 0x0000000b0d087287 */ /* 0x000fe4000c000000 */
[----:B------:R-:W-:Y:S02]  /*0120*/  UISETP.NE.AND UP0, UPT, UR6, 0x2, UPT ;  /* 0x000000020600788c */ /* 0x000fe4000bf05270 */
[----:B------:R-:W-:-:S02]  /*0130*/  USHF.L.U32 UR5, UR5, 0x3, URZ ;  /* 0x0000000305057899 */ /* 0x000fc4000800063f */
[----:B------:R-:W-:Y:S01]  /*0140*/  USEL UR9, UR13, UR10, !UP0 ;  /* 0x0000000a0d097287 */ /* 0x000fe2000c000000 */
[----:B------:R-:W-:Y:S01]  /*0150*/  IMAD R11, RZ, RZ, -UR8 ;  /* 0x80000008ff0b7e24 */ /* 0x000fe2000f8e02ff */
[----:B------:R-:W-:Y:S01]  /*0160*/  ULDC UR6, c[0x0][UR4+0x410] ;  /* 0x0001040004067abb */ /* 0x000fe20008000800 */
[----:B------:R-:W0:Y:S01]  /*0170*/  I2F.U32.RP R0, UR8 ;  /* 0x0000000800007d06 */ /* 0x000e220008209000 */
[----:B------:R-:W-:Y:S01]  /*0180*/  @UP1 ULDC UR13, c[0x0][0xf5c] ;  /* 0x0003d700000d1ab9 */ /* 0x000fe20000000800 */
[----:B------:R-:W-:Y:S01]  /*0190*/  ULDC UR4, c[0x0][0xc] ;  /* 0x0000030000047ab9 */ /* 0x000fe20000000800 */
[----:B------:R-:W-:Y:S01]  /*01a0*/  IADD3 R13, RZ, -UR9, RZ ;  /* 0x80000009ff0d7c10 */ /* 0x000fe2000fffe0ff */
[----:B------:R-:W-:Y:S01]  /*01b0*/  UIMAD UR7, UR7, UR4, URZ ;  /* 0x00000004070772a4 */ /* 0x000fe2000f8e023f */
[----:B------:R-:W-:Y:S01]  /*01c0*/  ISETP.NE.U32.AND P0, PT, RZ, UR8, PT ;  /* 0x00000008ff007c0c */ /* 0x000fe2000bf05070 */
[----:B------:R-:W-:Y:S01]  /*01d0*/  ULDC.64 UR10, c[0x0][0x208] ;  /* 0x00008200000a7ab9 */ /* 0x000fe20000000a00 */
[----:B------:R-:W-:Y:S01]  /*01e0*/  ISETP.NE.U32.AND P1, PT, RZ, UR9, PT ;  /* 0x00000009ff007c0c */ /* 0x000fe2000bf25070 */
[----:B------:R-:W1:Y:S01]  /*01f0*/  I2F.U32.RP R10, UR13 ;  /* 0x0000000d000a7d06 */ /* 0x000e620008209000 */
[----:B------:R-:W-:Y:S01]  /*0200*/  ISETP.NE.U32.AND P2, PT, RZ, UR13, PT ;  /* 0x0000000dff007c0c */ /* 0x000fe2000bf45070 */
[----:B------:R-:W-:Y:S01]  /*0210*/  ULDC.64 UR14, c[0x0][0xf70] ;  /* 0x0003dc00000e7ab9 */ /* 0x000fe20000000a00 */
[----:B------:R-:W-:Y:S01]  /*0220*/  ULDC.64 UR16, c[0x0][0xf68] ;  /* 0x0003da0000107ab9 */ /* 0x000fe20000000a00 */
[----:B------:R-:W-:Y:S01]  /*0230*/  ULDC.64 UR18, c[0x0][0x210] ;  /* 0x0000840000127ab9 */ /* 0x000fe20000000a00 */
[----:B------:R-:W-:-:S03]  /*0240*/  ULDC.64 UR4, c[0x0][UR5+0x218] ;  /* 0x0000860005047abb */ /* 0x000fc60008000a00 */
[----:B0-----:R-:W0:Y:S08]  /*0250*/  MUFU.RCP R0, R0 ;  /* 0x0000000000007308 */ /* 0x001e300000001000 */
[----:B------:R-:W2:Y:S08]  /*0260*/  I2F.U32.RP R8, UR9 ;  /* 0x0000000900087d06 */ /* 0x000eb00008209000 */
[----:B-1----:R-:W1:Y:S01]  /*0270*/  MUFU.RCP R10, R10 ;  /* 0x0000000a000a7308 */ /* 0x002e620000001000 */
[----:B0-----:R-:W-:-:S07]  /*0280*/  IADD3 R2, R0, 0xffffffe, RZ ;  /* 0x0ffffffe00027810 */ /* 0x001fce0007ffe0ff */
[----:B--2---:R-:W0:Y:S08]  /*0290*/  MUFU.RCP R8, R8 ;  /* 0x0000000800087308 */ /* 0x004e300000001000 */
[----:B------:R2:W3:Y:S01]  /*02a0*/  F2I.FTZ.U32.TRUNC.NTZ R3, R2 ;  /* 0x0000000200037305 */ /* 0x0004e2000021f000 */
[----:B-1----:R-:W-:-:S07]  /*02b0*/  VIADD R4, R10, 0xffffffe ;  /* 0x0ffffffe0a047836 */ /* 0x002fce0000000000 */
[----:B------:R1:W4:Y:S01]  /*02c0*/  F2I.FTZ.U32.TRUNC.NTZ R5, R4 ;  /* 0x0000000400057305 */ /* 0x000322000021f000 */
[----:B--2---:R-:W-:Y:S01]  /*02d0*/  IMAD.MOV.U32 R2, RZ, RZ, RZ ;  /* 0x000000ffff027224 */ /* 0x004fe200078e00ff */
[----:B0-----:R-:W-:Y:S01]  /*02e0*/  IADD3 R6, R8, 0xffffffe, RZ ;  /* 0x0ffffffe08067810 */ /* 0x001fe20007ffe0ff */
[----:B---3--:R-:W-:-:S05]  /*02f0*/  IMAD R11, R11, R3, RZ ;  /* 0x000000030b0b7224 */ /* 0x008fca00078e02ff */
[----:B------:R0:W2:Y:S01]  /*0300*/  F2I.FTZ.U32.TRUNC.NTZ R7, R6 ;  /* 0x0000000600077305 */ /* 0x0000a2000021f000 */
[----:B-1----:R-:W-:Y:S01]  /*0310*/  HFMA2.MMA R4, -RZ, RZ, 0, 0 ;  /* 0x00000000ff047435 */ /* 0x002fe200000001ff */
[----:B------:R-:W-:Y:S02]  /*0320*/  IMAD.HI.U32 R0, R3, R11, R2 ;  /* 0x0000000b03007227 */ /* 0x000fe400078e0002 */
[----:B------:R-:W1:Y:S02]  /*0330*/  LDC R2, c[0x0][0xf7c] ;  /* 0x0003df00ff027b82 */ /* 0x000e640000000800 */
[----:B----4-:R-:W-:Y:S02]  /*0340*/  IMAD R8, R5, UR13, RZ ;  /* 0x0000000d05087c24 */ /* 0x010fe4000f8e02ff */
[----:B0-----:R-:W-:-:S03]  /*0350*/  IMAD.MOV.U32 R6, RZ, RZ, RZ ;  /* 0x000000ffff067224 */ /* 0x001fc600078e00ff */
[----:B------:R-:W-:Y:S01]  /*0360*/  IADD3 R11, -R8, RZ, RZ ;  /* 0x000000ff080b7210 */ /* 0x000fe20007ffe1ff */
[----:B--2---:R-:W-:-:S04]  /*0370*/  IMAD R13, R13, R7, RZ ;  /* 0x000000070d0d7224 */ /* 0x004fc800078e02ff */
[----:B------:R-:W-:Y:S01]  /*0380*/  IMAD.HI.U32 R4, R5, R11, R4 ;  /* 0x0000000b05047227 */ /* 0x000fe200078e0004 */
[----:B------:R-:W-:-:S03]  /*0390*/  LOP3.LUT R5, RZ, UR13, RZ, 0x33, !PT ;  /* 0x0000000dff057c12 */ /* 0x000fc6000f8e33ff */
[----:B------:R-:W-:Y:S01]  /*03a0*/  IMAD.HI.U32 R3, R7, R13, R6 ;  /* 0x0000000d07037227 */ /* 0x000fe200078e0006 */
[----:B------:R-:W-:Y:S02]  /*03b0*/  LOP3.LUT R6, RZ, UR8, RZ, 0x33, !PT ;  /* 0x00000008ff067c12 */ /* 0x000fe4000f8e33ff */
[----:B------:R-:W-:-:S07]  /*03c0*/  LOP3.LUT R7, RZ, UR9, RZ, 0x33, !PT ;  /* 0x00000009ff077c12 */ /* 0x000fce000f8e33ff */
.L_x_395:
[----:B0-----:R-:W-:-:S05]  /*03d0*/  IADD3 R10, P3, R9, UR4, RZ ;  /* 0x00000004090a7c10 */ /* 0x001fca000ff7e0ff */
        /* <DEDUP_REMOVED lines=12> */
[----:B0-----:R-:W-:-:S05]  /*04a0*/  IADD3 R11, -R14, RZ, RZ ;  /* 0x000000ff0e0b7210 */ /* 0x001fca0007ffe1ff */
[----:B------:R-:W-:-:S05]  /*04b0*/  IMAD R10, R11, UR9, R12 ;  /* 0x000000090b0a7c24 */ /* 0x000fca000f8e020c */
[----:B------:R-:W-:-:S13]  /*04c0*/  ISETP.GE.U32.AND P3, PT, R10, UR9, PT ;  /* 0x000000090a007c0c */ /* 0x000fda000bf66070 */
[----:B------:R-:W-:Y:S01]  /*04d0*/  @P3 VIADD R10, R10, -UR9 ;  /* 0x800000090a0a3c36 */ /* 0x000fe20008000000 */
[----:B------:R-:W-:-:S04]  /*04e0*/  @P3 IADD3 R14, R14, 0x1, RZ ;  /* 0x000000010e0e3810 */ /* 0x000fc80007ffe0ff */
[----:B------:R-:W-:-:S13]  /*04f0*/  ISETP.GE.U32.AND P4, PT, R10, UR9, PT ;  /* 0x000000090a007c0c */ /* 0x000fda000bf86070 */
[----:B------:R-:W-:-:S05]  /*0500*/  @P4 VIADD R14, R14, 0x1 ;  /* 0x000000010e0e4836 */ /* 0x000fca0000000000 */
[----:B------:R-:W-:-:S04]  /*0510*/  SEL R11, R7, R14, !P1 ;  /* 0x0000000e070b7207 */ /* 0x000fc80004800000 */
[----:B------:R-:W-:Y:S01]  /*0520*/  IADD3 R13, -R11, RZ, RZ ;  /* 0x000000ff0b0d7210 */ /* 0x000fe20007ffe1ff */
[----:B------:R-:W-:-:S04]  /*0530*/  IMAD.HI.U32 R14, R4, R11, RZ ;  /* 0x0000000b040e7227 */ /* 0x000fc800078e00ff */
[----:B------:R-:W-:Y:S01]  /*0540*/  IMAD R13, R13, UR9, R12 ;  /* 0x000000090d0d7c24 */ /* 0x000fe2000f8e020c */
[----:B------:R-:W-:-:S05]  /*0550*/  IADD3 R10, -R14, RZ, RZ ;  /* 0x000000ff0e0a7210 */ /* 0x000fca0007ffe1ff */
        /* <DEDUP_REMOVED lines=8> */
[----:B------:R-:W-:-:S04]  /*05e0*/  IMAD R10, R10, UR15, RZ ;  /* 0x0000000f0a0a7c24 */ /* 0x000fc8000f8e02ff */
[----:B------:R-:W-:Y:S01]  /*05f0*/  @P4 IADD3 R14, R14, 0x1, RZ ;  /* 0x000000010e0e4810 */ /* 0x000fe20007ffe0ff */
[----:B------:R-:W-:-:S03]  /*0600*/  IMAD R10, R13, UR14, R10 ;  /* 0x0000000e0d0a7c24 */ /* 0x000fc6000f8e020a */
[----:B------:R-:W-:-:S05]  /*0610*/  SEL R14, R5, R14, !P2 ;  /* 0x0000000e050e7207 */ /* 0x000fca0005000000 */
[----:B------:R-:W-:-:S04]  /*0620*/  IMAD.MOV R12, RZ, RZ, -R14 ;  /* 0x000000ffff0c7224 */ /* 0x000fc800078e0a0e */
[----:B------:R-:W-:-:S04]  /*0630*/  IMAD R11, R12, UR13, R11 ;  /* 0x0000000d0c0b7c24 */ /* 0x000fc8000f8e020b */
[----:B------:R-:W-:-:S04]  /*0640*/  IMAD R11, R11, UR17, R10 ;  /* 0x000000110b0b7c24 */ /* 0x000fc8000f8e020a */
[----:B-1----:R-:W-:-:S04]  /*0650*/  IMAD R11, R2, UR6, R11 ;  /* 0x00000006020b7c24 */ /* 0x002fc8000f8e020b */
[----:B------:R-:W-:-:S05]  /*0660*/  IMAD R11, R14, UR16, R11 ;  /* 0x000000100e0b7c24 */ /* 0x000fca000f8e020b */
[----:B------:R-:W-:-:S04]  /*0670*/  IADD3 R10, P3, R11, UR18, RZ ;  /* 0x000000120b0a7c10 */ /* 0x000fc8000ff7e0ff */
[----:B------:R-:W-:Y:S02]  /*0680*/  IADD3.X R11, RZ, UR19, RZ, P3, !PT ;  /* 0x00000013ff0b7c10 */ /* 0x000fe40009ffe4ff */
[----:B------:R-:W-:-:S03]  /*0690*/  ISETP.GE.U32.AND P3, PT, R9, UR12, PT ;  /* 0x0000000c09007c0c */ /* 0x000fc6000bf66070 */
[----:B--2---:R0:W-:Y:S10]  /*06a0*/  STG.E.U8 desc[UR10][R10.64], R8 ;  /* 0x000000080a007986 */ /* 0x0041f4000c10110a */
[----:B------:R-:W-:Y:S05]  /*06b0*/  @!P3 BRA `(.L_x_395) ;  /* 0xfffffffc0044b947 */ /* 0x000fea000383ffff */
[----:B------:R-:W-:Y:S05]  /*06c0*/  BSYNC B0 ;  /* 0x0000000000007941 */ /* 0x000fea0003800000 */
.L_x_394:
[----:B------:R-:W-:Y:S05]  /*06d0*/  EXIT ;  /* 0x000000000000794d */ /* 0x000fea0003800000 */
.L_x_396:
        /* <DEDUP_REMOVED lines=10> */
.L_x_1061:


//--------------------- .text._ZN2at6native40_GLOBAL__N__2351210d_8_Shape_cu_49f7391c35CatArrayBatchedCopy_alignedK_contigINS1_10OpaqueTypeILj1EEEjLi4ELi64ELi64ELi8EEEvPT_NS1_25CatArrInputTensorMetadataIS5_T0_XT2_EXT3_EEENS1_16TensorSizeStrideIS8_Lj4EEEiS8_ --------------------------
	.section	.text._ZN2at6native40_GLOBAL__N__2351210d_8_Shape_cu_49f7391c35CatArrayBatchedCopy_alignedK_contigINS1_10OpaqueTypeILj1EEEjLi4ELi64ELi64ELi8EEEvPT_NS1_25CatArrInputTensorMetadataIS5_T0_XT2_EXT3_EEENS1_16TensorSizeStrideIS8_Lj4EEEiS8_,"ax",@progbits
	.align	128
.text._ZN2at6native40_GLOBAL__N__2351210d_8_Shape_cu_49f7391c35CatArrayBatchedCopy_alignedK_contigINS1_10OpaqueTypeILj1EEEjLi4ELi64ELi64ELi8EEEvPT_NS1_25CatArrInputTensorMetadataIS5_T0_XT2_EXT3_EEENS1_16TensorSizeStrideIS8_Lj4EEEiS8_:
        .type           _ZN2at6native40_GLOBAL__N__2351210d_8_Shape_cu_49f7391c35CatArrayBatchedCopy_alignedK_contigINS1_10OpaqueTypeILj1EEEjLi4ELi64ELi64ELi8EEEvPT_NS1_25CatArrInputTensorMetadataIS5_T0_XT2_EXT3_EEENS1_16TensorSizeStrideIS8_Lj4EEEiS8_,@function
        .size           _ZN2at6native40_GLOBAL__N__2351210d_8_Shape_cu_49f7391c35CatArrayBatchedCopy_alignedK_contigINS1_10OpaqueTypeILj1EEEjLi4ELi64ELi64ELi8EEEvPT_NS1_25CatArrInputTensorMetadataIS5_T0_XT2_EXT3_EEENS1_16TensorSizeStrideIS8_Lj4EEEiS8_,(.L_x_1062 - _ZN2at6native40_GLOBAL__N__2351210d_8_Shape_cu_49f7391c35CatArrayBatchedCopy_alignedK_contigINS1_10OpaqueTypeILj1EEEjLi4ELi64ELi64ELi8EEEvPT_NS1_25CatArrInputTensorMetadataIS5_T0_XT2_EXT3_EEENS1_16TensorSizeStrideIS8_Lj4EEEiS8_)
        .other          _ZN2at6native40_GLOBAL__N__2351210d_8_Shape_cu_49f7391c35CatArrayBatchedCopy_alignedK_contigINS1_10OpaqueTypeILj1EEEjLi4ELi64ELi64ELi8EEEvPT_NS1_25CatArrInputTensorMetadataIS5_T0_XT2_EXT3_EEENS1_16TensorSizeStrideIS8_Lj4EEEiS8_,@"STO_CUDA_ENTRY STV_DEFAULT"
_ZN2at6native40_GLOBAL__N__2351210d_8_Shape_cu_49f7391c35CatArrayBatchedCopy_alignedK_contigINS1_10OpaqueTypeILj1EEEjLi4ELi64ELi64ELi8EEEvPT_NS1_25CatArrInputTensorMetadataIS5_T0_XT2_EXT3_EEENS1_16TensorSizeStrideIS8_Lj4EEEiS8_:
        /* <DEDUP_REMOVED lines=20> */
[----:B------:R-:W-:Y:S01]  /*0140*/  ULDC.64 UR16, c[0x0][0x210] ;  /* 0x0000840000107ab9 */ /* 0x000fe20000000a00 */
[----:B------:R-:W-:Y:S01]  /*0150*/  BSSY B0, `(.L_x_397) ;  /* 0x000018e000007945 */ /* 0x000fe20003800000 */
        /* <DEDUP_REMOVED lines=14> */
.L_x_399:
[----:B0-----:R-:W0:Y:S01]  /*0240*/  I2F.U32.RP R6, R17 ;  /* 0x0000001100067306 */ /* 0x001e220000209000 */
[-C--:B------:R-:W-:Y:S01]  /*0250*/  IADD3 R7, RZ, -R17.reuse, RZ ;  /* 0x80000011ff077210 */ /* 0x080fe20007ffe0ff */
[----:B------:R-:W-:Y:S01]  /*0260*/  IMAD.MOV R13, RZ, RZ, -R18 ;  /* 0x000000ffff0d7224 */ /* 0x000fe200078e0a12 */
[C---:B------:R-:W-:Y:S02]  /*0270*/  IADD3 R24, R20.reuse, 0x1, RZ ;  /* 0x0000000114187810 */ /* 0x040fe40007ffe0ff */
[----:B------:R-:W-:Y:S02]  /*0280*/  IADD3 R8, R20, 0x2, RZ ;  /* 0x0000000214087810 */ /* 0x000fe40007ffe0ff */
[----:B------:R-:W-:Y:S01]  /*0290*/  ISETP.NE.U32.AND P1, PT, R17, RZ, PT ;  /* 0x000000ff1100720c */ /* 0x000fe20003f25070 */
[----:B------:R-:W1:Y:S01]  /*02a0*/  I2F.U32.RP R10, R18 ;  /* 0x00000012000a7306 */ /* 0x000e620000209000 */
[----:B------:R-:W-:Y:S02]  /*02b0*/  LOP3.LUT R12, RZ, R17, RZ, 0x33, !PT ;  /* 0x00000011ff0c7212 */ /* 0x000fe400078e33ff */
[----:B------:R-:W-:-:S02]  /*02c0*/  IADD3 R25, RZ, -R14, RZ ;  /* 0x8000000eff197210 */ /* 0x000fc40007ffe0ff */
[----:B------:R-:W-:-:S03]  /*02d0*/  IADD3 R22, R20, 0x3, RZ ;  /* 0x0000000314167810 */ /* 0x000fc60007ffe0ff */
        /* <DEDUP_REMOVED lines=8> */
[----:B------:R-:W-:-:S06]  /*0360*/  IMAD.HI.U32 R5, R5, R7, R4 ;  /* 0x0000000705057227 */ /* 0x000fcc00078e0004 */
[----:B------:R-:W-:-:S04]  /*0370*/  IMAD.HI.U32 R11, R5, R24, RZ ;  /* 0x00000018050b7227 */ /* 0x000fc800078e00ff */
[----:B------:R-:W-:Y:S02]  /*0380*/  IMAD.MOV R6, RZ, RZ, -R11 ;  /* 0x000000ffff067224 */ /* 0x000fe400078e0a0b */
[----:B------:R-:W-:-:S04]  /*0390*/  IMAD.HI.U32 R9, R5, R8, RZ ;  /* 0x0000000805097227 */ /* 0x000fc800078e00ff */
[----:B------:R-:W-:Y:S01]  /*03a0*/  IMAD R4, R17, R6, R24 ;  /* 0x0000000611047224 */ /* 0x000fe200078e0218 */
[----:B------:R-:W-:Y:S02]  /*03b0*/  IADD3 R6, R10, 0xffffffe, RZ ;  /* 0x0ffffffe0a067810 */ /* 0x000fe40007ffe0ff */
[----:B------:R-:W-:Y:S02]  /*03c0*/  IADD3 R10, -R9, RZ, RZ ;  /* 0x000000ff090a7210 */ /* 0x000fe40007ffe1ff */
[----:B------:R-:W-:Y:S01]  /*03d0*/  ISETP.GE.U32.AND P0, PT, R4, R17, PT ;  /* 0x000000110400720c */ /* 0x000fe20003f06070 */
[----:B------:R0:W1:Y:S02]  /*03e0*/  F2I.FTZ.U32.TRUNC.NTZ R7, R6 ;  /* 0x0000000600077305 */ /* 0x000064000021f000 */
[----:B------:R-:W-:Y:S02]  /*03f0*/  IMAD R10, R17, R10, R8 ;  /* 0x0000000a110a7224 */ /* 0x000fe400078e0208 */
[----:B0-----:R-:W-:-:S08]  /*0400*/  IMAD.MOV.U32 R6, RZ, RZ, RZ ;  /* 0x000000ffff067224 */ /* 0x001fd000078e00ff */
[----:B------:R-:W-:Y:S02]  /*0410*/  @P0 IMAD.IADD R4, R4, 0x1, -R17 ;  /* 0x0000000104040824 */ /* 0x000fe400078e0a11 */
[----:B------:R-:W-:Y:S01]  /*0420*/  @P0 VIADD R11, R11, 0x1 ;  /* 0x000000010b0b0836 */ /* 0x000fe20000000000 */
[----:B------:R-:W-:Y:S01]  /*0430*/  ISETP.GE.U32.AND P0, PT, R10, R17, PT ;  /* 0x000000110a00720c */ /* 0x000fe20003f06070 */
[----:B-1----:R-:W-:Y:S01]  /*0440*/  IMAD R13, R13, R7, RZ ;  /* 0x000000070d0d7224 */ /* 0x002fe200078e02ff */
[----:B------:R-:W-:-:S03]  /*0450*/  ISETP.GE.U32.AND P2, PT, R4, R17, PT ;  /* 0x000000110400720c */ /* 0x000fc60003f46070 */
[----:B------:R-:W-:Y:S01]  /*0460*/  IMAD.HI.U32 R4, R7, R13, R6 ;  /* 0x0000000d07047227 */ /* 0x000fe200078e0006 */
[----:B------:R-:W-:-:S07]  /*0470*/  LOP3.LUT R6, RZ, R18, RZ, 0x33, !PT ;  /* 0x00000012ff067212 */ /* 0x000fce00078e33ff */
[----:B------:R-:W-:Y:S01]  /*0480*/  @P0 IMAD.IADD R10, R10, 0x1, -R17 ;  /* 0x000000010a0a0824 */ /* 0x000fe200078e0a11 */
[----:B------:R-:W-:Y:S02]  /*0490*/  @P0 IADD3 R9, R9, 0x1, RZ ;  /* 0x0000000109090810 */ /* 0x000fe40007ffe0ff */
[----:B------:R-:W-:Y:S02]  /*04a0*/  @P2 IADD3 R11, R11, 0x1, RZ ;  /* 0x000000010b0b2810 */ /* 0x000fe40007ffe0ff */
[----:B------:R-:W-:Y:S01]  /*04b0*/  ISETP.GE.U32.AND P3, PT, R10, R17, PT ;  /* 0x000000110a00720c */ /* 0x000fe20003f66070 */
[----:B------:R-:W-:Y:S01]  /*04c0*/  VIADD R10, R21, 0xffffffe ;  /* 0x0ffffffe150a7836 */ /* 0x000fe20000000000 */
[----:B------:R-:W-:Y:S02]  /*04d0*/  SEL R7, R12, R11, !P1 ;  /* 0x0000000b0c077207 */ /* 0x000fe40004800000 */
[----:B------:R-:W-:Y:S01]  /*04e0*/  ISETP.NE.U32.AND P0, PT, R18, RZ, PT ;  /* 0x000000ff1200720c */ /* 0x000fe20003f05070 */
[----:B------:R0:W1:Y:S02]  /*04f0*/  F2I.FTZ.U32.TRUNC.NTZ R11, R10 ;  /* 0x0000000a000b7305 */ /* 0x000064000021f000 */
[----:B------:R-:W-:-:S05]  /*0500*/  IMAD.HI.U32 R13, R4, R7, RZ ;  /* 0x00000007040d7227 */ /* 0x000fca00078e00ff */
[----:B------:R-:W-:Y:S02]  /*0510*/  IADD3 R23, -R13, RZ, RZ ;  /* 0x000000ff0d177210 */ /* 0x000fe40007ffe1ff */
[----:B------:R-:W-:Y:S01]  /*0520*/  @P3 IADD3 R9, R9, 0x1, RZ ;  /* 0x0000000109093810 */ /* 0x000fe20007ffe0ff */
[----:B0-----:R-:W-:Y:S02]  /*0530*/  HFMA2.MMA R10, -RZ, RZ, 0, 0 ;  /* 0x00000000ff0a7435 */ /* 0x001fe400000001ff */
[----:B------:R-:W-:Y:S01]  /*0540*/  IMAD R23, R18, R23, R7 ;  /* 0x0000001712177224 */ /* 0x000fe200078e0207 */
[----:B------:R-:W-:Y:S01]  /*0550*/  SEL R9, R12, R9, !P1 ;  /* 0x000000090c097207 */ /* 0x000fe20004800000 */
[----:B-1----:R-:W-:-:S03]  /*0560*/  IMAD R25, R25, R11, RZ ;  /* 0x0000000b19197224 */ /* 0x002fc600078e02ff */
[----:B------:R-:W-:-:S03]  /*0570*/  ISETP.GE.U32.AND P2, PT, R23, R18, PT ;  /* 0x000000121700720c */ /* 0x000fc60003f46070 */
[----:B------:R-:W-:-:S04]  /*0580*/  IMAD.HI.U32 R10, R11, R25, R10 ;  /* 0x000000190b0a7227 */ /* 0x000fc800078e000a */
[----:B------:R-:W-:-:S04]  /*0590*/  IMAD.MOV R25, RZ, RZ, -R7 ;  /* 0x000000ffff197224 */ /* 0x000fc800078e0a07 */
[----:B------:R-:W-:Y:S02]  /*05a0*/  IMAD R24, R17, R25, R24 ;  /* 0x0000001911187224 */ /* 0x000fe400078e0218 */
[----:B------:R-:W-:Y:S01]  /*05b0*/  @P2 IMAD.IADD R23, R23, 0x1, -R18 ;  /* 0x0000000117172824 */ /* 0x000fe200078e0a12 */
[----:B------:R-:W-:Y:S01]  /*05c0*/  @P2 IADD3 R13, R13, 0x1, RZ ;  /* 0x000000010d0d2810 */ /* 0x000fe20007ffe0ff */
[----:B------:R-:W-:-:S03]  /*05d0*/  IMAD.HI.U32 R25, R5, R22, RZ ;  /* 0x0000001605197227 */ /* 0x000fc600078e00ff */
        /* <DEDUP_REMOVED lines=8> */
[----:B------:R-:W-:Y:S01]  /*0660*/  @P2 IADD3 R21, -R18, R21, RZ ;  /* 0x0000001512152210 */ /* 0x000fe20007ffe1ff */
[----:B------:R-:W-:Y:S01]  /*0670*/  IMAD.MOV R27, RZ, RZ, -R11 ;  /* 0x000000ffff1b7224 */ /* 0x000fe200078e0a0b */
[----:B------:R-:W-:Y:S01]  /*0680*/  @P2 IADD3 R23, R23, 0x1, RZ ;  /* 0x0000000117172810 */ /* 0x000fe20007ffe0ff */
[--C-:B------:R-:W-:Y:S01]  /*0690*/  IMAD.MOV R26, RZ, RZ, -R13.reuse ;  /* 0x000000ffff1a7224 */ /* 0x100fe200078e0a0d */
[----:B------:R-:W-:Y:S01]  /*06a0*/  ISETP.GE.U32.AND P5, PT, R21, R18, PT ;  /* 0x000000121500720c */ /* 0x000fe20003fa6070 */
[----:B------:R-:W-:Y:S01]  /*06b0*/  IMAD R21, R24, UR11, RZ ;  /* 0x0000000b18157c24 */ /* 0x000fe2000f8e02ff */
[----:B------:R-:W-:Y:S01]  /*06c0*/  IADD3 R24, -R25, RZ, RZ ;  /* 0x000000ff19187210 */ /* 0x000fe20007ffe1ff */
[----:B------:R-:W-:Y:S02]  /*06d0*/  IMAD R27, R14, R27, R13 ;  /* 0x0000001b0e1b7224 */ /* 0x000fe400078e020d */
[----:B------:R-:W-:Y:S02]  /*06e0*/  IMAD R26, R18, R26, R7 ;  /* 0x0000001a121a7224 */ /* 0x000fe400078e0207 */
[----:B------:R-:W-:Y:S01]  /*06f0*/  IMAD R24, R17, R24, R22 ;  /* 0x0000001811187224 */ /* 0x000fe200078e0216 */
[----:B------:R-:W-:Y:S01]  /*0700*/  ISETP.GE.U32.AND P3, PT, R27, R14, PT ;  /* 0x0000000e1b00720c */ /* 0x000fe20003f66070 */
[----:B------:R-:W-:Y:S01]  /*0710*/  IMAD R21, R26, UR10, R21 ;  /* 0x0000000a1a157c24 */ /* 0x000fe2000f8e0215 */
[----:B------:R-:W-:-:S02]  /*0720*/  IADD3 R26, -R9, RZ, RZ ;  /* 0x000000ff091a7210 */ /* 0x000fc40007ffe1ff */
[----:B------:R-:W-:Y:S01]  /*0730*/  ISETP.GE.U32.AND P6, PT, R24, R17, PT ;  /* 0x000000111800720c */ /* 0x000fe20003fc6070 */
[----:B------:R-:W-:Y:S02]  /*0740*/  @P5 VIADD R23, R23, 0x1 ;  /* 0x0000000117175836 */ /* 0x000fe40000000000 */
[----:B------:R-:W-:-:S03]  /*0750*/  IMAD R8, R17, R26, R8 ;  /* 0x0000001a11087224 */ /* 0x000fc600078e0208 */
[----:B------:R-:W-:Y:S01]  /*0760*/  SEL R7, R6, R23, !P0 ;  /* 0x0000001706077207 */ /* 0x000fe20004000000 */
[----:B------:R-:W-:Y:S02]  /*0770*/  IMAD R8, R8, UR11, RZ ;  /* 0x0000000b08087c24 */ /* 0x000fe4000f8e02ff */
[----:B------:R-:W-:Y:S02]  /*0780*/  @P3 IMAD.IADD R27, R27, 0x1, -R14 ;  /* 0x000000011b1b3824 */ /* 0x000fe400078e0a0e */
[----:B------:R-:W-:Y:S02]  /*0790*/  IMAD.MOV R26, RZ, RZ, -R7 ;  /* 0x000000ffff1a7224 */ /* 0x000fe400078e0a07 */
[----:B------:R-:W-:Y:S01]  /*07a0*/  @P6 IADD3 R24, -R17, R24, RZ ;  /* 0x0000001811186210 */ /* 0x000fe20007ffe1ff */
[----:B------:R-:W-:Y:S01]  /*07b0*/  @P3 VIADD R11, R11, 0x1 ;  /* 0x000000010b0b3836 */ /* 0x000fe20000000000 */
[----:B------:R-:W-:Y:S01]  /*07c0*/  ISETP.GE.U32.AND P4, PT, R27, R14, PT ;  /* 0x0000000e1b00720c */ /* 0x000fe20003f86070 */
[----:B------:R-:W-:Y:S01]  /*07d0*/  IMAD R9, R18, R26, R9 ;  /* 0x0000001a12097224 */ /* 0x000fe200078e0209 */
[----:B------:R-:W-:Y:S01]  /*07e0*/  ISETP.GE.U32.AND P5, PT, R24, R17, PT ;  /* 0x000000111800720c */ /* 0x000fe20003fa6070 */
[----:B------:R-:W-:Y:S01]  /*07f0*/  IMAD.HI.U32 R23, R10, R7, RZ ;  /* 0x000000070a177227 */ /* 0x000fe200078e00ff */
[----:B------:R-:W-:-:S02]  /*0800*/  @P6 IADD3 R25, R25, 0x1, RZ ;  /* 0x0000000119196810 */ /* 0x000fc40007ffe0ff */
[----:B------:R-:W-:Y:S01]  /*0810*/  ISETP.NE.U32.AND P3, PT, R14, RZ, PT ;  /* 0x000000ff0e00720c */ /* 0x000fe20003f65070 */
[----:B------:R-:W-:Y:S01]  /*0820*/  IMAD R9, R9, UR10, R8 ;  /* 0x0000000a09097c24 */ /* 0x000fe2000f8e0208 */
[----:B------:R-:W-:Y:S01]  /*0830*/  LOP3.LUT R8, RZ, R14, RZ, 0x33, !PT ;  /* 0x0000000eff087212 */ /* 0x000fe200078e33ff */
[----:B------:R-:W-:-:S04]  /*0840*/  IMAD.MOV R27, RZ, RZ, -R23 ;  /* 0x000000ffff1b7224 */ /* 0x000fc800078e0a17 */
[----:B------:R-:W-:Y:S02]  /*0850*/  @P4 VIADD R11, R11, 0x1 ;  /* 0x000000010b0b4836 */ /* 0x000fe40000000000 */
[----:B------:R-:W-:Y:S01]  /*0860*/  @P5 IADD3 R25, R25, 0x1, RZ ;  /* 0x0000000119195810 */ /* 0x000fe20007ffe0ff */
[----:B------:R-:W-:Y:S02]  /*0870*/  IMAD R27, R14, R27, R7 ;  /* 0x0000001b0e1b7224 */ /* 0x000fe400078e0207 */
[----:B------:R-:W-:Y:S02]  /*0880*/  SEL R11, R8, R11, !P3 ;  /* 0x0000000b080b7207 */ /* 0x000fe40005800000 */
[----:B------:R-:W-:Y:S02]  /*0890*/  SEL R29, R12, R25, !P1 ;  /* 0x000000190c1d7207 */ /* 0x000fe40004800000 */
[----:B------:R-:W-:Y:S01]  /*08a0*/  ISETP.GE.U32.AND P2, PT, R27, R14, PT ;  /* 0x0000000e1b00720c */ /* 0x000fe20003f46070 */
[----:B------:R-:W-:-:S02]  /*08b0*/  IMAD.MOV R24, RZ, RZ, -R11 ;  /* 0x000000ffff187224 */ /* 0x000fc400078e0a0b */
[----:B------:R-:W-:-:S04]  /*08c0*/  IMAD.HI.U32 R25, R4, R29, RZ ;  /* 0x0000001d04197227 */ /* 0x000fc800078e00ff */
[----:B------:R-:W-:Y:S01]  /*08d0*/  IMAD R24, R14, R24, R13 ;  /* 0x000000180e187224 */ /* 0x000fe200078e020d */
[----:B------:R-:W-:-:S05]  /*08e0*/  IADD3 R13, -R25, RZ, RZ ;  /* 0x000000ff190d7210 */ /* 0x000fca0007ffe1ff */
[----:B------:R-:W-:Y:S01]  /*08f0*/  IMAD R13, R18, R13, R29 ;  /* 0x0000000d120d7224 */ /* 0x000fe200078e021d */
[----:B------:R-:W-:Y:S02]  /*0900*/  @P2 IADD3 R27, -R14, R27, RZ ;  /* 0x0000001b0e1b2210 */ /* 0x000fe40007ffe1ff */
[----:B------:R-:W-:Y:S02]  /*0910*/  @P2 IADD3 R23, R23, 0x1, RZ ;  /* 0x0000000117172810 */ /* 0x000fe40007ffe0ff */
[----:B------:R-:W-:Y:S02]  /*0920*/  ISETP.GE.U32.AND P5, PT, R13, R18, PT ;  /* 0x000000120d00720c */ /* 0x000fe40003fa6070 */
[----:B------:R-:W-:-:S11]  /*0930*/  ISETP.GE.U32.AND P4, PT, R27, R14, PT ;  /* 0x0000000e1b00720c */ /* 0x000fd60003f86070 */
[----:B------:R-:W-:Y:S01]  /*0940*/  @P5 IMAD.IADD R13, R13, 0x1, -R18 ;  /* 0x000000010d0d5824 */ /* 0x000fe200078e0a12 */
[----:B------:R-:W-:Y:S01]  /*0950*/  @P5 IADD3 R25, R25, 0x1, RZ ;  /* 0x0000000119195810 */ /* 0x000fe20007ffe0ff */
[----:B------:R-:W-:-:S03]  /*0960*/  @P4 VIADD R23, R23, 0x1 ;  /* 0x0000000117174836 */ /* 0x000fc60000000000 */
[----:B------:R-:W-:Y:S02]  /*0970*/  ISETP.GE.U32.AND P6, PT, R13, R18, PT ;  /* 0x000000120d00720c */ /* 0x000fe40003fc6070 */
[----:B------:R-:W-:-:S05]  /*0980*/  IADD3 R13, -R29, RZ, RZ ;  /* 0x000000ff1d0d7210 */ /* 0x000fca0007ffe1ff */
[----:B------:R-:W-:-:S04]  /*0990*/  IMAD R22, R17, R13, R22 ;  /* 0x0000000d11167224 */ /* 0x000fc800078e0216 */
[----:B------:R-:W-:Y:S02]  /*09a0*/  IMAD R22, R22, UR11, RZ ;  /* 0x0000000b16167c24 */ /* 0x000fe4000f8e02ff */
[----:B------:R-:W-:-:S05]  /*09b0*/  @P6 VIADD R25, R25, 0x1 ;  /* 0x0000000119196836 */ /* 0x000fca0000000000 */
[----:B------:R-:W-:-:S05]  /*09c0*/  SEL R25, R6, R25, !P0 ;  /* 0x0000001906197207 */ /* 0x000fca0004000000 */
[----:B------:R-:W-:-:S04]  /*09d0*/  IMAD.MOV R13, RZ, RZ, -R25 ;  /* 0x000000ffff0d7224 */ /* 0x000fc800078e0a19 */
[----:B------:R-:W-:Y:S02]  /*09e0*/  IMAD R29, R18, R13, R29 ;  /* 0x0000000d121d7224 */ /* 0x000fe400078e021d */
[----:B------:R-:W-:-:S04]  /*09f0*/  IMAD.HI.U32 R13, R10, R25, RZ ;  /* 0x000000190a0d7227 */ /* 0x000fc800078e00ff */
[----:B------:R-:W-:Y:S01]  /*0a00*/  IMAD R26, R29, UR10, R22 ;  /* 0x0000000a1d1a7c24 */ /* 0x000fe2000f8e0216 */
[----:B------:R-:W-:Y:S01]  /*0a10*/  IADD3 R27, -R13, RZ, RZ ;  /* 0x000000ff0d1b7210 */ /* 0x000fe20007ffe1ff */
[----:B------:R-:W-:Y:S01]  /*0a20*/  IMAD R22, R24, UR13, R21 ;  /* 0x0000000d18167c24 */ /* 0x000fe2000f8e0215 */
[----:B------:R-:W-:Y:S01]  /*0a30*/  SEL R21, R8, R23, !P3 ;  /* 0x0000001708157207 */ /* 0x000fe20005800000 */
[----:B------:R-:W-:Y:S02]  /*0a40*/  VIADD R24, R20, 0x4 ;  /* 0x0000000414187836 */ /* 0x000fe40000000000 */
[C---:B------:R-:W-:Y:S02]  /*0a50*/  IMAD R27, R14.reuse, R27, R25 ;  /* 0x0000001b0e1b7224 */ /* 0x040fe400078e0219 */
[----:B------:R-:W-:Y:S02]  /*0a60*/  IMAD.MOV R28, RZ, RZ, -R21 ;  /* 0x000000ffff1c7224 */ /* 0x000fe400078e0a15 */
[----:B------:R-:W-:Y:S01]  /*0a70*/  IMAD R11, R11, UR12, R22 ;  /* 0x0000000c0b0b7c24 */ /* 0x000fe2000f8e0216 */
[----:B------:R-:W-:Y:S01]  /*0a80*/  ISETP.GE.U32.AND P5, PT, R27, R14, PT ;  /* 0x0000000e1b00720c */ /* 0x000fe20003fa6070 */
[----:B------:R-:W-:-:S02]  /*0a90*/  IMAD R28, R14, R28, R7 ;  /* 0x0000001c0e1c7224 */ /* 0x000fc400078e0207 */
[----:B------:R-:W-:-:S04]  /*0aa0*/  IMAD.HI.U32 R7, R5, R24, RZ ;  /* 0x0000001805077227 */ /* 0x000fc800078e00ff */
[----:B------:R-:W-:-:S06]  /*0ab0*/  IMAD R28, R28, UR13, R9 ;  /* 0x0000000d1c1c7c24 */ /* 0x000fcc000f8e0209 */
[----:B------:R-:W-:Y:S01]  /*0ac0*/  @P5 IMAD.IADD R27, R27, 0x1, -R14 ;  /* 0x000000011b1b5824 */ /* 0x000fe200078e0a0e */
[----:B------:R-:W-:-:S04]  /*0ad0*/  @P5 IADD3 R13, R13, 0x1, RZ ;  /* 0x000000010d0d5810 */ /* 0x000fc80007ffe0ff */
[----:B------:R-:W-:-:S13]  /*0ae0*/  ISETP.GE.U32.AND P6, PT, R27, R14, PT ;  /* 0x0000000e1b00720c */ /* 0x000fda0003fc6070 */
[----:B------:R-:W-:-:S04]  /*0af0*/  @P6 IADD3 R13, R13, 0x1, RZ ;  /* 0x000000010d0d6810 */ /* 0x000fc80007ffe0ff */
[----:B------:R-:W-:-:S04]  /*0b00*/  SEL R13, R8, R13, !P3 ;  /* 0x0000000d080d7207 */ /* 0x000fc80005800000 */
[----:B------:R-:W-:-:S05]  /*0b10*/  IADD3 R9, -R13, RZ, RZ ;  /* 0x000000ff0d097210 */ /* 0x000fca0007ffe1ff */
[----:B------:R-:W-:Y:S02]  /*0b20*/  IMAD R25, R14, R9, R25 ;  /* 0x000000090e197224 */ /* 0x000fe400078e0219 */
[----:B------:R-:W-:Y:S02]  /*0b30*/  IMAD.MOV R9, RZ, RZ, -R7 ;  /* 0x000000ffff097224 */ /* 0x000fe400078e0a07 */
[----:B------:R-:W-:Y:S02]  /*0b40*/  IMAD R26, R25, UR13, R26 ;  /* 0x0000000d191a7c24 */ /* 0x000fe4000f8e021a */
        /* <DEDUP_REMOVED lines=15> */
[----:B------:R-:W-:-:S04]  /*0c40*/  IMAD R24, R17, R23, R24 ;  /* 0x0000001711187224 */ /* 0x000fc800078e0218 */
[----:B------:R-:W-:-:S04]  /*0c50*/  IMAD R24, R24, UR11, RZ ;  /* 0x0000000b18187c24 */ /* 0x000fc8000f8e02ff */
[----:B------:R-:W-:-:S04]  /*0c60*/  @P4 IADD3 R9, R9, 0x1, RZ ;  /* 0x0000000109094810 */ /* 0x000fc80007ffe0ff */
[----:B------:R-:W-:-:S04]  /*0c70*/  SEL R9, R6, R9, !P0 ;  /* 0x0000000906097207 */ /* 0x000fc80004000000 */
[----:B------:R-:W-:Y:S01]  /*0c80*/  IADD3 R23, -R9, RZ, RZ ;  /* 0x000000ff09177210 */ /* 0x000fe20007ffe1ff */
[----:B------:R-:W-:-:S04]  /*0c90*/  IMAD.HI.U32 R25, R10, R9, RZ ;  /* 0x000000090a197227 */ /* 0x000fc800078e00ff */
        /* <DEDUP_REMOVED lines=13> */
[----:B------:R-:W-:Y:S02]  /*0d70*/  IMAD R24, R7, UR13, R24 ;  /* 0x0000000d07187c24 */ /* 0x000fe4000f8e0218 */
[----:B------:R-:W-:-:S04]  /*0d80*/  IMAD.HI.U32 R23, R5, R9, RZ ;  /* 0x0000000905177227 */ /* 0x000fc800078e00ff */
[----:B------:R-:W-:Y:S02]  /*0d90*/  IMAD.MOV R22, RZ, RZ, -R23 ;  /* 0x000000ffff167224 */ /* 0x000fe400078e0a17 */
[----:B------:R-:W-:Y:S01]  /*0da0*/  IMAD R7, R21, UR12, R28 ;  /* 0x0000000c15077c24 */ /* 0x000fe2000f8e021c */
[----:B------:R-:W-:Y:S01]  /*0db0*/  IADD3 R28, R20, 0x6, RZ ;  /* 0x00000006141c7810 */ /* 0x000fe20007ffe0ff */
        /* <DEDUP_REMOVED lines=21> */
[----:B------:R-:W-:Y:S02]  /*0f10*/  IMAD R22, R18, R22, R23 ;  /* 0x0000001612167224 */ /* 0x000fe400078e0217 */
[----:B------:R-:W-:-:S04]  /*0f20*/  IMAD.HI.U32 R23, R10, R21, RZ ;  /* 0x000000150a177227 */ /* 0x000fc800078e00ff */
        /* <DEDUP_REMOVED lines=12> */
[----:B------:R-:W-:Y:S02]  /*0ff0*/  IMAD R21, R21, UR13, R9 ;  /* 0x0000000d15157c24 */ /* 0x000fe4000f8e0209 */
[----:B------:R-:W-:Y:S02]  /*1000*/  IMAD R9, R13, UR12, R26 ;  /* 0x0000000c0d097c24 */ /* 0x000fe4000f8e021a */
        /* <DEDUP_REMOVED lines=21> */
[----:B------:R-:W-:-:S05]  /*1160*/  IADD3 R23, -R27, RZ, RZ ;  /* 0x000000ff1b177210 */ /* 0x000fca0007ffe1ff */
[----:B------:R-:W-:Y:S02]  /*1170*/  IMAD R13, R18, R23, R13 ;  /* 0x00000017120d7224 */ /* 0x000fe400078e020d */
        /* <DEDUP_REMOVED lines=35> */
[----:B------:R-:W-:Y:S02]  /*13b0*/  IMAD.MOV R24, RZ, RZ, -R27 ;  /* 0x000000ffff187224 */ /* 0x000fe400078e0a1b */
[----:B------:R-:W-:-:S04]  /*13c0*/  IMAD.HI.U32 R29, R10, R27, RZ ;  /* 0x0000001b0a1d7227 */ /* 0x000fc800078e00ff */
        /* <DEDUP_REMOVED lines=11> */
[----:B------:R-:W-:Y:S02]  /*1480*/  IMAD R27, R14, R22, R27 ;  /* 0x000000160e1b7224 */ /* 0x000fe400078e021b */
[----:B------:R-:W-:Y:S02]  /*1490*/  VIADD R22, R20, 0x7 ;  /* 0x0000000714167836 */ /* 0x000fe40000000000 */
[----:B------:R-:W-:Y:S02]  /*14a0*/  IMAD R24, R27, UR13, R24 ;  /* 0x0000000d1b187c24 */ /* 0x000fe4000f8e0218 */
        /* <DEDUP_REMOVED lines=10> */
[----:B---3--:R-:W-:-:S04]  /*1550*/  IADD3 R4, P4, R2, R20, RZ ;  /* 0x0000001402047210 */ /* 0x008fc80007f9e0ff */
[----:B------:R-:W-:-:S05]  /*1560*/  IADD3 R5, -R29, RZ, RZ ;  /* 0x000000ff1d057210 */ /* 0x000fca0007ffe1ff */
[----:B------:R-:W-:-:S05]  /*1570*/  IMAD R5, R18, R5, R27 ;  /* 0x0000000512057224 */ /* 0x000fca00078e021b */
[----:B------:R-:W-:-:S13]  /*1580*/  ISETP.GE.U32.AND P1, PT, R5, R18, PT ;  /* 0x000000120500720c */ /* 0x000fda0003f26070 */
[----:B------:R-:W-:-:S05]  /*1590*/  @P1 IMAD.IADD R5, R5, 0x1, -R18 ;  /* 0x0000000105051824 */ /* 0x000fca00078e0a12 */
[----:B------:R-:W-:Y:S02]  /*15a0*/  ISETP.GE.U32.AND P2, PT, R5, R18, PT ;  /* 0x000000120500720c */ /* 0x000fe40003f46070 */
[----:B------:R-:W-:-:S06]  /*15b0*/  IADD3.X R5, RZ, R3, RZ, P4, !PT ;  /* 0x00000003ff057210 */ /* 0x000fcc00027fe4ff */
[----:B------:R-:W3:Y:S01]  /*15c0*/  LDG.E.64 R4, desc[UR6][R4.64] ;  /* 0x0000000604047981 */ /* 0x000ee2000c1e1b00 */
[----:B------:R-:W-:Y:S02]  /*15d0*/  @P1 VIADD R29, R29, 0x1 ;  /* 0x000000011d1d1836 */ /* 0x000fe40000000000 */
[----:B------:R-:W-:Y:S02]  /*15e0*/  IMAD R13, R13, UR12, R24 ;  /* 0x0000000c0d0d7c24 */ /* 0x000fe4000f8e0218 */
[C---:B--2---:R-:W-:Y:S01]  /*15f0*/  IMAD R12, R16.reuse, UR14, R11 ;  /* 0x0000000e100c7c24 */ /* 0x044fe2000f8e020b */
[----:B------:R-:W-:Y:S01]  /*1600*/  @P2 IADD3 R29, R29, 0x1, RZ ;  /* 0x000000011d1d2810 */ /* 0x000fe20007ffe0ff */
[C---:B------:R-:W-:Y:S02]  /*1610*/  IMAD R13, R16.reuse, UR14, R13 ;  /* 0x0000000e100d7c24 */ /* 0x040fe4000f8e020d */
[----:B------:R-:W-:Y:S01]  /*1620*/  IMAD R7, R16, UR14, R7 ;  /* 0x0000000e10077c24 */ /* 0x000fe2000f8e0207 */
[----:B------:R-:W-:Y:S01]  /*1630*/  SEL R29, R6, R29, !P0 ;  /* 0x0000001d061d7207 */ /* 0x000fe20004000000 */
[----:B------:R-:W-:-:S02]  /*1640*/  IMAD.MOV R6, RZ, RZ, -R27 ;  /* 0x000000ffff067224 */ /* 0x000fc400078e0a1b */
[----:B------:R-:W-:Y:S02]  /*1650*/  IMAD R9, R16, UR14, R9 ;  /* 0x0000000e10097c24 */ /* 0x000fe4000f8e0209 */
[----:B------:R-:W-:Y:S01]  /*1660*/  IMAD R22, R17, R6, R22 ;  /* 0x0000000611167224 */ /* 0x000fe200078e0216 */
[----:B------:R-:W-:Y:S01]  /*1670*/  IADD3 R6, -R29, RZ, RZ ;  /* 0x000000ff1d067210 */ /* 0x000fe20007ffe1ff */
[----:B------:R-:W-:-:S04]  /*1680*/  IMAD.HI.U32 R10, R10, R29, RZ ;  /* 0x0000001d0a0a7227 */ /* 0x000fc800078e00ff */
[----:B------:R-:W-:Y:S02]  /*1690*/  IMAD R27, R18, R6, R27 ;  /* 0x00000006121b7224 */ /* 0x000fe400078e021b */
[----:B------:R-:W-:Y:S02]  /*16a0*/  IMAD.MOV R6, RZ, RZ, -R10 ;  /* 0x000000ffff067224 */ /* 0x000fe400078e0a0a */
[----:B------:R-:W-:Y:S02]  /*16b0*/  IMAD R22, R22, UR11, RZ ;  /* 0x0000000b16167c24 */ /* 0x000fe4000f8e02ff */
[----:B------:R-:W-:Y:S02]  /*16c0*/  IMAD R6, R14, R6, R29 ;  /* 0x000000060e067224 */ /* 0x000fe400078e021d */
[----:B------:R-:W-:Y:S02]  /*16d0*/  IMAD R22, R27, UR10, R22 ;  /* 0x0000000a1b167c24 */ /* 0x000fe4000f8e0216 */
[----:B------:R-:W-:Y:S01]  /*16e0*/  IMAD R25, R16, UR14, R25 ;  /* 0x0000000e10197c24 */ /* 0x000fe2000f8e0219 */
[----:B------:R-:W-:Y:S01]  /*16f0*/  ISETP.GE.U32.AND P0, PT, R6, R14, PT ;  /* 0x0000000e0600720c */ /* 0x000fe20003f06070 */
[----:B------:R-:W-:-:S02]  /*1700*/  IMAD R21, R16, UR14, R21 ;  /* 0x0000000e10157c24 */ /* 0x000fc4000f8e0215 */
[----:B------:R-:W-:Y:S02]  /*1710*/  IMAD R23, R16, UR14, R23 ;  /* 0x0000000e10177c24 */ /* 0x000fe4000f8e0217 */
[----:B------:R-:W-:-:S08]  /*1720*/  IMAD R20, R19, 0x8, R20 ;  /* 0x0000000813147824 */ /* 0x000fd000078e0214 */
[----:B------:R-:W-:Y:S01]  /*1730*/  @P0 IADD3 R6, -R14, R6, RZ ;  /* 0x000000060e060210 */ /* 0x000fe20007ffe1ff */
[----:B------:R-:W-:-:S03]  /*1740*/  @P0 VIADD R10, R10, 0x1 ;  /* 0x000000010a0a0836 */ /* 0x000fc60000000000 */
[----:B------:R-:W-:-:S13]  /*1750*/  ISETP.GE.U32.AND P1, PT, R6, R14, PT ;  /* 0x0000000e0600720c */ /* 0x000fda0003f26070 */
[----:B------:R-:W-:-:S04]  /*1760*/  @P1 IADD3 R10, R10, 0x1, RZ ;  /* 0x000000010a0a1810 */ /* 0x000fc80007ffe0ff */
[----:B------:R-:W-:Y:S02]  /*1770*/  SEL R8, R8, R10, !P3 ;  /* 0x0000000a08087207 */ /* 0x000fe40005800000 */
[----:B------:R-:W-:-:S03]  /*1780*/  IADD3 R10, P0, R13, UR16, RZ ;  /* 0x000000100d0a7c10 */ /* 0x000fc6000ff1e0ff */
[----:B------:R-:W-:Y:S01]  /*1790*/  IMAD.MOV R6, RZ, RZ, -R8 ;  /* 0x000000ffff067224 */ /* 0x000fe200078e0a08 */
[----:B------:R-:W-:Y:S02]  /*17a0*/  IADD3.X R11, RZ, UR17, RZ, P0, !PT ;  /* 0x00000011ff0b7c10 */ /* 0x000fe400087fe4ff */
[----:B------:R-:W-:Y:S01]  /*17b0*/  IADD3 R12, P0, R12, UR16, RZ ;  /* 0x000000100c0c7c10 */ /* 0x000fe2000ff1e0ff */
[----:B------:R-:W-:-:S04]  /*17c0*/  IMAD R29, R14, R6, R29 ;  /* 0x000000060e1d7224 */ /* 0x000fc800078e021d */
[----:B------:R-:W-:Y:S02]  /*17d0*/  IMAD R27, R29, UR13, R22 ;  /* 0x0000000d1d1b7c24 */ /* 0x000fe4000f8e0216 */
[----:B------:R-:W-:Y:S01]  /*17e0*/  IMAD.X R13, RZ, RZ, UR17, P0 ;  /* 0x00000011ff0d7e24 */ /* 0x000fe200080e06ff */
[----:B------:R-:W-:Y:S01]  /*17f0*/  IADD3 R6, P0, R7, UR16, RZ ;  /* 0x0000001007067c10 */ /* 0x000fe2000ff1e0ff */
[----:B------:R-:W-:Y:S01]  /*1800*/  IMAD R27, R8, UR12, R27 ;  /* 0x0000000c081b7c24 */ /* 0x000fe2000f8e021b */
[----:B------:R-:W-:Y:S02]  /*1810*/  IADD3 R8, P1, R9, UR16, RZ ;  /* 0x0000001009087c10 */ /* 0x000fe4000ff3e0ff */
[----:B------:R-:W-:Y:S01]  /*1820*/  IADD3.X R7, RZ, UR17, RZ, P0, !PT ;  /* 0x00000011ff077c10 */ /* 0x000fe200087fe4ff */
[----:B------:R-:W-:Y:S02]  /*1830*/  IMAD R27, R16, UR14, R27 ;  /* 0x0000000e101b7c24 */ /* 0x000fe4000f8e021b */
[----:B------:R-:W-:Y:S01]  /*1840*/  IMAD.X R9, RZ, RZ, UR17, P1 ;  /* 0x00000011ff097e24 */ /* 0x000fe200088e06ff */
[C---:B---3--:R-:W-:Y:S01]  /*1850*/  LOP3.LUT R29, R4.reuse, 0xffff, RZ, 0xc0, !PT ;  /* 0x0000ffff041d7812 */ /* 0x048fe200078ec0ff */
[----:B------:R0:W-:Y:S01]  /*1860*/  STG.E.U8 desc[UR6][R10.64], R4 ;  /* 0x000000040a007986 */ /* 0x0001e2000c101106 */
[----:B------:R-:W-:-:S02]  /*1870*/  PRMT R22, R4, 0x7732, RZ ;  /* 0x0000773204167816 */ /* 0x000fc400000000ff */
[----:B------:R-:W-:-:S05]  /*1880*/  SHF.R.U32.HI R29, RZ, 0x8, R29 ;  /* 0x00000008ff1d7819 */ /* 0x000fca000001161d */
[----:B------:R1:W-:Y:S01]  /*1890*/  STG.E.U8 desc[UR6][R12.64], R29 ;  /* 0x0000001d0c007986 */ /* 0x0003e2000c101106 */
[----:B0-----:R-:W-:Y:S02]  /*18a0*/  IADD3 R10, P2, R25, UR16, RZ ;  /* 0x00000010190a7c10 */ /* 0x001fe4000ff5e0ff */
[----:B------:R-:W-:Y:S02]  /*18b0*/  PRMT R4, R4, 0x7632, R4 ;  /* 0x0000763204047816 */ /* 0x000fe40000000004 */
[----:B------:R-:W-:Y:S02]  /*18c0*/  SHF.R.U32.HI R25, RZ, 0x8, R22 ;  /* 0x00000008ff197819 */ /* 0x000fe40000011616 */
[----:B------:R-:W-:Y:S01]  /*18d0*/  IADD3.X R11, RZ, UR17, RZ, P2, !PT ;  /* 0x00000011ff0b7c10 */ /* 0x000fe200097fe4ff */
[----:B------:R0:W-:Y:S01]  /*18e0*/  STG.E.U8 desc[UR6][R6.64], R4 ;  /* 0x0000000406007986 */ /* 0x0001e2000c101106 */
[----:B-1----:R-:W-:Y:S02]  /*18f0*/  PRMT R12, R5, 0x7732, RZ ;  /* 0x00007732050c7816 */ /* 0x002fe400000000ff */
[----:B------:R-:W-:Y:S01]  /*1900*/  IADD3 R22, P0, R21, UR16, RZ ;  /* 0x0000001015167c10 */ /* 0x000fe2000ff1e0ff */
[----:B------:R1:W-:Y:S01]  /*1910*/  STG.E.U8 desc[UR6][R8.64], R25 ;  /* 0x0000001908007986 */ /* 0x0003e2000c101106 */
[----:B------:R-:W-:Y:S01]  /*1920*/  LOP3.LUT R13, R5, 0xffff, RZ, 0xc0, !PT ;  /* 0x0000ffff050d7812 */ /* 0x000fe200078ec0ff */
[----:B------:R-:W-:Y:S01]  /*1930*/  IMAD.MOV.U32 R21, RZ, RZ, R12 ;  /* 0x000000ffff157224 */ /* 0x000fe200078e000c */
[----:B------:R-:W-:Y:S01]  /*1940*/  IADD3 R12, P1, R23, UR16, RZ ;  /* 0x00000010170c7c10 */ /* 0x000fe2000ff3e0ff */
[----:B------:R2:W-:Y:S01]  /*1950*/  STG.E.U8 desc[UR6][R10.64], R5 ;  /* 0x000000050a007986 */ /* 0x0005e2000c101106 */
[----:B------:R-:W-:-:S02]  /*1960*/  IADD3.X R23, RZ, UR17, RZ, P0, !PT ;  /* 0x00000011ff177c10 */ /* 0x000fc400087fe4ff */
[----:B0-----:R-:W-:Y:S02]  /*1970*/  IADD3 R6, P2, R27, UR16, RZ ;  /* 0x000000101b067c10 */ /* 0x001fe4000ff5e0ff */
[----:B-1----:R-:W-:Y:S02]  /*1980*/  PRMT R9, R5, 0x7632, R9 ;  /* 0x0000763205097816 */ /* 0x002fe40000000009 */
[----:B------:R-:W-:Y:S02]  /*1990*/  IADD3.X R7, RZ, UR17, RZ, P2, !PT ;  /* 0x00000011ff077c10 */ /* 0x000fe400097fe4ff */
[----:B--2---:R-:W-:Y:S01]  /*19a0*/  SHF.R.U32.HI R5, RZ, 0x8, R13 ;  /* 0x00000008ff057819 */ /* 0x004fe2000001160d */
[----:B------:R-:W-:Y:S01]  /*19b0*/  IMAD.X R13, RZ, RZ, UR17, P1 ;  /* 0x00000011ff0d7e24 */ /* 0x000fe200088e06ff */
[----:B------:R-:W-:Y:S02]  /*19c0*/  SHF.R.U32.HI R11, RZ, 0x8, R21 ;  /* 0x00000008ff0b7819 */ /* 0x000fe40000011615 */
[----:B------:R-:W-:Y:S01]  /*19d0*/  IADD3 R21, R20, 0x8, RZ ;  /* 0x0000000814157810 */ /* 0x000fe20007ffe0ff */
[----:B------:R0:W-:Y:S03]  /*19e0*/  STG.E.U8 desc[UR6][R22.64], R5 ;  /* 0x0000000516007986 */ /* 0x0001e6000c101106 */
[----:B------:R-:W-:Y:S01]  /*19f0*/  ISETP.GT.U32.AND P0, PT, R21, R0, PT ;  /* 0x000000001500720c */ /* 0x000fe20003f04070 */
[----:B------:R0:W-:Y:S04]  /*1a00*/  STG.E.U8 desc[UR6][R12.64], R9 ;  /* 0x000000090c007986 */ /* 0x0001e8000c101106 */
[----:B------:R0:W-:Y:S08]  /*1a10*/  STG.E.U8 desc[UR6][R6.64], R11 ;  /* 0x0000000b06007986 */ /* 0x0001f0000c101106 */
[----:B------:R-:W-:Y:S05]  /*1a20*/  @!P0 BRA `(.L_x_399) ;  /* 0xffffffe800048947 */ /* 0x000fea000383ffff */
.L_x_398:
[----:B------:R-:W-:Y:S05]  /*1a30*/  BSYNC B0 ;  /* 0x0000000000007941 */ /* 0x000fea0003800000 */
.L_x_397:
[----:B------:R-:W-:-:S13]  /*1a40*/  ISETP.GT.U32.AND P0, PT, R0, R20, PT ;  /* 0x000000140000720c */ /* 0x000fda0003f04070 */
[----:B------:R-:W-:Y:S05]  /*1a50*/  @!P0 EXIT ;  /* 0x000000000000894d */ /* 0x000fea0003800000 */
[----:B------:R-:W-:Y:S01]  /*1a60*/  IMAD.IADD R18, R0, 0x1, -R20 ;  /* 0x0000000100127824 */ /* 0x000fe200078e0a14 */
[----:B------:R-:W-:Y:S01]  /*1a70*/  ULDC UR12, c[0x0][0xf7c] ;  /* 0x0003df00000c7ab9 */ /* 0x000fe20000000800 */
[----:B------:R-:W-:Y:S01]  /*1a80*/  ULDC.64 UR8, c[0x0][0xf70] ;  /* 0x0003dc0000087ab9 */ /* 0x000fe20000000a00 */
[----:B------:R-:W-:Y:S01]  /*1a90*/  ULDC.64 UR10, c[0x0][0xf68] ;  /* 0x0003da00000a7ab9 */ /* 0x000fe20000000a00 */
[----:B------:R-:W-:Y:S01]  /*1aa0*/  ULDC.64 UR14, c[0x0][0x210] ;  /* 0x00008400000e7ab9 */ /* 0x000fe20000000a00 */
[----:B------:R-:W-:Y:S01]  /*1ab0*/  LOP3.LUT P0, R18, R18, 0x3, RZ, 0xc0, !PT ;  /* 0x0000000312127812 */ /* 0x000fe2000780c0ff */
[----:B------:R-:W-:Y:S01]  /*1ac0*/  BSSY B0, `(.L_x_400) ;  /* 0x000005b000007945 */ /* 0x000fe20003800000 */
[----:B0-----:R-:W-:-:S11]  /*1ad0*/  MOV R5, R20 ;  /* 0x0000001400057202 */ /* 0x001fd60000000f00 */
[----:B------:R-:W-:Y:S05]  /*1ae0*/  @!P0 BRA `(.L_x_401) ;  /* 0x0000000400608947 */ /* 0x000fea0003800000 */
[----:B------:R-:W0:Y:S01]  /*1af0*/  LDC R6, c[0x0][0xf78] ;  /* 0x0003de00ff067b82 */ /* 0x000e220000000800 */
[----:B------:R-:W-:Y:S01]  /*1b00*/  ULDC.64 UR4, c[0x0][0xf60] ;  /* 0x0003d80000047ab9 */ /* 0x000fe20000000a00 */
[----:B0-----:R-:W-:-:S04]  /*1b10*/  ISETP.NE.AND P0, PT, R6, 0x3, PT ;  /* 0x000000030600780c */ /* 0x001fc80003f05270 */
[C---:B-1----:R-:W-:Y:S02]  /*1b20*/  SEL R4, R15.reuse, UR5, !P0 ;  /* 0x000000050f047c07 */ /* 0x042fe4000c000000 */
[C---:B------:R-:W-:Y:S02]  /*1b30*/  ISETP.NE.AND P0, PT, R6.reuse, 0x2, PT ;  /* 0x000000020600780c */ /* 0x040fe40003f05270 */
[----:B------:R-:W0:Y:S02]  /*1b40*/  I2F.U32.RP R5, R4 ;  /* 0x0000000400057306 */ /* 0x000e240000209000 */
[----:B------:R-:W-:Y:S01]  /*1b50*/  SEL R8, R15, UR4, !P0 ;  /* 0x000000040f087c07 */ /* 0x000fe2000c000000 */
[----:B------:R-:W-:Y:S01]  /*1b60*/  ULDC UR4, c[0x0][0xf5c] ;  /* 0x0003d70000047ab9 */ /* 0x000fe20000000800 */
[----:B------:R-:W-:Y:S02]  /*1b70*/  ISETP.NE.AND P0, PT, R6, 0x1, PT ;  /* 0x000000010600780c */ /* 0x000fe40003f05270 */
[----:B------:R-:W-:-:S02]  /*1b80*/  ISETP.NE.U32.AND P1, PT, R8, RZ, PT ;  /* 0x000000ff0800720c */ /* 0x000fc40003f25070 */
[----:B------:R-:W-:Y:S01]  /*1b90*/  SEL R9, R15, UR4, !P0 ;  /* 0x000000040f097c07 */ /* 0x000fe2000c000000 */
[----:B------:R-:W1:Y:S01]  /*1ba0*/  I2F.U32.RP R14, R8 ;  /* 0x00000008000e7306 */ /* 0x000e620000209000 */
[----:B------:R-:W-:Y:S02]  /*1bb0*/  ISETP.NE.U32.AND P0, PT, R4, RZ, PT ;  /* 0x000000ff0400720c */ /* 0x000fe40003f05070 */
[----:B------:R-:W-:Y:S02]  /*1bc0*/  IADD3 R19, RZ, -R9, RZ ;  /* 0x80000009ff137210 */ /* 0x000fe40007ffe0ff */
[----:B------:R-:W-:-:S03]  /*1bd0*/  ISETP.NE.U32.AND P2, PT, R9, RZ, PT ;  /* 0x000000ff0900720c */ /* 0x000fc60003f45070 */
[----:B------:R-:W4:Y:S08]  /*1be0*/  I2F.U32.RP R17, R9 ;  /* 0x0000000900117306 */ /* 0x000f300000209000 */
[----:B0-----:R-:W0:Y:S08]  /*1bf0*/  MUFU.RCP R5, R5 ;  /* 0x0000000500057308 */ /* 0x001e300000001000 */
[----:B-1----:R-:W1:Y:S08]  /*1c00*/  MUFU.RCP R14, R14 ;  /* 0x0000000e000e7308 */ /* 0x002e700000001000 */
[----:B----4-:R-:W4:Y:S01]  /*1c10*/  MUFU.RCP R17, R17 ;  /* 0x0000001100117308 */ /* 0x010f220000001000 */
[----:B0-----:R-:W-:Y:S01]  /*1c20*/  VIADD R10, R5, 0xffffffe ;  /* 0x0ffffffe050a7836 */ /* 0x001fe20000000000 */
[----:B------:R-:W-:-:S06]  /*1c30*/  IADD3 R5, RZ, -R4, RZ ;  /* 0x80000004ff057210 */ /* 0x000fcc0007ffe0ff */
[----:B------:R0:W5:Y:S01]  /*1c40*/  F2I.FTZ.U32.TRUNC.NTZ R11, R10 ;  /* 0x0000000a000b7305 */ /* 0x000162000021f000 */
[----:B-1----:R-:W-:Y:S02]  /*1c50*/  IADD3 R6, R14, 0xffffffe, RZ ;  /* 0x0ffffffe0e067810 */ /* 0x002fe40007ffe0ff */
[----:B------:R-:W-:-:S05]  /*1c60*/  LOP3.LUT R14, RZ, R4, RZ, 0x33, !PT ;  /* 0x00000004ff0e7212 */ /* 0x000fca00078e33ff */
[----:B------:R1:W2:Y:S01]  /*1c70*/  F2I.FTZ.U32.TRUNC.NTZ R7, R6 ;  /* 0x0000000600077305 */ /* 0x0002a2000021f000 */
[----:B----4-:R-:W-:Y:S02]  /*1c80*/  VIADD R12, R17, 0xffffffe ;  /* 0x0ffffffe110c7836 */ /* 0x010fe40000000000 */
[----:B0-----:R-:W-:Y:S02]  /*1c90*/  IMAD.MOV.U32 R10, RZ, RZ, RZ ;  /* 0x000000ffff0a7224 */ /* 0x001fe400078e00ff */
[----:B------:R-:W-:Y:S02]  /*1ca0*/  IMAD.MOV R17, RZ, RZ, -R8 ;  /* 0x000000ffff117224 */ /* 0x000fe400078e0a08 */
[----:B-----5:R-:W-:Y:S01]  /*1cb0*/  IMAD R5, R5, R11, RZ ;  /* 0x0000000b05057224 */ /* 0x020fe200078e02ff */
[----:B------:R0:W4:Y:S01]  /*1cc0*/  F2I.FTZ.U32.TRUNC.NTZ R13, R12 ;  /* 0x0000000c000d7305 */ /* 0x000122000021f000 */
[----:B-1----:R-:W-:Y:S02]  /*1cd0*/  HFMA2.MMA R6, -RZ, RZ, 0, 0 ;  /* 0x00000000ff067435 */ /* 0x002fe400000001ff */
[----:B------:R-:W-:-:S04]  /*1ce0*/  IMAD.HI.U32 R10, R11, R5, R10 ;  /* 0x000000050b0a7227 */ /* 0x000fc800078e000a */
[----:B--2---:R-:W-:Y:S02]  /*1cf0*/  IMAD R17, R17, R7, RZ ;  /* 0x0000000711117224 */ /* 0x004fe400078e02ff */
[----:B0-----:R-:W-:Y:S02]  /*1d00*/  IMAD.MOV.U32 R12, RZ, RZ, RZ ;  /* 0x000000ffff0c7224 */ /* 0x001fe400078e00ff */
[----:B------:R-:W-:Y:S01]  /*1d10*/  IMAD.HI.U32 R11, R7, R17, R6 ;  /* 0x00000011070b7227 */ /* 0x000fe200078e0006 */
[----:B------:R-:W-:-:S03]  /*1d20*/  LOP3.LUT R17, RZ, R8, RZ, 0x33, !PT ;  /* 0x00000008ff117212 */ /* 0x000fc600078e33ff */
[----:B----4-:R-:W-:-:S04]  /*1d30*/  IMAD R5, R19, R13, RZ ;  /* 0x0000000d13057224 */ /* 0x010fc800078e02ff */
[----:B------:R-:W-:Y:S01]  /*1d40*/  IMAD.HI.U32 R12, R13, R5, R12 ;  /* 0x000000050d0c7227 */ /* 0x000fe200078e000c */
[----:B------:R-:W-:Y:S02]  /*1d50*/  MOV R5, R20 ;  /* 0x0000001400057202 */ /* 0x000fe40000000f00 */
[----:B------:R-:W-:-:S07]  /*1d60*/  LOP3.LUT R13, RZ, R9, RZ, 0x33, !PT ;  /* 0x00000009ff0d7212 */ /* 0x000fce00078e33ff */
.L_x_402:
[----:B0--3--:R-:W-:-:S05]  /*1d70*/  IADD3 R6, P3, R2, R5, RZ ;  /* 0x0000000502067210 */ /* 0x009fca0007f7e0ff */
[----:B------:R-:W-:-:S05]  /*1d80*/  IMAD.X R7, RZ, RZ, R3, P3 ;  /* 0x000000ffff077224 */ /* 0x000fca00018e0603 */
[----:B------:R0:W2:Y:S01]  /*1d90*/  LDG.E.U8 R19, desc[UR6][R6.64] ;  /* 0x0000000606137981 */ /* 0x0000a2000c1e1100 */
        /* <DEDUP_REMOVED lines=18> */
[----:B------:R-:W-:Y:S02]  /*1ec0*/  IMAD R7, R4, R7, R5 ;  /* 0x0000000704077224 */ /* 0x000fe400078e0205 */
[----:B------:R-:W-:Y:S02]  /*1ed0*/  VIADD R5, R5, 0x1 ;  /* 0x0000000105057836 */ /* 0x000fe40000000000 */
[----:B------:R-:W-:-:S04]  /*1ee0*/  IMAD R7, R7, UR9, RZ ;  /* 0x0000000907077c24 */ /* 0x000fc8000f8e02ff */
        /* <DEDUP_REMOVED lines=9> */
[----:B------:R-:W-:-:S12]  /*1f80*/  IMAD.MOV R24, RZ, RZ, -R6 ;  /* 0x000000ffff187224 */ /* 0x000fd800078e0a06 */
[----:B------:R-:W-:-:S04]  /*1f90*/  @P4 IADD3 R22, R22, 0x1, RZ ;  /* 0x0000000116164810 */ /* 0x000fc80007ffe0ff */
[----:B------:R-:W-:Y:S01]  /*1fa0*/  SEL R23, R13, R22, !P2 ;  /* 0x000000160d177207 */ /* 0x000fe20005000000 */
[----:B------:R-:W-:-:S03]  /*1fb0*/  IMAD R22, R8, R24, R21 ;  /* 0x0000001808167224 */ /* 0x000fc600078e0215 */
[----:B------:R-:W-:Y:S01]  /*1fc0*/  IADD3 R21, -R23, RZ, RZ ;  /* 0x000000ff17157210 */ /* 0x000fe20007ffe1ff */
[----:B------:R-:W-:-:S04]  /*1fd0*/  IMAD R7, R22, UR8, R7 ;  /* 0x0000000816077c24 */ /* 0x000fc8000f8e0207 */
[----:B------:R-:W-:-:S04]  /*1fe0*/  IMAD R6, R9, R21, R6 ;  /* 0x0000001509067224 */ /* 0x000fc800078e0206 */
[----:B------:R-:W-:-:S04]  /*1ff0*/  IMAD R6, R6, UR11, R7 ;  /* 0x0000000b06067c24 */ /* 0x000fc8000f8e0207 */
[----:B------:R-:W-:-:S04]  /*2000*/  IMAD R23, R23, UR10, R6 ;  /* 0x0000000a17177c24 */ /* 0x000fc8000f8e0206 */
[----:B------:R-:W-:-:S05]  /*2010*/  IMAD R23, R16, UR12, R23 ;  /* 0x0000000c10177c24 */ /* 0x000fca000f8e0217 */
[----:B------:R-:W-:-:S05]  /*2020*/  IADD3 R6, P3, R23, UR14, RZ ;  /* 0x0000000e17067c10 */ /* 0x000fca000ff7e0ff */
[----:B------:R-:W-:Y:S01]  /*2030*/  IMAD.X R7, RZ, RZ, UR15, P3 ;  /* 0x0000000fff077e24 */ /* 0x000fe200098e06ff */
[----:B------:R-:W-:-:S04]  /*2040*/  ISETP.NE.AND P3, PT, R18, RZ, PT ;  /* 0x000000ff1200720c */ /* 0x000fc80003f65270 */
[----:B--2---:R0:W-:Y:S09]  /*2050*/  STG.E.U8 desc[UR6][R6.64], R19 ;  /* 0x0000001306007986 */ /* 0x0041f2000c101106 */
[----:B------:R-:W-:Y:S05]  /*2060*/  @P3 BRA `(.L_x_402) ;  /* 0xfffffffc00403947 */ /* 0x000fea000383ffff */
.L_x_401:
[----:B------:R-:W-:Y:S05]  /*2070*/  BSYNC B0 ;  /* 0x0000000000007941 */ /* 0x000fea0003800000 */
.L_x_400:
[----:B0-----:R-:W-:-:S04]  /*2080*/  LOP3.LUT R7, RZ, R20, RZ, 0x33, !PT ;  /* 0x00000014ff077212 */ /* 0x001fc800078e33ff */
[----:B------:R-:W-:-:S04]  /*2090*/  IADD3 R7, R0, R7, RZ ;  /* 0x0000000700077210 */ /* 0x000fc80007ffe0ff */
[----:B------:R-:W-:-:S13]  /*20a0*/  ISETP.GE.U32.AND P0, PT, R7, 0x3, PT ;  /* 0x000000030700780c */ /* 0x000fda0003f06070 */
[----:B------:R-:W-:Y:S05]  /*20b0*/  @!P0 EXIT ;  /* 0x000000000000894d */ /* 0x000fea0003800000 */
[----:B------:R-:W0:Y:S01]  /*20c0*/  LDC R4, c[0x0][0xf78] ;  /* 0x0003de00ff047b82 */ /* 0x000e220000000800 */
[----:B------:R-:W-:Y:S01]  /*20d0*/  ULDC UR10, c[0x0][0xf7c] ;  /* 0x0003df00000a7ab9 */ /* 0x000fe20000000800 */
[----:B------:R-:W-:Y:S01]  /*20e0*/  ULDC.64 UR4, c[0x0][0xf70] ;  /* 0x0003dc0000047ab9 */ /* 0x000fe20000000a00 */
[----:B------:R-:W-:Y:S01]  /*20f0*/  ULDC.64 UR8, c[0x0][0xf68] ;  /* 0x0003da0000087ab9 */ /* 0x000fe20000000a00 */
[----:B------:R-:W-:-:S04]  /*2100*/  ULDC.64 UR12, c[0x0][0x210] ;  /* 0x00008400000c7ab9 */ /* 0x000fc80000000a00 */
        /* <DEDUP_REMOVED lines=16> */
[----:B-1----:R-:W-:-:S07]  /*2210*/  ISETP.NE.U32.AND P2, PT, R15, RZ, PT ;  /* 0x000000ff0f00720c */ /* 0x002fce0003f45070 */
[----:B------:R-:W1:Y:S01]  /*2220*/  I2F.U32.RP R17, R15 ;  /* 0x0000000f00117306 */ /* 0x000e620000209000 */
[----:B0-----:R-:W-:-:S07]  /*2230*/  VIADD R12, R4, 0xffffffe ;  /* 0x0ffffffe040c7836 */ /* 0x001fce0000000000 */
[----:B------:R0:W-:Y:S01]  /*2240*/  F2I.FTZ.U32.TRUNC.NTZ R13, R12 ;  /* 0x0000000c000d7305 */ /* 0x0001e2000021f000 */
[----:B----4-:R-:W-:-:S07]  /*2250*/  IADD3 R6, R14, 0xffffffe, RZ ;  /* 0x0ffffffe0e067810 */ /* 0x010fce0007ffe0ff */
[----:B-1----:R-:W1:Y:S01]  /*2260*/  MUFU.RCP R17, R17 ;  /* 0x0000001100117308 */ /* 0x002e620000001000 */
[----:B0-----:R-:W-:-:S07]  /*2270*/  HFMA2.MMA R12, -RZ, RZ, 0, 0 ;  /* 0x00000000ff0c7435 */ /* 0x001fce00000001ff */
[----:B------:R0:W4:Y:S01]  /*2280*/  F2I.FTZ.U32.TRUNC.NTZ R7, R6 ;  /* 0x0000000600077305 */ /* 0x000122000021f000 */
[----:B-1----:R-:W-:Y:S02]  /*2290*/  VIADD R8, R17, 0xffffffe ;  /* 0x0ffffffe11087836 */ /* 0x002fe40000000000 */
[----:B------:R-:W-:-:S05]  /*22a0*/  IMAD R17, R19, R13, RZ ;  /* 0x0000000d13117224 */ /* 0x000fca00078e02ff */
[----:B------:R1:W5:Y:S01]  /*22b0*/  F2I.FTZ.U32.TRUNC.NTZ R9, R8 ;  /* 0x0000000800097305 */ /* 0x000362000021f000 */
[----:B0-----:R-:W-:Y:S02]  /*22c0*/  IMAD.MOV.U32 R6, RZ, RZ, RZ ;  /* 0x000000ffff067224 */ /* 0x001fe400078e00ff */
[----:B----4-:R-:W-:Y:S02]  /*22d0*/  IMAD R19, R21, R7, RZ ;  /* 0x0000000715137224 */ /* 0x010fe400078e02ff */
[----:B------:R-:W-:Y:S01]  /*22e0*/  IMAD.HI.U32 R12, R13, R17, R12 ;  /* 0x000000110d0c7227 */ /* 0x000fe200078e000c */
[----:B------:R-:W-:-:S03]  /*22f0*/  LOP3.LUT R17, RZ, R10, RZ, 0x33, !PT ;  /* 0x0000000aff117212 */ /* 0x000fc600078e33ff */
[----:B------:R-:W-:-:S04]  /*2300*/  IMAD.HI.U32 R13, R7, R19, R6 ;  /* 0x00000013070d7227 */ /* 0x000fc800078e0006 */
[----:B-1----:R-:W-:Y:S02]  /*2310*/  IMAD.MOV.U32 R8, RZ, RZ, RZ ;  /* 0x000000ffff087224 */ /* 0x002fe400078e00ff */
[----:B-----5:R-:W-:-:S05]  /*2320*/  IMAD R4, R15, R9, RZ ;  /* 0x000000090f047224 */ /* 0x020fca00078e02ff */
[----:B------:R-:W-:Y:S02]  /*2330*/  IADD3 R7, -R4, RZ, RZ ;  /* 0x000000ff04077210 */ /* 0x000fe40007ffe1ff */
[----:B------:R-:W-:-:S03]  /*2340*/  LOP3.LUT R4, RZ, R15, RZ, 0x33, !PT ;  /* 0x0000000fff047212 */ /* 0x000fc600078e33ff */
[----:B------:R-:W-:-:S07]  /*2350*/  IMAD.HI.U32 R14, R9, R7, R8 ;  /* 0x00000007090e7227 */ /* 0x000fce00078e0008 */
.L_x_403:
[----:B0--3--:R-:W-:-:S04]  /*2360*/  IADD3 R6, P3, R2, R5, RZ ;  /* 0x0000000502067210 */ /* 0x009fc80007f7e0ff */
[----:B------:R-:W-:-:S05]  /*2370*/  IADD3.X R7, RZ, R3, RZ, P3, !PT ;  /* 0x00000003ff077210 */ /* 0x000fca0001ffe4ff */
[----:B------:R0:W3:Y:S01]  /*2380*/  LDG.E.U8 R23, desc[UR6][R6.64] ;  /* 0x0000000606177981 */ /* 0x0000e2000c1e1100 */
        /* <DEDUP_REMOVED lines=31> */
[----:B------:R-:W-:Y:S02]  /*2580*/  @P4 VIADD R9, R9, 0x1 ;  /* 0x0000000109094836 */ /* 0x000fe40000000000 */
[----:B------:R-:W-:-:S03]  /*2590*/  IMAD R6, R7, UR4, R6 ;  /* 0x0000000407067c24 */ /* 0x000fc6000f8e0206 */
[----:B------:R-:W-:-:S05]  /*25a0*/  SEL R9, R4, R9, !P2 ;  /* 0x0000000904097207 */ /* 0x000fca0005000000 */
[----:B------:R-:W-:-:S04]  /*25b0*/  IMAD.MOV R8, RZ, RZ, -R9 ;  /* 0x000000ffff087224 */ /* 0x000fc800078e0a09 */
[----:B------:R-:W-:-:S04]  /*25c0*/  IMAD R7, R15, R8, R20 ;  /* 0x000000080f077224 */ /* 0x000fc800078e0214 */
[----:B------:R-:W-:-:S04]  /*25d0*/  IMAD R6, R7, UR9, R6 ;  /* 0x0000000907067c24 */ /* 0x000fc8000f8e0206 */
[----:B------:R-:W-:Y:S01]  /*25e0*/  IMAD R9, R9, UR8, R6 ;  /* 0x0000000809097c24 */ /* 0x000fe2000f8e0206 */
[----:B------:R-:W-:-:S03]  /*25f0*/  IADD3 R6, P3, R2, R21, RZ ;  /* 0x0000001502067210 */ /* 0x000fc60007f7e0ff */
[----:B--2---:R-:W-:Y:S02]  /*2600*/  IMAD R9, R16, UR10, R9 ;  /* 0x0000000a10097c24 */ /* 0x004fe4000f8e0209 */
[----:B------:R-:W-:-:S03]  /*2610*/  IMAD.X R7, RZ, RZ, R3, P3 ;  /* 0x000000ffff077224 */ /* 0x000fc600018e0603 */
[----:B------:R-:W-:-:S04]  /*2620*/  IADD3 R8, P4, R9, UR12, RZ ;  /* 0x0000000c09087c10 */ /* 0x000fc8000ff9e0ff */
[----:B------:R-:W-:Y:S01]  /*2630*/  IADD3.X R9, RZ, UR13, RZ, P4, !PT ;  /* 0x0000000dff097c10 */ /* 0x000fe2000a7fe4ff */
[----:B------:R-:W-:-:S04]  /*2640*/  IMAD.HI.U32 R20, R12, R21, RZ ;  /* 0x000000150c147227 */ /* 0x000fc800078e00ff */
[----:B---3--:R0:W-:Y:S04]  /*2650*/  STG.E.U8 desc[UR6][R8.64], R23 ;  /* 0x0000001708007986 */ /* 0x0081e8000c101106 */
[----:B------:R1:W2:Y:S01]  /*2660*/  LDG.E.U8 R19, desc[UR6][R6.64] ;  /* 0x0000000606137981 */ /* 0x0002a2000c1e1100 */
[----:B------:R-:W-:-:S04]  /*2670*/  IMAD.MOV R25, RZ, RZ, -R20 ;  /* 0x000000ffff197224 */ /* 0x000fc800078e0a14 */
[----:B------:R-:W-:Y:S01]  /*2680*/  IMAD R25, R10, R25, R21 ;  /* 0x000000190a197224 */ /* 0x000fe200078e0215 */
[----:B0-----:R-:W-:-:S04]  /*2690*/  IADD3 R23, R5, 0x2, RZ ;  /* 0x0000000205177810 */ /* 0x001fc80007ffe0ff */
[----:B------:R-:W-:-:S13]  /*26a0*/  ISETP.GE.U32.AND P3, PT, R25, R10, PT ;  /* 0x0000000a1900720c */ /* 0x000fda0003f66070 */
[----:B------:R-:W-:Y:S01]  /*26b0*/  @P3 IADD3 R25, -R10, R25, RZ ;  /* 0x000000190a193210 */ /* 0x000fe20007ffe1ff */
[----:B------:R-:W-:-:S03]  /*26c0*/  @P3 VIADD R20, R20, 0x1 ;  /* 0x0000000114143836 */ /* 0x000fc60000000000 */
[----:B------:R-:W-:-:S13]  /*26d0*/  ISETP.GE.U32.AND P4, PT, R25, R10, PT ;  /* 0x0000000a1900720c */ /* 0x000fda0003f86070 */
[----:B------:R-:W-:-:S04]  /*26e0*/  @P4 IADD3 R20, R20, 0x1, RZ ;  /* 0x0000000114144810 */ /* 0x000fc80007ffe0ff */
[----:B------:R-:W-:-:S05]  /*26f0*/  SEL R20, R17, R20, !P0 ;  /* 0x0000001411147207 */ /* 0x000fca0004000000 */
[----:B------:R-:W-:-:S04]  /*2700*/  IMAD.HI.U32 R9, R13, R20, RZ ;  /* 0x000000140d097227 */ /* 0x000fc800078e00ff */
[----:B-1----:R-:W-:-:S04]  /*2710*/  IMAD.MOV R6, RZ, RZ, -R9 ;  /* 0x000000ffff067224 */ /* 0x002fc800078e0a09 */
        /* <DEDUP_REMOVED lines=17> */
[----:B------:R-:W-:-:S04]  /*2830*/  IMAD R21, R10, R8, R21 ;  /* 0x000000080a157224 */ /* 0x000fc800078e0215 */
[----:B------:R-:W-:Y:S02]  /*2840*/  IMAD R21, R21, UR5, RZ ;  /* 0x0000000515157c24 */ /* 0x000fe4000f8e02ff */
[----:B------:R-:W-:Y:S02]  /*2850*/  @P4 VIADD R7, R7, 0x1 ;  /* 0x0000000107074836 */ /* 0x000fe40000000000 */
[----:B------:R-:W-:-:S03]  /*2860*/  IMAD R20, R20, UR4, R21 ;  /* 0x0000000414147c24 */ /* 0x000fc6000f8e0215 */
[----:B------:R-:W-:-:S05]  /*2870*/  SEL R7, R4, R7, !P2 ;  /* 0x0000000704077207 */ /* 0x000fca0005000000 */
[----:B------:R-:W-:-:S04]  /*2880*/  IMAD.MOV R9, RZ, RZ, -R7 ;  /* 0x000000ffff097224 */ /* 0x000fc800078e0a07 */
[----:B------:R-:W-:Y:S01]  /*2890*/  IMAD R9, R15, R9, R6 ;  /* 0x000000090f097224 */ /* 0x000fe200078e0206 */
[----:B------:R-:W-:-:S03]  /*28a0*/  IADD3 R6, P4, R2, R23, RZ ;  /* 0x0000001702067210 */ /* 0x000fc60007f9e0ff */
[----:B------:R-:W-:-:S04]  /*28b0*/  IMAD R20, R9, UR9, R20 ;  /* 0x0000000909147c24 */ /* 0x000fc8000f8e0214 */
[----:B------:R-:W-:-:S04]  /*28c0*/  IMAD R7, R7, UR8, R20 ;  /* 0x0000000807077c24 */ /* 0x000fc8000f8e0214 */
[----:B------:R-:W-:-:S05]  /*28d0*/  IMAD R7, R16, UR10, R7 ;  /* 0x0000000a10077c24 */ /* 0x000fca000f8e0207 */
[----:B------:R-:W-:Y:S01]  /*28e0*/  IADD3 R8, P3, R7, UR12, RZ ;  /* 0x0000000c07087c10 */ /* 0x000fe2000ff7e0ff */
[----:B------:R-:W-:-:S03]  /*28f0*/  IMAD.X R7, RZ, RZ, R3, P4 ;  /* 0x000000ffff077224 */ /* 0x000fc600020e0603 */
[----:B------:R-:W-:Y:S01]  /*2900*/  IADD3.X R9, RZ, UR13, RZ, P3, !PT ;  /* 0x0000000dff097c10 */ /* 0x000fe20009ffe4ff */
[----:B------:R-:W-:-:S04]  /*2910*/  IMAD.HI.U32 R20, R12, R23, RZ ;  /* 0x000000170c147227 */ /* 0x000fc800078e00ff */
[----:B------:R-:W-:Y:S01]  /*2920*/  IMAD.MOV R25, RZ, RZ, -R20 ;  /* 0x000000ffff197224 */ /* 0x000fe200078e0a14 */
[----:B--2---:R0:W-:Y:S04]  /*2930*/  STG.E.U8 desc[UR6][R8.64], R19 ;  /* 0x0000001308007986 */ /* 0x0041e8000c101106 */
[----:B------:R1:W2:Y:S01]  /*2940*/  LDG.E.U8 R21, desc[UR6][R6.64] ;  /* 0x0000000606157981 */ /* 0x0002a2000c1e1100 */
[----:B------:R-:W-:-:S05]  /*2950*/  IMAD R25, R10, R25, R23 ;  /* 0x000000190a197224 */ /* 0x000fca00078e0217 */
[----:B------:R-:W-:Y:S02]  /*2960*/  ISETP.GE.U32.AND P3, PT, R25, R10, PT ;  /* 0x0000000a1900720c */ /* 0x000fe40003f66070 */
[----:B0-----:R-:W-:-:S11]  /*2970*/  IADD3 R19, R5, 0x3, RZ ;  /* 0x0000000305137810 */ /* 0x001fd60007ffe0ff */
[----:B------:R-:W-:Y:S01]  /*2980*/  @P3 IADD3 R25, -R10, R25, RZ ;  /* 0x000000190a193210 */ /* 0x000fe20007ffe1ff */
[----:B------:R-:W-:-:S03]  /*2990*/  @P3 VIADD R20, R20, 0x1 ;  /* 0x0000000114143836 */ /* 0x000fc60000000000 */
[----:B------:R-:W-:-:S13]  /*29a0*/  ISETP.GE.U32.AND P4, PT, R25, R10, PT ;  /* 0x0000000a1900720c */ /* 0x000fda0003f86070 */
[----:B------:R-:W-:-:S04]  /*29b0*/  @P4 IADD3 R20, R20, 0x1, RZ ;  /* 0x0000000114144810 */ /* 0x000fc80007ffe0ff */
[----:B------:R-:W-:-:S05]  /*29c0*/  SEL R20, R17, R20, !P0 ;  /* 0x0000001411147207 */ /* 0x000fca0004000000 */
[----:B------:R-:W-:-:S05]  /*29d0*/  IMAD.HI.U32 R9, R13, R20, RZ ;  /* 0x000000140d097227 */ /* 0x000fca00078e00ff */
[----:B-1----:R-:W-:-:S05]  /*29e0*/  IADD3 R6, -R9, RZ, RZ ;  /* 0x000000ff09067210 */ /* 0x002fca0007ffe1ff */
        /* <DEDUP_REMOVED lines=12> */
[----:B------:R-:W-:Y:S02]  /*2ab0*/  @P3 IADD3 R8, -R15, R8, RZ ;  /* 0x000000080f083210 */ /* 0x000fe40007ffe1ff */
[----:B------:R-:W-:Y:S02]  /*2ac0*/  @P3 IADD3 R7, R7, 0x1, RZ ;  /* 0x0000000107073810 */ /* 0x000fe40007ffe0ff */
[----:B------:R-:W-:Y:S01]  /*2ad0*/  ISETP.GE.U32.AND P4, PT, R8, R15, PT ;  /* 0x0000000f0800720c */ /* 0x000fe20003f86070 */
[--C-:B------:R-:W-:Y:S02]  /*2ae0*/  IMAD.MOV R8, RZ, RZ, -R20.reuse ;  /* 0x000000ffff087224 */ /* 0x100fe400078e0a14 */
[----:B------:R-:W-:Y:S02]  /*2af0*/  IMAD R20, R11, R9, R20 ;  /* 0x000000090b147224 */ /* 0x000fe400078e0214 */
[----:B------:R-:W-:-:S04]  /*2b00*/  IMAD R23, R10, R8, R23 ;  /* 0x000000080a177224 */ /* 0x000fc800078e0217 */
[----:B------:R-:W-:-:S04]  /*2b10*/  IMAD R23, R23, UR5, RZ ;  /* 0x0000000517177c24 */ /* 0x000fc8000f8e02ff */
[----:B------:R-:W-:Y:S01]  /*2b20*/  @P4 IADD3 R7, R7, 0x1, RZ ;  /* 0x0000000107074810 */ /* 0x000fe20007ffe0ff */
        /* <DEDUP_REMOVED lines=8> */
[----:B------:R-:W-:Y:S02]  /*2bb0*/  IADD3 R8, P3, R7, UR12, RZ ;  /* 0x0000000c07087c10 */ /* 0x000fe4000ff7e0ff */
[----:B------:R-:W-:-:S03]  /*2bc0*/  IADD3.X R7, RZ, R3, RZ, P4, !PT ;  /* 0x00000003ff077210 */ /* 0x000fc600027fe4ff */
[----:B------:R-:W-:Y:S02]  /*2bd0*/  IMAD.X R9, RZ, RZ, UR13, P3 ;  /* 0x0000000dff097e24 */ /* 0x000fe400098e06ff */
[----:B------:R-:W-:-:S05]  /*2be0*/  IMAD.HI.U32 R20, R12, R19, RZ ;  /* 0x000000130c147227 */ /* 0x000fca00078e00ff */
[----:B------:R-:W-:Y:S01]  /*2bf0*/  IADD3 R25, -R20, RZ, RZ ;  /* 0x000000ff14197210 */ /* 0x000fe20007ffe1ff */
[----:B--2---:R0:W-:Y:S04]  /*2c00*/  STG.E.U8 desc[UR6][R8.64], R21 ;  /* 0x0000001508007986 */ /* 0x0041e8000c101106 */
[----:B------:R1:W2:Y:S01]  /*2c10*/  LDG.E.U8 R23, desc[UR6][R6.64] ;  /* 0x0000000606177981 */ /* 0x0002a2000c1e1100 */
[----:B------:R-:W-:Y:S01]  /*2c20*/  IMAD R25, R10, R25, R19 ;  /* 0x000000190a197224 */ /* 0x000fe200078e0213 */
[----:B------:R-:W-:-:S04]  /*2c30*/  IADD3 R5, R5, 0x4, RZ ;  /* 0x0000000405057810 */ /* 0x000fc80007ffe0ff */
[----:B------:R-:W-:-:S13]  /*2c40*/  ISETP.GE.U32.AND P3, PT, R25, R10, PT ;  /* 0x0000000a1900720c */ /* 0x000fda0003f66070 */
[----:B------:R-:W-:Y:S01]  /*2c50*/  @P3 IADD3 R25, -R10, R25, RZ ;  /* 0x000000190a193210 */ /* 0x000fe20007ffe1ff */
[----:B------:R-:W-:-:S03]  /*2c60*/  @P3 VIADD R20, R20, 0x1 ;  /* 0x0000000114143836 */ /* 0x000fc60000000000 */
[----:B------:R-:W-:-:S13]  /*2c70*/  ISETP.GE.U32.AND P4, PT, R25, R10, PT ;  /* 0x0000000a1900720c */ /* 0x000fda0003f86070 */
[----:B------:R-:W-:-:S04]  /*2c80*/  @P4 IADD3 R20, R20, 0x1, RZ ;  /* 0x0000000114144810 */ /* 0x000fc80007ffe0ff */
[----:B------:R-:W-:-:S05]  /*2c90*/  SEL R20, R17, R20, !P0 ;  /* 0x0000001411147207 */ /* 0x000fca0004000000 */
[----:B0-----:R-:W-:-:S05]  /*2ca0*/  IMAD.HI.U32 R9, R13, R20, RZ ;  /* 0x000000140d097227 */ /* 0x001fca00078e00ff */
        /* <DEDUP_REMOVED lines=24> */
[----:B------:R-:W-:-:S04]  /*2e30*/  IMAD R6, R15, R8, R6 ;  /* 0x000000080f067224 */ /* 0x000fc800078e0206 */
[----:B------:R-:W-:-:S04]  /*2e40*/  IMAD R6, R6, UR9, R19 ;  /* 0x0000000906067c24 */ /* 0x000fc8000f8e0213 */
[----:B------:R-:W-:-:S04]  /*2e50*/  IMAD R7, R7, UR8, R6 ;  /* 0x0000000807077c24 */ /* 0x000fc8000f8e0206 */
[----:B------:R-:W-:-:S05]  /*2e60*/  IMAD R7, R16, UR10, R7 ;  /* 0x0000000a10077c24 */ /* 0x000fca000f8e0207 */
[----:B------:R-:W-:-:S04]  /*2e70*/  IADD3 R6, P3, R7, UR12, RZ ;  /* 0x0000000c07067c10 */ /* 0x000fc8000ff7e0ff */
[----:B------:R-:W-:Y:S02]  /*2e80*/  IADD3.X R7, RZ, UR13, RZ, P3, !PT ;  /* 0x0000000dff077c10 */ /* 0x000fe40009ffe4ff */
[----:B------:R-:W-:-:S03]  /*2e90*/  ISETP.GE.U32.AND P3, PT, R5, R0, PT ;  /* 0x000000000500720c */ /* 0x000fc60003f66070 */
[----:B--2---:R0:W-:Y:S10]  /*2ea0*/  STG.E.U8 desc[UR6][R6.64], R23 ;  /* 0x0000001706007986 */ /* 0x0041f4000c101106 */
[----:B------:R-:W-:Y:S05]  /*2eb0*/  @!P3 BRA `(.L_x_403) ;  /* 0xfffffff40028b947 */ /* 0x000fea000383ffff */
[----:B------:R-:W-:Y:S05]  /*2ec0*/  EXIT ;  /* 0x000000000000794d */ /* 0x000fea0003800000 */
.L_x_404:
        /* <DEDUP_REMOVED lines=11> */
.L_x_1062:


//--------------------- .text._ZN2at6native40_GLOBAL__N__2351210d_8_Shape_cu_49f7391c35CatArrayBatchedCopy_alignedK_contigINS1_10OpaqueTypeILj1EEEjLi4ELi64ELi64ELi16EEEvPT_NS1_25CatArrInputTensorMetadataIS5_T0_XT2_EXT3_EEENS1_16TensorSizeStrideIS8_Lj4EEEiS8_ --------------------------
	.section	.text._ZN2at6native40_GLOBAL__N__2351210d_8_Shape_cu_49f7391c35CatArrayBatchedCopy_alignedK_contigINS1_10OpaqueTypeILj1EEEjLi4ELi64ELi64ELi16EEEvPT_NS1_25CatArrInputTensorMetadataIS5_T0_XT2_EXT3_EEENS1_16TensorSizeStrideIS8_Lj4EEEiS8_,"ax",@progbits
	.align	128
.text._ZN2at6native40_GLOBAL__N__2351210d_8_Shape_cu_49f7391c35CatArrayBatchedCopy_alignedK_contigINS1_10OpaqueTypeILj1EEEjLi4ELi64ELi64ELi16EEEvPT_NS1_25CatArrInputTensorMetadataIS5_T0_XT2_EXT3_EEENS1_16TensorSizeStrideIS8_Lj4EEEiS8_:
        .type           _ZN2at6native40_GLOBAL__N__2351210d_8_Shape_cu_49f7391c35CatArrayBatchedCopy_alignedK_contigINS1_10OpaqueTypeILj1EEEjLi4ELi64ELi64ELi16EEEvPT_NS1_25CatArrInputTensorMetadataIS5_T0_XT2_EXT3_EEENS1_16TensorSizeStrideIS8_Lj4EEEiS8_,@function
        .size           _ZN2at6native40_GLOBAL__N__2351210d_8_Shape_cu_49f7391c35CatArrayBatchedCopy_alignedK_contigINS1_10OpaqueTypeILj1EEEjLi4ELi64ELi64ELi16EEEvPT_NS1_25CatArrInputTensorMetadataIS5_T0_XT2_EXT3_EEENS1_16TensorSizeStrideIS8_Lj4EEEiS8_,(.L_x_1063 - _ZN2at6native40_GLOBAL__N__2351210d_8_Shape_cu_49f7391c35CatArrayBatchedCopy_alignedK_contigINS1_10OpaqueTypeILj1EEEjLi4ELi64ELi64ELi16EEEvPT_NS1_25CatArrInputTensorMetadataIS5_T0_XT2_EXT3_EEENS1_16TensorSizeStrideIS8_Lj4EEEiS8_)
        .other          _ZN2at6native40_GLOBAL__N__2351210d_8_Shape_cu_49f7391c35CatArrayBatchedCopy_alignedK_contigINS1_10OpaqueTypeILj1EEEjLi4ELi64ELi64ELi16EEEvPT_NS1_25CatArrInputTensorMetadataIS5_T0_XT2_EXT3_EEENS1_16TensorSizeStrideIS8_Lj4EEEiS8_,@"STO_CUDA_ENTRY STV_DEFAULT"
_ZN2at6native40_GLOBAL__N__2351210d_8_Shape_cu_49f7391c35CatArrayBatchedCopy_alignedK_contigINS1_10OpaqueTypeILj1EEEjLi4ELi64ELi64ELi16EEEvPT_NS1_25CatArrInputTensorMetadataIS5_T0_XT2_EXT3_EEENS1_16TensorSizeStrideIS8_Lj4EEEiS8_:
        /* <DEDUP_REMOVED lines=36> */
.L_x_407:
[----:B0-----:R-:W0:Y:S01]  /*0240*/  I2F.U32.RP R6, R19 ;  /* 0x0000001300067306 */ /* 0x001e220000209000 */
[----:B------:R-:W-:Y:S01]  /*0250*/  IADD3 R9, RZ, -R19, RZ ;  /* 0x80000013ff097210 */ /* 0x000fe20007ffe0ff */
[C---:B------:R-:W-:Y:S01]  /*0260*/  VIADD R14, R22.reuse, 0x3 ;  /* 0x00000003160e7836 */ /* 0x040fe20000000000 */
[C---:B------:R-:W-:Y:S01]  /*0270*/  IADD3 R24, R22.reuse, 0x2, RZ ;  /* 0x0000000216187810 */ /* 0x040fe20007ffe0ff */
[C---:B------:R-:W-:Y:S01]  /*0280*/  VIADD R10, R22.reuse, 0x5 ;  /* 0x00000005160a7836 */ /* 0x040fe20000000000 */
[C---:B------:R-:W-:Y:S02]  /*0290*/  IADD3 R26, R22.reuse, 0x1, RZ ;  /* 0x00000001161a7810 */ /* 0x040fe40007ffe0ff */
[----:B------:R-:W-:Y:S01]  /*02a0*/  IADD3 R8, R22, 0x4, RZ ;  /* 0x0000000416087810 */ /* 0x000fe20007ffe0ff */
[----:B------:R-:W1:Y:S01]  /*02b0*/  I2F.U32.RP R7, R20 ;  /* 0x0000001400077306 */ /* 0x000e620000209000 */
[----:B------:R-:W-:Y:S02]  /*02c0*/  IADD3 R27, RZ, -R20, RZ ;  /* 0x80000014ff1b7210 */ /* 0x000fe40007ffe0ff */
[----:B------:R-:W-:-:S05]  /*02d0*/  IADD3 R29, RZ, -R16, RZ ;  /* 0x80000010ff1d7210 */ /* 0x000fca0007ffe0ff */
[----:B0-----:R-:W0:Y:S08]  /*02e0*/  MUFU.RCP R6, R6 ;  /* 0x0000000600067308 */ /* 0x001e300000001000 */
[----:B-1----:R-:W-:Y:S08]  /*02f0*/  MUFU.RCP R7, R7 ;  /* 0x0000000700077308 */ /* 0x002ff00000001000 */
[----:B------:R-:W1:Y:S01]  /*0300*/  I2F.U32.RP R13, R16 ;  /* 0x00000010000d7306 */ /* 0x000e620000209000 */
[----:B0-----:R-:W-:-:S07]  /*0310*/  VIADD R4, R6, 0xffffffe ;  /* 0x0ffffffe06047836 */ /* 0x001fce0000000000 */
[----:B------:R0:W4:Y:S08]  /*0320*/  F2I.FTZ.U32.TRUNC.NTZ R5, R4 ;  /* 0x0000000400057305 */ /* 0x000130000021f000 */
[----:B-1----:R-:W1:Y:S01]  /*0330*/  MUFU.RCP R13, R13 ;  /* 0x0000000d000d7308 */ /* 0x002e620000001000 */
[----:B0-----:R-:W-:Y:S02]  /*0340*/  IMAD.MOV.U32 R4, RZ, RZ, RZ ;  /* 0x000000ffff047224 */ /* 0x001fe400078e00ff */
[----:B----4-:R-:W-:-:S04]  /*0350*/  IMAD R9, R9, R5, RZ ;  /* 0x0000000509097224 */ /* 0x010fc800078e02ff */
[----:B------:R-:W-:-:S06]  /*0360*/  IMAD.HI.U32 R5, R5, R9, R4 ;  /* 0x0000000905057227 */ /* 0x000fcc00078e0004 */
[----:B------:R-:W-:Y:S01]  /*0370*/  IMAD.HI.U32 R15, R5, R24, RZ ;  /* 0x00000018050f7227 */ /* 0x000fe200078e00ff */
[----:B-1----:R-:W-:-:S03]  /*0380*/  IADD3 R13, R13, 0xffffffe, RZ ;  /* 0x0ffffffe0d0d7810 */ /* 0x002fc60007ffe0ff */
[----:B------:R-:W-:Y:S01]  /*0390*/  IMAD.HI.U32 R25, R5, R26, RZ ;  /* 0x0000001a05197227 */ /* 0x000fe200078e00ff */
[----:B------:R-:W-:Y:S02]  /*03a0*/  IADD3 R28, -R15, RZ, RZ ;  /* 0x000000ff0f1c7210 */ /* 0x000fe40007ffe1ff */
[----:B------:R-:W-:Y:S01]  /*03b0*/  F2I.FTZ.U32.TRUNC.NTZ R13, R13 ;  /* 0x0000000d000d7305 */ /* 0x000fe2000021f000 */
[----:B------:R-:W-:Y:S02]  /*03c0*/  IMAD.MOV R6, RZ, RZ, -R25 ;  /* 0x000000ffff067224 */ /* 0x000fe400078e0a19 */
[C---:B------:R-:W-:Y:S02]  /*03d0*/  IMAD R28, R19.reuse, R28, R24 ;  /* 0x0000001c131c7224 */ /* 0x040fe400078e0218 */
[----:B------:R-:W-:Y:S02]  /*03e0*/  IMAD R4, R19, R6, R26 ;  /* 0x0000000613047224 */ /* 0x000fe400078e021a */
[----:B------:R-:W-:Y:S01]  /*03f0*/  IMAD.HI.U32 R9, R5, R14, RZ ;  /* 0x0000000e05097227 */ /* 0x000fe200078e00ff */
[----:B------:R-:W-:-:S02]  /*0400*/  ISETP.GE.U32.AND P3, PT, R28, R19, PT ;  /* 0x000000131c00720c */ /* 0x000fc40003f66070 */
[----:B------:R-:W-:Y:S01]  /*0410*/  ISETP.GE.U32.AND P1, PT, R4, R19, PT ;  /* 0x000000130400720c */ /* 0x000fe20003f26070 */
[----:B------:R-:W-:Y:S02]  /*0420*/  VIADD R6, R7, 0xffffffe ;  /* 0x0ffffffe07067836 */ /* 0x000fe40000000000 */
[----:B------:R-:W-:Y:S02]  /*0430*/  IMAD.MOV R30, RZ, RZ, -R9 ;  /* 0x000000ffff1e7224 */ /* 0x000fe400078e0a09 */
[----:B------:R0:W1:Y:S01]  /*0440*/  F2I.FTZ.U32.TRUNC.NTZ R7, R6 ;  /* 0x0000000600077305 */ /* 0x000062000021f000 */
[----:B------:R-:W-:-:S04]  /*0450*/  IMAD.HI.U32 R11, R5, R10, RZ ;  /* 0x0000000a050b7227 */ /* 0x000fc800078e00ff */
[C---:B------:R-:W-:Y:S01]  /*0460*/  IMAD R30, R19.reuse, R30, R14 ;  /* 0x0000001e131e7224 */ /* 0x040fe200078e020e */
[----:B------:R-:W-:Y:S01]  /*0470*/  @P3 IADD3 R28, -R19, R28, RZ ;  /* 0x0000001c131c3210 */ /* 0x000fe20007ffe1ff */
[----:B------:R-:W-:Y:S01]  /*0480*/  IMAD.HI.U32 R23, R5, R8, RZ ;  /* 0x0000000805177227 */ /* 0x000fe200078e00ff */
[----:B------:R-:W-:Y:S02]  /*0490*/  @P1 IADD3 R4, -R19, R4, RZ ;  /* 0x0000000413041210 */ /* 0x000fe40007ffe1ff */
[-C--:B------:R-:W-:Y:S01]  /*04a0*/  ISETP.GE.U32.AND P0, PT, R30, R19.reuse, PT ;  /* 0x000000131e00720c */ /* 0x080fe20003f06070 */
[----:B------:R-:W-:Y:S01]  /*04b0*/  IMAD.MOV R32, RZ, RZ, -R23 ;  /* 0x000000ffff207224 */ /* 0x000fe200078e0a17 */
[----:B------:R-:W-:Y:S01]  /*04c0*/  IADD3 R12, -R11, RZ, RZ ;  /* 0x000000ff0b0c7210 */ /* 0x000fe20007ffe1ff */
[----:B0-----:R-:W-:Y:S01]  /*04d0*/  IMAD.MOV.U32 R6, RZ, RZ, RZ ;  /* 0x000000ffff067224 */ /* 0x001fe200078e00ff */
[-C--:B------:R-:W-:Y:S01]  /*04e0*/  ISETP.GE.U32.AND P2, PT, R4, R19.reuse, PT ;  /* 0x000000130400720c */ /* 0x080fe20003f46070 */
[C---:B------:R-:W-:Y:S01]  /*04f0*/  IMAD R32, R19.reuse, R32, R8 ;  /* 0x0000002013207224 */ /* 0x040fe200078e0208 */
[----:B------:R-:W-:Y:S01]  /*0500*/  ISETP.GE.U32.AND P6, PT, R28, R19, PT ;  /* 0x000000131c00720c */ /* 0x000fe20003fc6070 */
[----:B------:R-:W-:Y:S01]  /*0510*/  IMAD R12, R19, R12, R10 ;  /* 0x0000000c130c7224 */ /* 0x000fe200078e020a */
[----:B------:R-:W-:Y:S01]  /*0520*/  @P1 IADD3 R25, R25, 0x1, RZ ;  /* 0x0000000119191810 */ /* 0x000fe20007ffe0ff */
[----:B-1----:R-:W-:Y:S01]  /*0530*/  IMAD R27, R27, R7, RZ ;  /* 0x000000071b1b7224 */ /* 0x002fe200078e02ff */
[-C--:B------:R-:W-:Y:S01]  /*0540*/  ISETP.GE.U32.AND P4, PT, R32, R19.reuse, PT ;  /* 0x000000132000720c */ /* 0x080fe20003f86070 */
[----:B------:R-:W-:Y:S01]  /*0550*/  @P3 VIADD R15, R15, 0x1 ;  /* 0x000000010f0f3836 */ /* 0x000fe20000000000 */
[----:B------:R-:W-:Y:S01]  /*0560*/  ISETP.GE.U32.AND P1, PT, R12, R19, PT ;  /* 0x000000130c00720c */ /* 0x000fe20003f26070 */
[----:B------:R-:W-:Y:S01]  /*0570*/  @P0 IMAD.IADD R30, R30, 0x1, -R19 ;  /* 0x000000011e1e0824 */ /* 0x000fe200078e0a13 */
[----:B------:R-:W-:Y:S01]  /*0580*/  @P0 IADD3 R9, R9, 0x1, RZ ;  /* 0x0000000109090810 */ /* 0x000fe20007ffe0ff */
[----:B------:R-:W-:Y:S01]  /*0590*/  IMAD.HI.U32 R4, R7, R27, R6 ;  /* 0x0000001b07047227 */ /* 0x000fe200078e0006 */
[----:B------:R-:W-:-:S02]  /*05a0*/  LOP3.LUT R6, RZ, R19, RZ, 0x33, !PT ;  /* 0x00000013ff067212 */ /* 0x000fc400078e33ff */
[----:B------:R-:W-:Y:S01]  /*05b0*/  ISETP.GE.U32.AND P5, PT, R30, R19, PT ;  /* 0x000000131e00720c */ /* 0x000fe20003fa6070 */
[----:B------:R-:W-:Y:S01]  /*05c0*/  @P2 VIADD R25, R25, 0x1 ;  /* 0x0000000119192836 */ /* 0x000fe20000000000 */
[----:B------:R-:W-:Y:S01]  /*05d0*/  ISETP.NE.U32.AND P2, PT, R19, RZ, PT ;  /* 0x000000ff1300720c */ /* 0x000fe20003f45070 */
[----:B------:R-:W-:Y:S01]  /*05e0*/  @P6 VIADD R15, R15, 0x1 ;  /* 0x000000010f0f6836 */ /* 0x000fe20000000000 */
[----:B------:R-:W-:Y:S01]  /*05f0*/  LOP3.LUT R30, RZ, R20, RZ, 0x33, !PT ;  /* 0x00000014ff1e7212 */ /* 0x000fe200078e33ff */
[----:B------:R-:W-:Y:S01]  /*0600*/  IMAD R29, R29, R13, RZ ;  /* 0x0000000d1d1d7224 */ /* 0x000fe200078e02ff */
[----:B------:R-:W-:Y:S01]  /*0610*/  @P4 IADD3 R32, -R19, R32, RZ ;  /* 0x0000002013204210 */ /* 0x000fe20007ffe1ff */
[----:B------:R-:W-:Y:S01]  /*0620*/  @P1 IMAD.IADD R12, R12, 0x1, -R19 ;  /* 0x000000010c0c1824 */ /* 0x000fe200078e0a13 */
[----:B------:R-:W-:Y:S01]  /*0630*/  SEL R15, R6, R15, !P2 ;  /* 0x0000000f060f7207 */ /* 0x000fe20005000000 */
[----:B------:R-:W-:Y:S01]  /*0640*/  @P4 VIADD R23, R23, 0x1 ;  /* 0x0000000117174836 */ /* 0x000fe20000000000 */
[-C--:B------:R-:W-:Y:S01]  /*0650*/  ISETP.GE.U32.AND P3, PT, R32, R19.reuse, PT ;  /* 0x000000132000720c */ /* 0x080fe20003f66070 */
[----:B------:R-:W-:Y:S01]  /*0660*/  @P1 VIADD R11, R11, 0x1 ;  /* 0x000000010b0b1836 */ /* 0x000fe20000000000 */
[----:B------:R-:W-:Y:S01]  /*0670*/  ISETP.GE.U32.AND P0, PT, R12, R19, PT ;  /* 0x000000130c00720c */ /* 0x000fe20003f06070 */
[----:B------:R-:W-:Y:S01]  /*0680*/  IMAD.HI.U32 R27, R4, R15, RZ ;  /* 0x0000000f041b7227 */ /* 0x000fe200078e00ff */
[----:B------:R-:W-:-:S02]  /*0690*/  @P5 IADD3 R9, R9, 0x1, RZ ;  /* 0x0000000109095810 */ /* 0x000fc40007ffe0ff */
[C---:B------:R-:W-:Y:S01]  /*06a0*/  SEL R25, R6.reuse, R25, !P2 ;  /* 0x0000001906197207 */ /* 0x040fe20005000000 */
[----:B------:R-:W-:Y:S01]  /*06b0*/  IMAD.MOV.U32 R12, RZ, RZ, RZ ;  /* 0x000000ffff0c7224 */ /* 0x000fe200078e00ff */
[----:B------:R-:W-:Y:S02]  /*06c0*/  IADD3 R28, -R27, RZ, RZ ;  /* 0x000000ff1b1c7210 */ /* 0x000fe40007ffe1ff */
[----:B------:R-:W-:Y:S01]  /*06d0*/  SEL R9, R6, R9, !P2 ;  /* 0x0000000906097207 */ /* 0x000fe20005000000 */
[----:B------:R-:W-:Y:S02]  /*06e0*/  IMAD.HI.U32 R12, R13, R29, R12 ;  /* 0x0000001d0d0c7227 */ /* 0x000fe400078e000c */
[----:B------:R-:W-:Y:S02]  /*06f0*/  @P3 IADD3 R23, R23, 0x1, RZ ;  /* 0x0000000117173810 */ /* 0x000fe40007ffe0ff */
[----:B------:R-:W-:Y:S02]  /*0700*/  IMAD R13, R20, R28, R15 ;  /* 0x0000001c140d7224 */ /* 0x000fe400078e020f */
[----:B------:R-:W-:Y:S01]  /*0710*/  IMAD.HI.U32 R33, R4, R25, RZ ;  /* 0x0000001904217227 */ /* 0x000fe200078e00ff */
[----:B------:R-:W-:-:S02]  /*0720*/  SEL R23, R6, R23, !P2 ;  /* 0x0000001706177207 */ /* 0x000fc40005000000 */
[----:B------:R-:W-:Y:S01]  /*0730*/  ISETP.GE.U32.AND P6, PT, R13, R20, PT ;  /* 0x000000140d00720c */ /* 0x000fe20003fc6070 */
[----:B------:R-:W-:-:S04]  /*0740*/  IMAD.HI.U32 R29, R4, R9, RZ ;  /* 0x00000009041d7227 */ /* 0x000fc800078e00ff */
[----:B------:R-:W-:Y:S01]  /*0750*/  IMAD.MOV R7, RZ, RZ, -R33 ;  /* 0x000000ffff077224 */ /* 0x000fe200078e0a21 */
[----:B------:R-:W-:Y:S01]  /*0760*/  IADD3 R37, -R29, RZ, RZ ;  /* 0x000000ff1d257210 */ /* 0x000fe20007ffe1ff */
[----:B------:R-:W-:-:S04]  /*0770*/  IMAD.HI.U32 R31, R4, R23, RZ ;  /* 0x00000017041f7227 */ /* 0x000fc800078e00ff */
[C---:B------:R-:W-:Y:S02]  /*0780*/  IMAD R7, R20.reuse, R7, R25 ;  /* 0x0000000714077224 */ /* 0x040fe400078e0219 */
[C---:B------:R-:W-:Y:S01]  /*0790*/  IMAD R37, R20.reuse, R37, R9 ;  /* 0x0000002514257224 */ /* 0x040fe200078e0209 */
[C---:B------:R-:W-:Y:S01]  /*07a0*/  @P6 IADD3 R13, -R20.reuse, R13, RZ ;  /* 0x0000000d140d6210 */ /* 0x040fe20007ffe1ff */
[----:B------:R-:W-:Y:S01]  /*07b0*/  IMAD.MOV R28, RZ, RZ, -R31 ;  /* 0x000000ffff1c7224 */ /* 0x000fe200078e0a1f */
[-C--:B------:R-:W-:Y:S01]  /*07c0*/  ISETP.GE.U32.AND P5, PT, R7, R20.reuse, PT ;  /* 0x000000140700720c */ /* 0x080fe20003fa6070 */
[----:B------:R-:W-:Y:S01]  /*07d0*/  @P0 VIADD R11, R11, 0x1 ;  /* 0x000000010b0b0836 */ /* 0x000fe20000000000 */
[-C--:B------:R-:W-:Y:S01]  /*07e0*/  ISETP.GE.U32.AND P0, PT, R37, R20.reuse, PT ;  /* 0x000000142500720c */ /* 0x080fe20003f06070 */
[----:B------:R-:W-:Y:S01]  /*07f0*/  @P6 VIADD R27, R27, 0x1 ;  /* 0x000000011b1b6836 */ /* 0x000fe20000000000 */
[----:B------:R-:W-:Y:S01]  /*0800*/  ISETP.GE.U32.AND P1, PT, R13, R20, PT ;  /* 0x000000140d00720c */ /* 0x000fe20003f26070 */
[----:B------:R-:W-:Y:S01]  /*0810*/  IMAD R13, R20, R28, R23 ;  /* 0x0000001c140d7224 */ /* 0x000fe200078e0217 */
[----:B------:R-:W-:Y:S01]  /*0820*/  SEL R11, R6, R11, !P2 ;  /* 0x0000000b060b7207 */ /* 0x000fe20005000000 */
[----:B------:R-:W-:-:S02]  /*0830*/  IMAD.MOV R28, RZ, RZ, -R25 ;  /* 0x000000ffff1c7224 */ /* 0x000fc400078e0a19 */
[----:B------:R-:W-:Y:S01]  /*0840*/  IMAD.MOV R32, RZ, RZ, -R23 ;  /* 0x000000ffff207224 */ /* 0x000fe200078e0a17 */
[----:B------:R-:W-:Y:S01]  /*0850*/  ISETP.GE.U32.AND P4, PT, R13, R20, PT ;  /* 0x000000140d00720c */ /* 0x000fe20003f86070 */
[----:B------:R-:W-:Y:S01]  /*0860*/  IMAD R28, R19, R28, R26 ;  /* 0x0000001c131c7224 */ /* 0x000fe200078e021a */
[----:B------:R-:W-:Y:S01]  /*0870*/  IADD3 R26, -R9, RZ, RZ ;  /* 0x000000ff091a7210 */ /* 0x000fe20007ffe1ff */
[----:B------:R-:W-:Y:S01]  /*0880*/  @P5 VIADD R33, R33, 0x1 ;  /* 0x0000000121215836 */ /* 0x000fe20000000000 */
[C---:B------:R-:W-:Y:S01]  /*0890*/  @P5 IADD3 R7, -R20.reuse, R7, RZ ;  /* 0x0000000714075210 */ /* 0x040fe20007ffe1ff */
[----:B------:R-:W-:Y:S01]  /*08a0*/  @P0 VIADD R29, R29, 0x1 ;  /* 0x000000011d1d0836 */ /* 0x000fe20000000000 */
[----:B------:R-:W-:Y:S01]  /*08b0*/  @P0 IADD3 R37, -R20, R37, RZ ;  /* 0x0000002514250210 */ /* 0x000fe20007ffe1ff */
[----:B------:R-:W-:Y:S01]  /*08c0*/  @P1 VIADD R27, R27, 0x1 ;  /* 0x000000011b1b1836 */ /* 0x000fe20000000000 */
[-C--:B------:R-:W-:Y:S01]  /*08d0*/  ISETP.GE.U32.AND P3, PT, R7, R20.reuse, PT ;  /* 0x000000140700720c */ /* 0x080fe20003f66070 */
[----:B------:R-:W-:Y:S01]  /*08e0*/  IMAD.HI.U32 R7, R4, R11, RZ ;  /* 0x0000000b04077227 */ /* 0x000fe200078e00ff */
[----:B------:R-:W-:-:S02]  /*08f0*/  ISETP.GE.U32.AND P5, PT, R37, R20, PT ;  /* 0x000000142500720c */ /* 0x000fc40003fa6070 */
[C---:B------:R-:W-:Y:S01]  /*0900*/  ISETP.NE.U32.AND P1, PT, R20.reuse, RZ, PT ;  /* 0x000000ff1400720c */ /* 0x040fe20003f25070 */
[----:B------:R-:W-:Y:S01]  /*0910*/  IMAD.MOV R35, RZ, RZ, -R7 ;  /* 0x000000ffff237224 */ /* 0x000fe200078e0a07 */
[----:B------:R-:W-:Y:S01]  /*0920*/  @P4 IADD3 R13, -R20, R13, RZ ;  /* 0x0000000d140d4210 */ /* 0x000fe20007ffe1ff */
[----:B------:R-:W-:Y:S01]  /*0930*/  IMAD R14, R19, R26, R14 ;  /* 0x0000001a130e7224 */ /* 0x000fe200078e020e */
[----:B------:R-:W-:Y:S01]  /*0940*/  SEL R27, R30, R27, !P1 ;  /* 0x0000001b1e1b7207 */ /* 0x000fe20004800000 */
[----:B------:R-:W-:Y:S01]  /*0950*/  IMAD R35, R20, R35, R11 ;  /* 0x0000002314237224 */ /* 0x000fe200078e020b */
[----:B------:R-:W-:Y:S01]  /*0960*/  ISETP.GE.U32.AND P6, PT, R13, R20, PT ;  /* 0x000000140d00720c */ /* 0x000fe20003fc6070 */
[----:B------:R-:W-:Y:S01]  /*0970*/  @P4 VIADD R31, R31, 0x1 ;  /* 0x000000011f1f4836 */ /* 0x000fe20000000000 */
[----:B------:R-:W-:Y:S01]  /*0980*/  IADD3 R13, -R15, RZ, RZ ;  /* 0x000000ff0f0d7210 */ /* 0x000fe20007ffe1ff */
[----:B------:R-:W-:Y:S01]  /*0990*/  IMAD R26, R19, R32, R8 ;  /* 0x00000020131a7224 */ /* 0x000fe200078e0208 */
[----:B------:R-:W-:Y:S01]  /*09a0*/  @P3 IADD3 R33, R33, 0x1, RZ ;  /* 0x0000000121213810 */ /* 0x000fe20007ffe0ff */
[----:B------:R-:W-:Y:S01]  /*09b0*/  @P5 VIADD R29, R29, 0x1 ;  /* 0x000000011d1d5836 */ /* 0x000fe20000000000 */
[----:B------:R-:W-:Y:S01]  /*09c0*/  ISETP.GE.U32.AND P3, PT, R35, R20, PT ;  /* 0x000000142300720c */ /* 0x000fe20003f66070 */
[----:B------:R-:W-:Y:S01]  /*09d0*/  IMAD R24, R19, R13, R24 ;  /* 0x0000000d13187224 */ /* 0x000fe200078e0218 */
[----:B------:R-:W-:Y:S01]  /*09e0*/  SEL R13, R30, R33, !P1 ;  /* 0x000000211e0d7207 */ /* 0x000fe20004800000 */
[----:B------:R-:W-:Y:S01]  /*09f0*/  IMAD R8, R28, UR11, RZ ;  /* 0x0000000b1c087c24 */ /* 0x000fe2000f8e02ff */
[----:B------:R-:W-:Y:S01]  /*0a00*/  SEL R29, R30, R29, !P1 ;  /* 0x0000001d1e1d7207 */ /* 0x000fe20004800000 */
[----:B------:R-:W-:Y:S01]  /*0a10*/  IMAD R14, R14, UR11, RZ ;  /* 0x0000000b0e0e7c24 */ /* 0x000fe2000f8e02ff */
[----:B------:R-:W-:Y:S01]  /*0a20*/  IADD3 R33, -R13, RZ, RZ ;  /* 0x000000ff0d217210 */ /* 0x000fe20007ffe1ff */
[----:B------:R-:W-:Y:S01]  /*0a30*/  @P6 VIADD R31, R31, 0x1 ;  /* 0x000000011f1f6836 */ /* 0x000fe20000000000 */
[----:B------:R-:W-:Y:S01]  /*0a40*/  IADD3 R28, -R27, RZ, RZ ;  /* 0x000000ff1b1c7210 */ /* 0x000fe20007ffe1ff */
[----:B------:R-:W-:Y:S01]  /*0a50*/  IMAD R26, R26, UR11, RZ ;  /* 0x0000000b1a1a7c24 */ /* 0x000fe2000f8e02ff */
[----:B------:R-:W-:Y:S01]  /*0a60*/  IADD3 R32, -R29, RZ, RZ ;  /* 0x000000ff1d207210 */ /* 0x000fe20007ffe1ff */
[----:B------:R-:W-:-:S02]  /*0a70*/  IMAD R33, R20, R33, R25 ;  /* 0x0000002114217224 */ /* 0x000fc400078e0219 */
[----:B------:R-:W-:Y:S01]  /*0a80*/  IMAD.HI.U32 R25, R12, R13, RZ ;  /* 0x0000000d0c197227 */ /* 0x000fe200078e00ff */
[C---:B------:R-:W-:Y:S02]  /*0a90*/  @P3 IADD3 R35, -R20.reuse, R35, RZ ;  /* 0x0000002314233210 */ /* 0x040fe40007ffe1ff */
[----:B------:R-:W-:Y:S01]  /*0aa0*/  @P3 IADD3 R7, R7, 0x1, RZ ;  /* 0x0000000107073810 */ /* 0x000fe20007ffe0ff */
[----:B------:R-:W-:Y:S01]  /*0ab0*/  IMAD R28, R20, R28, R15 ;  /* 0x0000001c141c7224 */ /* 0x000fe200078e020f */
[----:B------:R-:W-:Y:S01]  /*0ac0*/  SEL R15, R30, R31, !P1 ;  /* 0x0000001f1e0f7207 */ /* 0x000fe20004800000 */
[----:B------:R-:W-:Y:S01]  /*0ad0*/  IMAD R31, R20, R32, R9 ;  /* 0x00000020141f7224 */ /* 0x000fe200078e0209 */
[----:B------:R-:W-:Y:S01]  /*0ae0*/  ISETP.GE.U32.AND P0, PT, R35, R20, PT ;  /* 0x000000142300720c */ /* 0x000fe20003f06070 */
[----:B------:R-:W-:Y:S01]  /*0af0*/  IMAD R8, R33, UR10, R8 ;  /* 0x0000000a21087c24 */ /* 0x000fe2000f8e0208 */
[----:B------:R-:W-:Y:S01]  /*0b00*/  IADD3 R33, -R25, RZ, RZ ;  /* 0x000000ff19217210 */ /* 0x000fe20007ffe1ff */
[----:B------:R-:W-:-:S02]  /*0b10*/  IMAD R36, R31, UR10, R14 ;  /* 0x0000000a1f247c24 */ /* 0x000fc4000f8e020e */
[----:B------:R-:W-:-:S04]  /*0b20*/  IMAD.HI.U32 R31, R12, R29, RZ ;  /* 0x0000001d0c1f7227 */ /* 0x000fc800078e00ff */
[----:B------:R-:W-:Y:S01]  /*0b30*/  IMAD R33, R16, R33, R13 ;  /* 0x0000002110217224 */ /* 0x000fe200078e020d */
[----:B------:R-:W-:Y:S01]  /*0b40*/  IADD3 R14, -R31, RZ, RZ ;  /* 0x000000ff1f0e7210 */ /* 0x000fe20007ffe1ff */
[----:B------:R-:W-:Y:S02]  /*0b50*/  IMAD.MOV R37, RZ, RZ, -R15 ;  /* 0x000000ffff257224 */ /* 0x000fe400078e0a0f */
[----:B------:R-:W-:Y:S01]  /*0b60*/  IMAD R9, R24, UR11, RZ ;  /* 0x0000000b18097c24 */ /* 0x000fe2000f8e02ff */
[----:B------:R-:W-:Y:S01]  /*0b70*/  ISETP.GE.U32.AND P4, PT, R33, R16, PT ;  /* 0x000000102100720c */ /* 0x000fe20003f86070 */
[----:B------:R-:W-:Y:S02]  /*0b80*/  IMAD R37, R20, R37, R23 ;  /* 0x0000002514257224 */ /* 0x000fe400078e0217 */
[----:B------:R-:W-:-:S04]  /*0b90*/  IMAD.HI.U32 R35, R12, R27, RZ ;  /* 0x0000001b0c237227 */ /* 0x000fc800078e00ff */
[----:B------:R-:W-:Y:S02]  /*0ba0*/  IMAD R14, R16, R14, R29 ;  /* 0x0000000e100e7224 */ /* 0x000fe400078e021d */
[----:B------:R-:W-:Y:S02]  /*0bb0*/  @P0 VIADD R7, R7, 0x1 ;  /* 0x0000000107070836 */ /* 0x000fe40000000000 */
[----:B------:R-:W-:Y:S01]  /*0bc0*/  IMAD R23, R28, UR10, R9 ;  /* 0x0000000a1c177c24 */ /* 0x000fe2000f8e0209 */
[----:B------:R-:W-:Y:S01]  /*0bd0*/  ISETP.GE.U32.AND P6, PT, R14, R16, PT ;  /* 0x000000100e00720c */ /* 0x000fe20003fc6070 */
[----:B------:R-:W-:Y:S01]  /*0be0*/  IMAD.MOV R24, RZ, RZ, -R11 ;  /* 0x000000ffff187224 */ /* 0x000fe200078e0a0b */
[----:B------:R-:W-:Y:S01]  /*0bf0*/  SEL R7, R30, R7, !P1 ;  /* 0x000000071e077207 */ /* 0x000fe20004800000 */
[----:B------:R-:W-:Y:S01]  /*0c00*/  IMAD R9, R37, UR10, R26 ;  /* 0x0000000a25097c24 */ /* 0x000fe2000f8e021a */
[----:B------:R-:W-:Y:S01]  /*0c10*/  IADD3 R37, -R35, RZ, RZ ;  /* 0x000000ff23257210 */ /* 0x000fe20007ffe1ff */
[----:B------:R-:W-:Y:S01]  /*0c20*/  IMAD R10, R19, R24, R10 ;  /* 0x00000018130a7224 */ /* 0x000fe200078e020a */
[----:B------:R-:W-:Y:S01]  /*0c30*/  IADD3 R24, -R7, RZ, RZ ;  /* 0x000000ff07187210 */ /* 0x000fe20007ffe1ff */
[----:B------:R-:W-:Y:S01]  /*0c40*/  @P4 IMAD.IADD R33, R33, 0x1, -R16 ;  /* 0x0000000121214824 */ /* 0x000fe200078e0a10 */
[----:B------:R-:W-:Y:S01]  /*0c50*/  @P4 IADD3 R25, R25, 0x1, RZ ;  /* 0x0000000119194810 */ /* 0x000fe20007ffe0ff */
[----:B------:R-:W-:Y:S01]  /*0c60*/  IMAD R37, R16, R37, R27 ;  /* 0x0000002510257224 */ /* 0x000fe200078e021b */
[-C--:B------:R-:W-:Y:S01]  /*0c70*/  LOP3.LUT R26, RZ, R16.reuse, RZ, 0x33, !PT ;  /* 0x00000010ff1a7212 */ /* 0x080fe200078e33ff */
[----:B------:R-:W-:Y:S01]  /*0c80*/  IMAD R34, R10, UR11, RZ ;  /* 0x0000000b0a227c24 */ /* 0x000fe2000f8e02ff */
[-C--:B------:R-:W-:Y:S01]  /*0c90*/  ISETP.GE.U32.AND P3, PT, R33, R16.reuse, PT ;  /* 0x000000102100720c */ /* 0x080fe20003f66070 */
[----:B------:R-:W-:Y:S01]  /*0ca0*/  VIADD R10, R22, 0x6 ;  /* 0x00000006160a7836 */ /* 0x000fe20000000000 */
[----:B------:R-:W-:Y:S01]  /*0cb0*/  ISETP.GE.U32.AND P0, PT, R37, R16, PT ;  /* 0x000000102500720c */ /* 0x000fe20003f06070 */
[----:B------:R-:W-:-:S02]  /*0cc0*/  IMAD R11, R20, R24, R11 ;  /* 0x00000018140b7224 */ /* 0x000fc400078e020b */
[----:B------:R-:W-:-:S04]  /*0cd0*/  IMAD.HI.U32 R33, R5, R10, RZ ;  /* 0x0000000a05217227 */ /* 0x000fc800078e00ff */
[----:B------:R-:W-:Y:S02]  /*0ce0*/  @P6 IMAD.IADD R14, R14, 0x1, -R16 ;  /* 0x000000010e0e6824 */ /* 0x000fe400078e0a10 */
[----:B------:R-:W-:Y:S02]  /*0cf0*/  IMAD R34, R11, UR10, R34 ;  /* 0x0000000a0b227c24 */ /* 0x000fe4000f8e0222 */
[----:B------:R-:W-:Y:S01]  /*0d00*/  IMAD.MOV R11, RZ, RZ, -R33 ;  /* 0x000000ffff0b7224 */ /* 0x000fe200078e0a21 */
[-C--:B------:R-:W-:Y:S01]  /*0d10*/  ISETP.GE.U32.AND P4, PT, R14, R16.reuse, PT ;  /* 0x000000100e00720c */ /* 0x080fe20003f86070 */
[----:B------:R-:W-:Y:S01]  /*0d20*/  @P0 VIADD R35, R35, 0x1 ;  /* 0x0000000123230836 */ /* 0x000fe20000000000 */
[----:B------:R-:W-:Y:S01]  /*0d30*/  @P0 IADD3 R37, -R16, R37, RZ ;  /* 0x0000002510250210 */ /* 0x000fe20007ffe1ff */
[----:B------:R-:W-:Y:S01]  /*0d40*/  IMAD R14, R19, R11, R10 ;  /* 0x0000000b130e7224 */ /* 0x000fe200078e020a */
[----:B------:R-:W-:Y:S01]  /*0d50*/  @P3 IADD3 R25, R25, 0x1, RZ ;  /* 0x0000000119193810 */ /* 0x000fe20007ffe0ff */
[----:B------:R-:W-:Y:S01]  /*0d60*/  @P6 VIADD R31, R31, 0x1 ;  /* 0x000000011f1f6836 */ /* 0x000fe20000000000 */
[----:B------:R-:W-:-:S02]  /*0d70*/  ISETP.GE.U32.AND P5, PT, R37, R16, PT ;  /* 0x000000102500720c */ /* 0x000fc40003fa6070 */
[----:B------:R-:W-:Y:S02]  /*0d80*/  ISETP.GE.U32.AND P0, PT, R14, R19, PT ;  /* 0x000000130e00720c */ /* 0x000fe40003f06070 */
[----:B------:R-:W-:-:S03]  /*0d90*/  ISETP.NE.U32.AND P3, PT, R16, RZ, PT ;  /* 0x000000ff1000720c */ /* 0x000fc60003f65070 */
[----:B------:R-:W-:Y:S02]  /*0da0*/  @P4 IADD3 R31, R31, 0x1, RZ ;  /* 0x000000011f1f4810 */ /* 0x000fe40007ffe0ff */
[----:B------:R-:W-:Y:S01]  /*0db0*/  SEL R11, R26, R25, !P3 ;  /* 0x000000191a0b7207 */ /* 0x000fe20005800000 */
[----:B------:R-:W-:-:S03]  /*0dc0*/  IMAD.HI.U32 R25, R12, R15, RZ ;  /* 0x0000000f0c197227 */ /* 0x000fc600078e00ff */
[----:B------:R-:W-:Y:S01]  /*0dd0*/  IADD3 R24, -R11, RZ, RZ ;  /* 0x000000ff0b187210 */ /* 0x000fe20007ffe1ff */
[----:B------:R-:W-:Y:S01]  /*0de0*/  @P5 VIADD R35, R35, 0x1 ;  /* 0x0000000123235836 */ /* 0x000fe20000000000 */
[----:B------:R-:W-:Y:S01]  /*0df0*/  @P0 IADD3 R14, -R19, R14, RZ ;  /* 0x0000000e130e0210 */ /* 0x000fe20007ffe1ff */
[----:B------:R-:W-:Y:S01]  /*0e00*/  IMAD.MOV R37, RZ, RZ, -R25 ;  /* 0x000000ffff257224 */ /* 0x000fe200078e0a19 */
[----:B------:R-:W-:Y:S01]  /*0e10*/  @P0 IADD3 R33, R33, 0x1, RZ ;  /* 0x0000000121210810 */ /* 0x000fe20007ffe0ff */
[----:B------:R-:W-:Y:S01]  /*0e20*/  IMAD R13, R16, R24, R13 ;  /* 0x00000018100d7224 */ /* 0x000fe200078e020d */
[----:B------:R-:W-:Y:S01]  /*0e30*/  ISETP.GE.U32.AND P5, PT, R14, R19, PT ;  /* 0x000000130e00720c */ /* 0x000fe20003fa6070 */
[----:B------:R-:W-:Y:S01]  /*0e40*/  IMAD R37, R16, R37, R15 ;  /* 0x0000002510257224 */ /* 0x000fe200078e020f */
[C---:B------:R-:W-:Y:S01]  /*0e50*/  SEL R28, R26.reuse, R35, !P3 ;  /* 0x000000231a1c7207 */ /* 0x040fe20005800000 */
[----:B------:R-:W-:Y:S01]  /*0e60*/  IMAD R8, R13, UR13, R8 ;  /* 0x0000000d0d087c24 */ /* 0x000fe2000f8e0208 */
[----:B------:R-:W-:-:S02]  /*0e70*/  SEL R13, R26, R31, !P3 ;  /* 0x0000001f1a0d7207 */ /* 0x000fc40005800000 */
[----:B------:R-:W-:Y:S01]  /*0e80*/  ISETP.GE.U32.AND P0, PT, R37, R16, PT ;  /* 0x000000102500720c */ /* 0x000fe20003f06070 */
[----:B------:R-:W-:Y:S02]  /*0e90*/  IMAD.MOV R14, RZ, RZ, -R28 ;  /* 0x000000ffff0e7224 */ /* 0x000fe400078e0a1c */
[----:B------:R-:W-:Y:S02]  /*0ea0*/  IMAD.MOV R31, RZ, RZ, -R13 ;  /* 0x000000ffff1f7224 */ /* 0x000fe400078e0a0d */
[C---:B------:R-:W-:Y:S02]  /*0eb0*/  IMAD R14, R16.reuse, R14, R27 ;  /* 0x0000000e100e7224 */ /* 0x040fe400078e021b */
[----:B------:R-:W-:Y:S01]  /*0ec0*/  @P5 IADD3 R33, R33, 0x1, RZ ;  /* 0x0000000121215810 */ /* 0x000fe20007ffe0ff */
[----:B------:R-:W-:Y:S02]  /*0ed0*/  IMAD R31, R16, R31, R29 ;  /* 0x0000001f101f7224 */ /* 0x000fe400078e021d */
[----:B------:R-:W-:Y:S01]  /*0ee0*/  IMAD.HI.U32 R29, R12, R7, RZ ;  /* 0x000000070c1d7227 */ /* 0x000fe200078e00ff */
[----:B------:R-:W-:-:S02]  /*0ef0*/  SEL R33, R6, R33, !P2 ;  /* 0x0000002106217207 */ /* 0x000fc40005000000 */
[----:B------:R-:W-:Y:S01]  /*0f00*/  @P0 IADD3 R25, R25, 0x1, RZ ;  /* 0x0000000119190810 */ /* 0x000fe20007ffe0ff */
[----:B------:R-:W-:Y:S02]  /*0f10*/  @P0 IMAD.IADD R37, R37, 0x1, -R16 ;  /* 0x0000000125250824 */ /* 0x000fe400078e0a10 */
[----:B------:R-:W-:-:S03]  /*0f20*/  IMAD.HI.U32 R35, R4, R33, RZ ;  /* 0x0000002104237227 */ /* 0x000fc600078e00ff */
[----:B------:R-:W-:Y:S01]  /*0f30*/  ISETP.GE.U32.AND P5, PT, R37, R16, PT ;  /* 0x000000102500720c */ /* 0x000fe20003fa6070 */
[----:B------:R-:W-:Y:S01]  /*0f40*/  IMAD R23, R14, UR13, R23 ;  /* 0x0000000d0e177c24 */ /* 0x000fe2000f8e0217 */
[----:B------:R-:W-:Y:S01]  /*0f50*/  IADD3 R24, -R35, RZ, RZ ;  /* 0x000000ff23187210 */ /* 0x000fe20007ffe1ff */
[----:B------:R-:W-:Y:S01]  /*0f60*/  IMAD R36, R31, UR13, R36 ;  /* 0x0000000d1f247c24 */ /* 0x000fe2000f8e0224 */
[----:B------:R-:W-:Y:S01]  /*0f70*/  IADD3 R37, -R29, RZ, RZ ;  /* 0x000000ff1d257210 */ /* 0x000fe20007ffe1ff */
[----:B------:R-:W-:Y:S02]  /*0f80*/  IMAD R11, R11, UR12, R8 ;  /* 0x0000000c0b0b7c24 */ /* 0x000fe4000f8e0208 */
[--C-:B------:R-:W-:Y:S02]  /*0f90*/  IMAD R27, R20, R24, R33.reuse ;  /* 0x00000018141b7224 */ /* 0x100fe400078e0221 */
[----:B------:R-:W-:Y:S02]  /*0fa0*/  IMAD.MOV R24, RZ, RZ, -R33 ;  /* 0x000000ffff187224 */ /* 0x000fe400078e0a21 */
[----:B------:R-:W-:Y:S01]  /*0fb0*/  IMAD R37, R16, R37, R7 ;  /* 0x0000002510257224 */ /* 0x000fe200078e0207 */
[----:B------:R-:W-:Y:S01]  /*0fc0*/  ISETP.GE.U32.AND P4, PT, R27, R20, PT ;  /* 0x000000141b00720c */ /* 0x000fe20003f86070 */
[----:B------:R-:W-:Y:S01]  /*0fd0*/  IMAD R10, R19, R24, R10 ;  /* 0x00000018130a7224 */ /* 0x000fe200078e020a */
[----:B------:R-:W-:Y:S01]  /*0fe0*/  @P5 IADD3 R25, R25, 0x1, RZ ;  /* 0x0000000119195810 */ /* 0x000fe20007ffe0ff */
[----:B------:R-:W-:-:S02]  /*0ff0*/  IMAD R28, R28, UR12, R23 ;  /* 0x0000000c1c1c7c24 */ /* 0x000fc4000f8e0217 */
[----:B------:R-:W-:Y:S01]  /*1000*/  IMAD R10, R10, UR11, RZ ;  /* 0x0000000b0a0a7c24 */ /* 0x000fe2000f8e02ff */
[----:B------:R-:W-:Y:S01]  /*1010*/  SEL R14, R26, R25, !P3 ;  /* 0x000000191a0e7207 */ /* 0x000fe20005800000 */
[----:B------:R-:W-:-:S06]  /*1020*/  IMAD R13, R13, UR12, R36 ;  /* 0x0000000c0d0d7c24 */ /* 0x000fcc000f8e0224 */
[----:B------:R-:W-:Y:S01]  /*1030*/  @P4 IADD3 R27, -R20, R27, RZ ;  /* 0x0000001b141b4210 */ /* 0x000fe20007ffe1ff */
[----:B------:R-:W-:Y:S01]  /*1040*/  @P4 VIADD R35, R35, 0x1 ;  /* 0x0000000123234836 */ /* 0x000fe20000000000 */
[----:B------:R-:W-:Y:S02]  /*1050*/  ISETP.GE.U32.AND P4, PT, R37, R16, PT ;  /* 0x000000102500720c */ /* 0x000fe40003f86070 */
[----:B------:R-:W-:-:S11]  /*1060*/  ISETP.GE.U32.AND P6, PT, R27, R20, PT ;  /* 0x000000141b00720c */ /* 0x000fd60003fc6070 */
[----:B------:R-:W-:Y:S01]  /*1070*/  @P4 IMAD.IADD R37, R37, 0x1, -R16 ;  /* 0x0000000125254824 */ /* 0x000fe200078e0a10 */
[----:B------:R-:W-:Y:S02]  /*1080*/  @P4 IADD3 R29, R29, 0x1, RZ ;  /* 0x000000011d1d4810 */ /* 0x000fe40007ffe0ff */
[----:B------:R-:W-:Y:S02]  /*1090*/  @P6 IADD3 R35, R35, 0x1, RZ ;  /* 0x0000000123236810 */ /* 0x000fe40007ffe0ff */
[----:B------:R-:W-:Y:S02]  /*10a0*/  ISETP.GE.U32.AND P6, PT, R37, R16, PT ;  /* 0x000000102500720c */ /* 0x000fe40003fc6070 */
[----:B------:R-:W-:-:S04]  /*10b0*/  SEL R27, R30, R35, !P1 ;  /* 0x000000231e1b7207 */ /* 0x000fc80004800000 */
[----:B------:R-:W-:Y:S01]  /*10c0*/  IADD3 R24, -R27, RZ, RZ ;  /* 0x000000ff1b187210 */ /* 0x000fe20007ffe1ff */
[----:B------:R-:W-:-:S04]  /*10d0*/  IMAD.HI.U32 R37, R12, R27, RZ ;  /* 0x0000001b0c257227 */ /* 0x000fc800078e00ff */
[----:B------:R-:W-:Y:S01]  /*10e0*/  IMAD R33, R20, R24, R33 ;  /* 0x0000001814217224 */ /* 0x000fe200078e0221 */
[----:B------:R-:W-:Y:S02]  /*10f0*/  IADD3 R24, -R14, RZ, RZ ;  /* 0x000000ff0e187210 */ /* 0x000fe40007ffe1ff */
[----:B------:R-:W-:Y:S01]  /*1100*/  @P6 IADD3 R29, R29, 0x1, RZ ;  /* 0x000000011d1d6810 */ /* 0x000fe20007ffe0ff */
[----:B------:R-:W-:Y:S02]  /*1110*/  IMAD R32, R33, UR10, R10 ;  /* 0x0000000a21207c24 */ /* 0x000fe4000f8e020a */
[----:B------:R-:W-:Y:S02]  /*1120*/  VIADD R10, R22, 0x7 ;  /* 0x00000007160a7836 */ /* 0x000fe40000000000 */
[----:B------:R-:W-:Y:S02]  /*1130*/  IMAD R24, R16, R24, R15 ;  /* 0x0000001810187224 */ /* 0x000fe400078e020f */
[----:B------:R-:W-:-:S04]  /*1140*/  IMAD.HI.U32 R25, R5, R10, RZ ;  /* 0x0000000a05197227 */ /* 0x000fc800078e00ff */
[----:B------:R-:W-:Y:S02]  /*1150*/  IMAD.MOV R15, RZ, RZ, -R25 ;  /* 0x000000ffff0f7224 */ /* 0x000fe400078e0a19 */
[----:B------:R-:W-:Y:S02]  /*1160*/  IMAD R9, R24, UR13, R9 ;  /* 0x0000000d18097c24 */ /* 0x000fe4000f8e0209 */
[----:B------:R-:W-:Y:S02]  /*1170*/  IMAD R15, R19, R15, R10 ;  /* 0x0000000f130f7224 */ /* 0x000fe400078e020a */
[----:B------:R-:W-:Y:S02]  /*1180*/  IMAD.MOV R33, RZ, RZ, -R37 ;  /* 0x000000ffff217224 */ /* 0x000fe400078e0a25 */
[----:B------:R-:W-:Y:S01]  /*1190*/  IMAD R14, R14, UR12, R9 ;  /* 0x0000000c0e0e7c24 */ /* 0x000fe2000f8e0209 */
[----:B------:R-:W-:Y:S01]  /*11a0*/  ISETP.GE.U32.AND P4, PT, R15, R19, PT ;  /* 0x000000130f00720c */ /* 0x000fe20003f86070 */
[----:B------:R-:W-:-:S05]  /*11b0*/  IMAD R33, R16, R33, R27 ;  /* 0x0000002110217224 */ /* 0x000fca00078e021b */
[----:B------:R-:W-:-:S07]  /*11c0*/  ISETP.GE.U32.AND P0, PT, R33, R16, PT ;  /* 0x000000102100720c */ /* 0x000fce0003f06070 */
[----:B------:R-:W-:Y:S01]  /*11d0*/  @P4 IADD3 R15, -R19, R15, RZ ;  /* 0x0000000f130f4210 */ /* 0x000fe20007ffe1ff */
[----:B------:R-:W-:-:S03]  /*11e0*/  @P4 VIADD R25, R25, 0x1 ;  /* 0x0000000119194836 */ /* 0x000fc60000000000 */
[----:B------:R-:W-:Y:S02]  /*11f0*/  ISETP.GE.U32.AND P4, PT, R15, R19, PT ;  /* 0x000000130f00720c */ /* 0x000fe40003f86070 */
[----:B------:R-:W-:Y:S01]  /*1200*/  SEL R15, R26, R29, !P3 ;  /* 0x0000001d1a0f7207 */ /* 0x000fe20005800000 */
[----:B------:R-:W-:Y:S01]  /*1210*/  @P0 IMAD.IADD R33, R33, 0x1, -R16 ;  /* 0x0000000121210824 */ /* 0x000fe200078e0a10 */
[----:B------:R-:W-:-:S03]  /*1220*/  @P0 IADD3 R37, R37, 0x1, RZ ;  /* 0x0000000125250810 */ /* 0x000fc60007ffe0ff */
[----:B------:R-:W-:Y:S01]  /*1230*/  IMAD.MOV R29, RZ, RZ, -R15 ;  /* 0x000000ffff1d7224 */ /* 0x000fe200078e0a0f */
[----:B------:R-:W-:-:S03]  /*1240*/  ISETP.GE.U32.AND P5, PT, R33, R16, PT ;  /* 0x000000102100720c */ /* 0x000fc60003fa6070 */
[----:B------:R-:W-:Y:S02]  /*1250*/  IMAD R29, R16, R29, R7 ;  /* 0x0000001d101d7224 */ /* 0x000fe400078e0207 */
[----:B------:R-:W-:Y:S02]  /*1260*/  @P4 VIADD R25, R25, 0x1 ;  /* 0x0000000119194836 */ /* 0x000fe40000000000 */
[----:B------:R-:W-:-:S03]  /*1270*/  IMAD R34, R29, UR13, R34 ;  /* 0x0000000d1d227c24 */ /* 0x000fc6000f8e0222 */
[----:B------:R-:W-:Y:S01]  /*1280*/  SEL R25, R6, R25, !P2 ;  /* 0x0000001906197207 */ /* 0x000fe20005000000 */
[----:B------:R-:W-:Y:S02]  /*1290*/  IMAD R15, R15, UR12, R34 ;  /* 0x0000000c0f0f7c24 */ /* 0x000fe4000f8e0222 */
[----:B------:R-:W-:Y:S01]  /*12a0*/  @P5 VIADD R37, R37, 0x1 ;  /* 0x0000000125255836 */ /* 0x000fe20000000000 */
[----:B------:R-:W-:Y:S01]  /*12b0*/  IADD3 R24, -R25, RZ, RZ ;  /* 0x000000ff19187210 */ /* 0x000fe20007ffe1ff */
[----:B------:R-:W-:-:S03]  /*12c0*/  IMAD.HI.U32 R31, R4, R25, RZ ;  /* 0x00000019041f7227 */ /* 0x000fc600078e00ff */
[----:B------:R-:W-:Y:S01]  /*12d0*/  SEL R37, R26, R37, !P3 ;  /* 0x000000251a257207 */ /* 0x000fe20005800000 */
        /* <DEDUP_REMOVED lines=11> */
[----:B------:R-:W-:Y:S01]  /*1390*/  IMAD R25, R20, R24, R25 ;  /* 0x0000001814197224 */ /* 0x000fe200078e0219 */
[----:B------:R-:W-:-:S03]  /*13a0*/  IADD3 R24, -R37, RZ, RZ ;  /* 0x000000ff25187210 */ /* 0x000fc60007ffe1ff */
[----:B------:R-:W-:Y:S02]  /*13b0*/  IMAD R10, R25, UR10, R10 ;  /* 0x0000000a190a7c24 */ /* 0x000fe4000f8e020a */
[----:B------:R-:W-:-:S04]  /*13c0*/  IMAD.HI.U32 R25, R12, R7, RZ ;  /* 0x000000070c197227 */ /* 0x000fc800078e00ff */
[----:B------:R-:W-:Y:S01]  /*13d0*/  IMAD R27, R16, R24, R27 ;  /* 0x00000018101b7224 */ /* 0x000fe200078e021b */
[----:B------:R-:W-:-:S03]  /*13e0*/  IADD3 R31, -R25, RZ, RZ ;  /* 0x000000ff191f7210 */ /* 0x000fc60007ffe1ff */
[----:B------:R-:W-:Y:S02]  /*13f0*/  IMAD R32, R27, UR13, R32 ;  /* 0x0000000d1b207c24 */ /* 0x000fe4000f8e0220 */
[----:B------:R-:W-:Y:S02]  /*1400*/  IMAD R31, R16, R31, R7 ;  /* 0x0000001f101f7224 */ /* 0x000fe400078e0207 */
[----:B------:R-:W-:-:S03]  /*1410*/  IMAD R37, R37, UR12, R32 ;  /* 0x0000000c25257c24 */ /* 0x000fc6000f8e0220 */
[----:B------:R-:W-:-:S13]  /*1420*/  ISETP.GE.U32.AND P4, PT, R31, R16, PT ;  /* 0x000000101f00720c */ /* 0x000fda0003f86070 */
[----:B------:R-:W-:Y:S02]  /*1430*/  @P4 IMAD.IADD R31, R31, 0x1, -R16 ;  /* 0x000000011f1f4824 */ /* 0x000fe400078e0a10 */
[----:B------:R-:W-:-:S03]  /*1440*/  @P4 VIADD R25, R25, 0x1 ;  /* 0x0000000119194836 */ /* 0x000fc60000000000 */
[----:B------:R-:W-:-:S13]  /*1450*/  ISETP.GE.U32.AND P0, PT, R31, R16, PT ;  /* 0x000000101f00720c */ /* 0x000fda0003f06070 */
[----:B------:R-:W-:-:S04]  /*1460*/  @P0 IADD3 R25, R25, 0x1, RZ ;  /* 0x0000000119190810 */ /* 0x000fc80007ffe0ff */
[----:B------:R-:W-:Y:S01]  /*1470*/  SEL R24, R26, R25, !P3 ;  /* 0x000000191a187207 */ /* 0x000fe20005800000 */
[----:B------:R-:W-:-:S03]  /*1480*/  VIADD R25, R22, 0x8 ;  /* 0x0000000816197836 */ /* 0x000fc60000000000 */
[----:B------:R-:W-:Y:S01]  /*1490*/  IADD3 R29, -R24, RZ, RZ ;  /* 0x000000ff181d7210 */ /* 0x000fe20007ffe1ff */
[----:B------:R-:W-:-:S04]  /*14a0*/  IMAD.HI.U32 R27, R5, R25, RZ ;  /* 0x00000019051b7227 */ /* 0x000fc800078e00ff */
        /* <DEDUP_REMOVED lines=25> */
[----:B------:R-:W-:Y:S02]  /*1640*/  IMAD R10, R25, UR11, RZ ;  /* 0x0000000b190a7c24 */ /* 0x000fe4000f8e02ff */
        /* <DEDUP_REMOVED lines=88> */
[----:B------:R-:W-:Y:S01]  /*1bd0*/  IADD3 R9, R22, 0xb, RZ ;  /* 0x0000000b16097810 */ /* 0x000fe20007ffe0ff */
[C---:B--2---:R-:W-:Y:S02]  /*1be0*/  IMAD R11, R18.reuse, UR14, R11 ;  /* 0x0000000e120b7c24 */ /* 0x044fe4000f8e020b */
        /* <DEDUP_REMOVED lines=63> */
[----:B------:R-:W-:Y:S01]  /*1fe0*/  IMAD R10, R34, UR11, RZ ;  /* 0x0000000b220a7c24 */ /* 0x000fe2000f8e02ff */
[----:B------:R-:W-:-:S03]  /*1ff0*/  IADD3 R34, R22, 0xd, RZ ;  /* 0x0000000d16227810 */ /* 0x000fc60007ffe0ff */
        /* <DEDUP_REMOVED lines=105> */
[----:B------:R-:W-:-:S04]  /*2690*/  IMAD R8, R19, R8, R22 ;  /* 0x0000000813087224 */ /* 0x000fc800078e0216 */
[----:B------:R-:W-:Y:S02]  /*26a0*/  IMAD R8, R8, UR11, RZ ;  /* 0x0000000b08087c24 */ /* 0x000fe4000f8e02ff */
[----:B------:R-:W-:-:S05]  /*26b0*/  @P4 VIADD R9, R9, 0x1 ;  /* 0x0000000109094836 */ /* 0x000fca0000000000 */
[----:B------:R-:W-:-:S05]  /*26c0*/  SEL R9, R30, R9, !P1 ;  /* 0x000000091e097207 */ /* 0x000fca0004800000 */
[----:B------:R-:W-:-:S04]  /*26d0*/  IMAD.MOV R10, RZ, RZ, -R9 ;  /* 0x000000ffff0a7224 */ /* 0x000fc800078e0a09 */
[----:B------:R-:W-:-:S04]  /*26e0*/  IMAD R7, R20, R10, R7 ;  /* 0x0000000a14077224 */ /* 0x000fc800078e0207 */
        /* <DEDUP_REMOVED lines=28> */
[----:B------:R-:W-:Y:S02]  /*28b0*/  @P0 IADD3 R5, R5, 0x1, RZ ;  /* 0x0000000105050810 */ /* 0x000fe40007ffe0ff */
[----:B---3--:R-:W-:Y:S02]  /*28c0*/  IADD3 R4, P0, R2, R22, RZ ;  /* 0x0000001602047210 */ /* 0x008fe40007f1e0ff */
[----:B------:R-:W-:Y:S01]  /*28d0*/  ISETP.GE.U32.AND P2, PT, R9, R20, PT ;  /* 0x000000140900720c */ /* 0x000fe20003f46070 */
[----:B------:R-:W-:-:S12]  /*28e0*/  IMAD R9, R7, UR12, R10 ;  /* 0x0000000c07097c24 */ /* 0x000fd8000f8e020a */
[----:B------:R-:W-:-:S05]  /*28f0*/  @P2 VIADD R5, R5, 0x1 ;  /* 0x0000000105052836 */ /* 0x000fca0000000000 */
[----:B------:R-:W-:Y:S02]  /*2900*/  SEL R30, R30, R5, !P1 ;  /* 0x000000051e1e7207 */ /* 0x000fe40004800000 */
[----:B------:R-:W-:-:S03]  /*2910*/  IADD3 R5, -R6, RZ, RZ ;  /* 0x000000ff06057210 */ /* 0x000fc60007ffe1ff */
[----:B------:R-:W-:Y:S02]  /*2920*/  IMAD.MOV R7, RZ, RZ, -R30 ;  /* 0x000000ffff077224 */ /* 0x000fe400078e0a1e */
[----:B------:R-:W-:Y:S01]  /*2930*/  IMAD R8, R19, R5, R8 ;  /* 0x0000000513087224 */ /* 0x000fe200078e0208 */
[----:B------:R-:W-:Y:S01]  /*2940*/  IADD3.X R5, RZ, R3, RZ, P0, !PT ;  /* 0x00000003ff057210 */ /* 0x000fe200007fe4ff */
[----:B------:R-:W-:-:S05]  /*2950*/  IMAD R32, R20, R7, R6 ;  /* 0x0000000714207224 */ /* 0x000fca00078e0206 */
[----:B------:R-:W2:Y:S01]  /*2960*/  LDG.E.128 R4, desc[UR6][R4.64] ;  /* 0x0000000604047981 */ /* 0x000ea2000c1e1d00 */
[----:B------:R-:W-:Y:S02]  /*2970*/  IMAD R10, R18, UR14, R9 ;  /* 0x0000000e120a7c24 */ /* 0x000fe4000f8e0209 */
[----:B------:R-:W-:-:S04]  /*2980*/  IMAD.HI.U32 R12, R12, R30, RZ ;  /* 0x0000001e0c0c7227 */ /* 0x000fc800078e00ff */
[----:B------:R-:W-:Y:S01]  /*2990*/  IMAD R9, R8, UR11, RZ ;  /* 0x0000000b08097c24 */ /* 0x000fe2000f8e02ff */
[----:B------:R-:W-:Y:S01]  /*29a0*/  IADD3 R8, P0, R10, UR16, RZ ;  /* 0x000000100a087c10 */ /* 0x000fe2000ff1e0ff */
[----:B------:R-:W-:Y:S02]  /*29b0*/  IMAD.MOV R34, RZ, RZ, -R12 ;  /* 0x000000ffff227224 */ /* 0x000fe400078e0a0c */
[----:B------:R-:W-:Y:S02]  /*29c0*/  IMAD R32, R32, UR10, R9 ;  /* 0x0000000a20207c24 */ /* 0x000fe4000f8e0209 */
[----:B------:R-:W-:Y:S01]  /*29d0*/  IMAD.X R9, RZ, RZ, UR17, P0 ;  /* 0x00000011ff097e24 */ /* 0x000fe200080e06ff */
[----:B------:R-:W-:Y:S01]  /*29e0*/  IADD3 R10, P0, R11, UR16, RZ ;  /* 0x000000100b0a7c10 */ /* 0x000fe2000ff1e0ff */
[----:B------:R-:W-:Y:S02]  /*29f0*/  IMAD R34, R16, R34, R30 ;  /* 0x0000002210227224 */ /* 0x000fe400078e021e */
[C---:B------:R-:W-:Y:S01]  /*2a00*/  IMAD R14, R18.reuse, UR14, R14 ;  /* 0x0000000e120e7c24 */ /* 0x040fe2000f8e020e */
[----:B------:R-:W-:Y:S01]  /*2a10*/  IADD3.X R11, RZ, UR17, RZ, P0, !PT ;  /* 0x00000011ff0b7c10 */ /* 0x000fe200087fe4ff */
[----:B------:R-:W-:Y:S01]  /*2a20*/  IMAD R15, R18, UR14, R15 ;  /* 0x0000000e120f7c24 */ /* 0x000fe2000f8e020f */
[----:B------:R-:W-:Y:S01]  /*2a30*/  ISETP.GE.U32.AND P0, PT, R34, R16, PT ;  /* 0x000000102200720c */ /* 0x000fe20003f06070 */
[----:B------:R-:W-:-:S02]  /*2a40*/  IMAD R37, R18, UR14, R37 ;  /* 0x0000000e12257c24 */ /* 0x000fc4000f8e0225 */
[C---:B------:R-:W-:Y:S02]  /*2a50*/  IMAD R24, R18.reuse, UR14, R24 ;  /* 0x0000000e12187c24 */ /* 0x040fe4000f8e0218 */
[C---:B------:R-:W-:Y:S02]  /*2a60*/  IMAD R33, R18.reuse, UR14, R33 ;  /* 0x0000000e12217c24 */ /* 0x040fe4000f8e0221 */
[C---:B------:R-:W-:Y:S02]  /*2a70*/  IMAD R31, R18.reuse, UR14, R31 ;  /* 0x0000000e121f7c24 */ /* 0x040fe4000f8e021f */
[C---:B------:R-:W-:Y:S02]  /*2a80*/  IMAD R29, R18.reuse, UR14, R29 ;  /* 0x0000000e121d7c24 */ /* 0x040fe4000f8e021d */
[----:B------:R-:W-:Y:S02]  /*2a90*/  IMAD R27, R18, UR14, R27 ;  /* 0x0000000e121b7c24 */ /* 0x000fe4000f8e021b */
[----:B------:R-:W-:Y:S01]  /*2aa0*/  @P0 IADD3 R34, -R16, R34, RZ ;  /* 0x0000002210220210 */ /* 0x000fe20007ffe1ff */
[----:B------:R-:W-:-:S02]  /*2ab0*/  @P0 VIADD R12, R12, 0x1 ;  /* 0x000000010c0c0836 */ /* 0x000fc40000000000 */
[----:B------:R-:W-:Y:S01]  /*2ac0*/  IMAD R23, R18, UR14, R23 ;  /* 0x0000000e12177c24 */ /* 0x000fe2000f8e0217 */
[----:B------:R-:W-:Y:S01]  /*2ad0*/  ISETP.GE.U32.AND P1, PT, R34, R16, PT ;  /* 0x000000102200720c */ /* 0x000fe20003f26070 */
[----:B------:R-:W-:Y:S02]  /*2ae0*/  IMAD R25, R18, UR14, R25 ;  /* 0x0000000e12197c24 */ /* 0x000fe4000f8e0219 */
[----:B------:R-:W-:-:S10]  /*2af0*/  IMAD R22, R21, 0x10, R22 ;  /* 0x0000001015167824 */ /* 0x000fd400078e0216 */
[----:B------:R-:W-:-:S04]  /*2b00*/  @P1 IADD3 R12, R12, 0x1, RZ ;  /* 0x000000010c0c1810 */ /* 0x000fc80007ffe0ff */
[----:B------:R-:W-:Y:S02]  /*2b10*/  SEL R26, R26, R12, !P3 ;  /* 0x0000000c1a1a7207 */ /* 0x000fe40005800000 */
[----:B------:R-:W-:Y:S02]  /*2b20*/  IADD3 R12, P0, R28, UR16, RZ ;  /* 0x000000101c0c7c10 */ /* 0x000fe4000ff1e0ff */
[C---:B--2---:R-:W-:Y:S01]  /*2b30*/  LOP3.LUT R36, R4.reuse, 0xffff, RZ, 0xc0, !PT ;  /* 0x0000ffff04247812 */ /* 0x044fe200078ec0ff */
[----:B------:R0:W-:Y:S01]  /*2b40*/  STG.E.U8 desc[UR6][R8.64], R4 ;  /* 0x0000000408007986 */ /* 0x0001e2000c101106 */
[----:B------:R-:W-:Y:S02]  /*2b50*/  PRMT R28, R4, 0x7732, RZ ;  /* 0x00007732041c7816 */ /* 0x000fe400000000ff */
[----:B------:R-:W-:Y:S02]  /*2b60*/  SHF.R.U32.HI R36, RZ, 0x8, R36 ;  /* 0x00000008ff247819 */ /* 0x000fe40000011624 */
[----:B------:R-:W-:-:S03]  /*2b70*/  SHF.R.U32.HI R28, RZ, 0x8, R28 ;  /* 0x00000008ff1c7819 */ /* 0x000fc6000001161c */
[----:B------:R1:W-:Y:S01]  /*2b80*/  STG.E.U8 desc[UR6][R10.64], R36 ;  /* 0x000000240a007986 */ /* 0x0003e2000c101106 */
[----:B0-----:R-:W-:Y:S01]  /*2b90*/  IMAD R8, R18, UR14, R13 ;  /* 0x0000000e12087c24 */ /* 0x001fe2000f8e020d */
[----:B------:R-:W-:Y:S01]  /*2ba0*/  IADD3.X R13, RZ, UR17, RZ, P0, !PT ;  /* 0x00000011ff0d7c10 */ /* 0x000fe200087fe4ff */
[----:B------:R-:W-:Y:S01]  /*2bb0*/  IMAD.MOV R9, RZ, RZ, -R26 ;  /* 0x000000ffff097224 */ /* 0x000fe200078e0a1a */
[----:B------:R-:W-:Y:S02]  /*2bc0*/  PRMT R4, R4, 0x7632, R4 ;  /* 0x0000763204047816 */ /* 0x000fe40000000004 */
[----:B------:R-:W-:Y:S01]  /*2bd0*/  IADD3 R8, P0, R8, UR16, RZ ;  /* 0x0000001008087c10 */ /* 0x000fe2000ff1e0ff */
[----:B-1----:R-:W-:Y:S01]  /*2be0*/  IMAD R11, R16, R9, R30 ;  /* 0x00000009100b7224 */ /* 0x002fe200078e021e */
[----:B------:R-:W-:-:S03]  /*2bf0*/  IADD3 R10, P1, R14, UR16, RZ ;  /* 0x000000100e0a7c10 */ /* 0x000fc6000ff3e0ff */
[----:B------:R-:W-:Y:S01]  /*2c00*/  IMAD.X R9, RZ, RZ, UR17, P0 ;  /* 0x00000011ff097e24 */ /* 0x000fe200080e06ff */
[----:B------:R-:W-:Y:S01]  /*2c10*/  IADD3 R14, P0, R15, UR16, RZ ;  /* 0x000000100f0e7c10 */ /* 0x000fe2000ff1e0ff */
[----:B------:R-:W-:Y:S01]  /*2c20*/  IMAD R11, R11, UR13, R32 ;  /* 0x0000000d0b0b7c24 */ /* 0x000fe2000f8e0220 */
[----:B------:R0:W-:Y:S01]  /*2c30*/  STG.E.U8 desc[UR6][R12.64], R4 ;  /* 0x000000040c007986 */ /* 0x0001e2000c101106 */
[C---:B------:R-:W-:Y:S02]  /*2c40*/  LOP3.LUT R30, R5.reuse, 0xffff, RZ, 0xc0, !PT ;  /* 0x0000ffff051e7812 */ /* 0x040fe400078ec0ff */
[----:B------:R-:W-:Y:S01]  /*2c50*/  IMAD R26, R26, UR12, R11 ;  /* 0x0000000c1a1a7c24 */ /* 0x000fe2000f8e020b */
[----:B------:R-:W-:Y:S01]  /*2c60*/  IADD3.X R11, RZ, UR17, RZ, P1, !PT ;  /* 0x00000011ff0b7c10 */ /* 0x000fe20008ffe4ff */
[----:B------:R1:W-:Y:S01]  /*2c70*/  STG.E.U8 desc[UR6][R8.64], R28 ;  /* 0x0000001c08007986 */ /* 0x0003e2000c101106 */
[----:B------:R-:W-:Y:S01]  /*2c80*/  IMAD.X R15, RZ, RZ, UR17, P0 ;  /* 0x00000011ff0f7e24 */ /* 0x000fe200080e06ff */
[----:B------:R-:W-:Y:S01]  /*2c90*/  SHF.R.U32.HI R30, RZ, 0x8, R30 ;  /* 0x00000008ff1e7819 */ /* 0x000fe2000001161e */
[----:B------:R-:W-:Y:S01]  /*2ca0*/  IMAD R26, R18, UR14, R26 ;  /* 0x0000000e121a7c24 */ /* 0x000fe2000f8e021a */
[----:B------:R2:W-:Y:S01]  /*2cb0*/  STG.E.U8 desc[UR6][R10.64], R5 ;  /* 0x000000050a007986 */ /* 0x0005e2000c101106 */
[----:B0-----:R-:W-:-:S03]  /*2cc0*/  PRMT R4, R5, 0x7732, RZ ;  /* 0x0000773205047816 */ /* 0x001fc600000000ff */
[----:B------:R0:W-:Y:S01]  /*2cd0*/  STG.E.U8 desc[UR6][R14.64], R30 ;  /* 0x0000001e0e007986 */ /* 0x0001e2000c101106 */
[----:B------:R-:W-:Y:S02]  /*2ce0*/  IADD3 R12, P0, R37, UR16, RZ ;  /* 0x00000010250c7c10 */ /* 0x000fe4000ff1e0ff */
[----:B-1----:R-:W-:Y:S01]  /*2cf0*/  MOV R9, R4 ;  /* 0x0000000400097202 */ /* 0x002fe20000000f00 */
[----:B------:R-:W-:Y:S01]  /*2d00*/  IMAD R4, R18, UR14, R35 ;  /* 0x0000000e12047c24 */ /* 0x000fe2000f8e0223 */
[----:B------:R-:W-:Y:S01]  /*2d10*/  IADD3 R8, P1, R24, UR16, RZ ;  /* 0x0000001018087c10 */ /* 0x000fe2000ff3e0ff */
[----:B------:R-:W-:Y:S01]  /*2d20*/  IMAD.X R13, RZ, RZ, UR17, P0 ;  /* 0x00000011ff0d7e24 */ /* 0x000fe200080e06ff */
[----:B--2---:R-:W-:Y:S02]  /*2d30*/  PRMT R5, R5, 0x7632, R5 ;  /* 0x0000763205057816 */ /* 0x004fe40000000005 */
[----:B------:R-:W-:Y:S02]  /*2d40*/  IADD3 R4, P0, R4, UR16, RZ ;  /* 0x0000001004047c10 */ /* 0x000fe4000ff1e0ff */
[----:B------:R-:W-:Y:S01]  /*2d50*/  SHF.R.U32.HI R35, RZ, 0x8, R9 ;  /* 0x00000008ff237819 */ /* 0x000fe20000011609 */
[----:B------:R1:W-:Y:S01]  /*2d60*/  STG.E.U8 desc[UR6][R12.64], R5 ;  /* 0x000000050c007986 */ /* 0x0003e2000c101106 */
[----:B------:R-:W-:-:S02]  /*2d70*/  IADD3.X R9, RZ, UR17, RZ, P1, !PT ;  /* 0x00000011ff097c10 */ /* 0x000fc40008ffe4ff */
[C---:B0-----:R-:W-:Y:S02]  /*2d80*/  LOP3.LUT R15, R6.reuse, 0xffff, RZ, 0xc0, !PT ;  /* 0x0000ffff060f7812 */ /* 0x041fe400078ec0ff */
[----:B------:R-:W-:Y:S01]  /*2d90*/  PRMT R14, R6, 0x7732, RZ ;  /* 0x00007732060e7816 */ /* 0x000fe200000000ff */
[----:B------:R0:W-:Y:S01]  /*2da0*/  STG.E.U8 desc[UR6][R8.64], R35 ;  /* 0x0000002308007986 */ /* 0x0001e2000c101106 */
[----:B------:R-:W-:Y:S02]  /*2db0*/  SHF.R.U32.HI R15, RZ, 0x8, R15 ;  /* 0x00000008ff0f7819 */ /* 0x000fe4000001160f */
[----:B------:R-:W-:Y:S01]  /*2dc0*/  PRMT R24, R7, 0x7632, R24 ;  /* 0x0000763207187816 */ /* 0x000fe20000000018 */
[----:B-1----:R-:W-:Y:S01]  /*2dd0*/  IMAD.X R5, RZ, RZ, UR17, P0 ;  /* 0x00000011ff057e24 */ /* 0x002fe200080e06ff */
[----:B------:R-:W-:Y:S02]  /*2de0*/  IADD3 R10, P0, R33, UR16, RZ ;  /* 0x00000010210a7c10 */ /* 0x000fe4000ff1e0ff */
[----:B------:R-:W-:-:S02]  /*2df0*/  IADD3 R12, P1, R29, UR16, RZ ;  /* 0x000000101d0c7c10 */ /* 0x000fc4000ff3e0ff */
[----:B------:R-:W-:Y:S01]  /*2e00*/  IADD3.X R11, RZ, UR17, RZ, P0, !PT ;  /* 0x00000011ff0b7c10 */ /* 0x000fe200087fe4ff */
[----:B------:R1:W-:Y:S01]  /*2e10*/  STG.E.U8 desc[UR6][R4.64], R6 ;  /* 0x0000000604007986 */ /* 0x0003e2000c101106 */
[----:B0-----:R-:W-:Y:S02]  /*2e20*/  IADD3 R8, P0, R31, UR16, RZ ;  /* 0x000000101f087c10 */ /* 0x001fe4000ff1e0ff */
[----:B------:R-:W-:Y:S01]  /*2e30*/  IADD3.X R13, RZ, UR17, RZ, P1, !PT ;  /* 0x00000011ff0d7c10 */ /* 0x000fe20008ffe4ff */
[----:B------:R0:W-:Y:S02]  /*2e40*/  STG.E.U8 desc[UR6][R10.64], R15 ;  /* 0x0000000f0a007986 */ /* 0x0001e4000c101106 */
[----:B------:R-:W-:Y:S01]  /*2e50*/  IMAD.X R9, RZ, RZ, UR17, P0 ;  /* 0x00000011ff097e24 */ /* 0x000fe200080e06ff */
[----:B-1----:R-:W-:Y:S02]  /*2e60*/  IADD3 R4, P2, R27, UR16, RZ ;  /* 0x000000101b047c10 */ /* 0x002fe4000ff5e0ff */
[----:B------:R-:W-:-:S02]  /*2e70*/  SHF.R.U32.HI R27, RZ, 0x8, R14 ;  /* 0x00000008ff1b7819 */ /* 0x000fc4000001160e */
[----:B0-----:R-:W-:Y:S01]  /*2e80*/  PRMT R11, R6, 0x7632, R11 ;  /* 0x00007632060b7816 */ /* 0x001fe2000000000b */
[----:B------:R-:W-:Y:S01]  /*2e90*/  IMAD.X R5, RZ, RZ, UR17, P2 ;  /* 0x00000011ff057e24 */ /* 0x000fe200090e06ff */
[----:B------:R-:W-:Y:S02]  /*2ea0*/  LOP3.LUT R6, R7, 0xffff, RZ, 0xc0, !PT ;  /* 0x0000ffff07067812 */ /* 0x000fe400078ec0ff */
[----:B------:R-:W-:Y:S01]  /*2eb0*/  IADD3 R10, P0, R23, UR16, RZ ;  /* 0x00000010170a7c10 */ /* 0x000fe2000ff1e0ff */
[----:B------:R0:W-:Y:S01]  /*2ec0*/  STG.E.U8 desc[UR6][R8.64], R11 ;  /* 0x0000000b08007986 */ /* 0x0001e2000c101106 */
[----:B------:R-:W-:Y:S02]  /*2ed0*/  PRMT R14, R7, 0x7732, RZ ;  /* 0x00007732070e7816 */ /* 0x000fe400000000ff */
[----:B------:R-:W-:Y:S01]  /*2ee0*/  IADD3 R15, R22, 0x10, RZ ;  /* 0x00000010160f7810 */ /* 0x000fe20007ffe0ff */
[----:B------:R1:W-:Y:S04]  /*2ef0*/  STG.E.U8 desc[UR6][R12.64], R27 ;  /* 0x0000001b0c007986 */ /* 0x0003e8000c101106 */
[----:B------:R2:W-:Y:S01]  /*2f00*/  STG.E.U8 desc[UR6][R4.64], R7 ;  /* 0x0000000704007986 */ /* 0x0005e2000c101106 */
[----:B0-----:R-:W-:-:S02]  /*2f10*/  IADD3 R8, P1, R25, UR16, RZ ;  /* 0x0000001019087c10 */ /* 0x001fc4000ff3e0ff */
[----:B------:R-:W-:Y:S02]  /*2f20*/  IADD3.X R11, RZ, UR17, RZ, P0, !PT ;  /* 0x00000011ff0b7c10 */ /* 0x000fe400087fe4ff */
[----:B-1----:R-:W-:Y:S01]  /*2f30*/  IADD3 R12, P2, R26, UR16, RZ ;  /* 0x000000101a0c7c10 */ /* 0x002fe2000ff5e0ff */
[----:B------:R-:W-:Y:S01]  /*2f40*/  IMAD.X R9, RZ, RZ, UR17, P1 ;  /* 0x00000011ff097e24 */ /* 0x000fe200088e06ff */
[----:B------:R-:W-:Y:S02]  /*2f50*/  ISETP.GT.U32.AND P0, PT, R15, R0, PT ;  /* 0x000000000f00720c */ /* 0x000fe40003f04070 */
[----:B--2---:R-:W-:Y:S02]  /*2f60*/  SHF.R.U32.HI R5, RZ, 0x8, R6 ;  /* 0x00000008ff057819 */ /* 0x004fe40000011606 */
[----:B------:R-:W-:Y:S02]  /*2f70*/  IADD3.X R13, RZ, UR17, RZ, P2, !PT ;  /* 0x00000011ff0d7c10 */ /* 0x000fe400097fe4ff */
[----:B------:R-:W-:Y:S01]  /*2f80*/  SHF.R.U32.HI R7, RZ, 0x8, R14 ;  /* 0x00000008ff077819 */ /* 0x000fe2000001160e */
[----:B------:R0:W-:Y:S04]  /*2f90*/  STG.E.U8 desc[UR6][R10.64], R5 ;  /* 0x000000050a007986 */ /* 0x0001e8000c101106 */
[----:B------:R0:W-:Y:S04]  /*2fa0*/  STG.E.U8 desc[UR6][R8.64], R24 ;  /* 0x0000001808007986 */ /* 0x0001e8000c101106 */
[----:B------:R0:W-:Y:S01]  /*2fb0*/  STG.E.U8 desc[UR6][R12.64], R7 ;  /* 0x000000070c007986 */ /* 0x0001e2000c101106 */
[----:B------:R-:W-:Y:S05]  /*2fc0*/  @!P0 BRA `(.L_x_407) ;  /* 0xffffffd0009c8947 */ /* 0x000fea000383ffff */
.L_x_406:
[----:B------:R-:W-:Y:S05]  /*2fd0*/  BSYNC B0 ;  /* 0x0000000000007941 */ /* 0x000fea0003800000 */
.L_x_405:
        /* <DEDUP_REMOVED lines=14> */
[----:B-1----:R-:W-:Y:S02]  /*30c0*/  SEL R4, R17, UR5, !P0 ;  /* 0x0000000511047c07 */ /* 0x002fe4000c000000 */
[----:B------:R-:W-:Y:S02]  /*30d0*/  ISETP.NE.AND P0, PT, R7, 0x2, PT ;  /* 0x000000020700780c */ /* 0x000fe40003f05270 */
        /* <DEDUP_REMOVED lines=17> */
[----:B-1----:R-:W-:Y:S01]  /*31f0*/  IADD3 R10, R15, 0xffffffe, RZ ;  /* 0x0ffffffe0f0a7810 */ /* 0x002fe20007ffe0ff */
[----:B------:R-:W-:-:S06]  /*3200*/  IMAD.MOV R15, RZ, RZ, -R6 ;  /* 0x000000ffff0f7224 */ /* 0x000fcc00078e0a06 */
[----:B------:R1:W2:Y:S01]  /*3210*/  F2I.FTZ.U32.TRUNC.NTZ R11, R10 ;  /* 0x0000000a000b7305 */ /* 0x0002a2000021f000 */
[----:B----4-:R-:W-:Y:S02]  /*3220*/  VIADD R12, R16, 0xffffffe ;  /* 0x0ffffffe100c7836 */ /* 0x010fe40000000000 */
[----:B0-----:R-:W-:Y:S02]  /*3230*/  IMAD.MOV.U32 R8, RZ, RZ, RZ ;  /* 0x000000ffff087224 */ /* 0x001fe400078e00ff */
[----:B-----5:R-:W-:-:S03]  /*3240*/  IMAD R5, R5, R9, RZ ;  /* 0x0000000905057224 */ /* 0x020fc600078e02ff */
[----:B------:R0:W4:Y:S01]  /*3250*/  F2I.FTZ.U32.TRUNC.NTZ R13, R12 ;  /* 0x0000000c000d7305 */ /* 0x000122000021f000 */
[----:B-1----:R-:W-:Y:S01]  /*3260*/  HFMA2.MMA R10, -RZ, RZ, 0, 0 ;  /* 0x00000000ff0a7435 */ /* 0x002fe200000001ff */
[----:B------:R-:W-:-:S04]  /*3270*/  IMAD.HI.U32 R8, R9, R5, R8 ;  /* 0x0000000509087227 */ /* 0x000fc800078e0008 */
[----:B--2---:R-:W-:Y:S02]  /*3280*/  IMAD R15, R15, R11, RZ ;  /* 0x0000000b0f0f7224 */ /* 0x004fe400078e02ff */
[----:B0-----:R-:W-:-:S03]  /*3290*/  IMAD.MOV.U32 R12, RZ, RZ, RZ ;  /* 0x000000ffff0c7224 */ /* 0x001fc600078e00ff */
[----:B------:R-:W-:Y:S01]  /*32a0*/  IMAD.HI.U32 R9, R11, R15, R10 ;  /* 0x0000000f0b097227 */ /* 0x000fe200078e000a */
[----:B------:R-:W-:-:S03]  /*32b0*/  LOP3.LUT R11, RZ, R7, RZ, 0x33, !PT ;  /* 0x00000007ff0b7212 */ /* 0x000fc600078e33ff */
[----:B----4-:R-:W-:-:S04]  /*32c0*/  IMAD R5, R19, R13, RZ ;  /* 0x0000000d13057224 */ /* 0x010fc800078e02ff */
[----:B------:R-:W-:Y:S01]  /*32d0*/  IMAD.HI.U32 R10, R13, R5, R12 ;  /* 0x000000050d0a7227 */ /* 0x000fe200078e000c */
[----:B------:R-:W-:Y:S02]  /*32e0*/  MOV R5, R22 ;  /* 0x0000001600057202 */ /* 0x000fe40000000f00 */
[----:B------:R-:W-:Y:S02]  /*32f0*/  LOP3.LUT R12, RZ, R4, RZ, 0x33, !PT ;  /* 0x00000004ff0c7212 */ /* 0x000fe400078e33ff */
[----:B------:R-:W-:-:S07]  /*3300*/  LOP3.LUT R13, RZ, R6, RZ, 0x33, !PT ;  /* 0x00000006ff0d7212 */ /* 0x000fce00078e33ff */
.L_x_410:
[----:B0--3--:R-:W-:-:S05]  /*3310*/  IADD3 R20, P3, R2, R5, RZ ;  /* 0x0000000502147210 */ /* 0x009fca0007f7e0ff */
[----:B------:R-:W-:-:S05]  /*3320*/  IMAD.X R21, RZ, RZ, R3, P3 ;  /* 0x000000ffff157224 */ /* 0x000fca00018e0603 */
[----:B------:R0:W2:Y:S01]  /*3330*/  LDG.E.U8 R15, desc[UR6][R20.64] ;  /* 0x00000006140f7981 */ /* 0x0000a2000c1e1100 */
        /* <DEDUP_REMOVED lines=30> */
[----:B------:R-:W-:-:S03]  /*3520*/  IADD3 R5, R5, 0x1, RZ ;  /* 0x0000000105057810 */ /* 0x000fc60007ffe0ff */
        /* <DEDUP_REMOVED lines=8> */
[----:B------:R-:W-:-:S05]  /*35b0*/  IMAD R19, R18, UR12, R19 ;  /* 0x0000000c12137c24 */ /* 0x000fca000f8e0213 */
[----:B------:R-:W-:-:S04]  /*35c0*/  IADD3 R20, P3, R19, UR14, RZ ;  /* 0x0000000e13147c10 */ /* 0x000fc8000ff7e0ff */
[----:B------:R-:W-:Y:S02]  /*35d0*/  IADD3.X R21, RZ, UR15, RZ, P3, !PT ;  /* 0x0000000fff157c10 */ /* 0x000fe40009ffe4ff */
[----:B------:R-:W-:-:S03]  /*35e0*/  ISETP.NE.AND P3, PT, R14, RZ, PT ;  /* 0x000000ff0e00720c */ /* 0x000fc60003f65270 */
[----:B--2---:R0:W-:Y:S10]  /*35f0*/  STG.E.U8 desc[UR6][R20.64], R15 ;  /* 0x0000000f14007986 */ /* 0x0041f4000c101106 */
[----:B------:R-:W-:Y:S05]  /*3600*/  @P3 BRA `(.L_x_410) ;  /* 0xfffffffc00403947 */ /* 0x000fea000383ffff */
.L_x_409:
[----:B------:R-:W-:Y:S05]  /*3610*/  BSYNC B0 ;  /* 0x0000000000007941 */ /* 0x000fea0003800000 */
.L_x_408:
[----:B------:R-:W-:-:S04]  /*3620*/  LOP3.LUT R7, RZ, R22, RZ, 0x33, !PT ;  /* 0x00000016ff077212 */ /* 0x000fc800078e33ff */
[----:B------:R-:W-:-:S04]  /*3630*/  IADD3 R7, R0, R7, RZ ;  /* 0x0000000700077210 */ /* 0x000fc80007ffe0ff */
[----:B------:R-:W-:-:S13]  /*3640*/  ISETP.GE.U32.AND P0, PT, R7, 0x3, PT ;  /* 0x000000030700780c */ /* 0x000fda0003f06070 */
[----:B------:R-:W-:Y:S05]  /*3650*/  @!P0 EXIT ;  /* 0x000000000000894d */ /* 0x000fea0003800000 */
[----:B------:R-:W4:Y:S01]  /*3660*/  LDC R4, c[0x0][0xf78] ;  /* 0x0003de00ff047b82 */ /* 0x000f220000000800 */
[----:B------:R-:W-:Y:S01]  /*3670*/  ULDC UR10, c[0x0][0xf7c] ;  /* 0x0003df00000a7ab9 */ /* 0x000fe20000000800 */
[----:B------:R-:W-:Y:S01]  /*3680*/  ULDC.64 UR4, c[0x0][0xf70] ;  /* 0x0003dc0000047ab9 */ /* 0x000fe20000000a00 */
[----:B------:R-:W-:Y:S01]  /*3690*/  ULDC.64 UR8, c[0x0][0xf68] ;  /* 0x0003da0000087ab9 */ /* 0x000fe20000000a00 */
[----:B------:R-:W-:-:S04]  /*36a0*/  ULDC.64 UR12, c[0x0][0x210] ;  /* 0x00008400000c7ab9 */ /* 0x000fc80000000a00 */
        /* <DEDUP_REMOVED lines=11> */
[----:B------:R-:W5:Y:S08]  /*3760*/  I2F.U32.RP R14, R6 ;  /* 0x00000006000e7306 */ /* 0x000f700000209000 */
[----:B-1----:R-:W1:Y:S08]  /*3770*/  MUFU.RCP R7, R7 ;  /* 0x0000000700077308 */ /* 0x002e700000001000 */
[----:B-----5:R-:W5:Y:S01]  /*3780*/  MUFU.RCP R14, R14 ;  /* 0x0000000e000e7308 */ /* 0x020f620000001000 */
[----:B----4-:R-:W-:-:S07]  /*3790*/  ISETP.NE.U32.AND P2, PT, R17, RZ, PT ;  /* 0x000000ff1100720c */ /* 0x010fce0003f45070 */
[----:B0-----:R-:W0:Y:S01]  /*37a0*/  I2F.U32.RP R15, R17 ;  /* 0x00000011000f7306 */ /* 0x001e220000209000 */
[----:B-1----:R-:W-:Y:S02]  /*37b0*/  VIADD R8, R7, 0xffffffe ;  /* 0x0ffffffe07087836 */ /* 0x002fe40000000000 */
[----:B------:R-:W-:-:S05]  /*37c0*/  IMAD.MOV R7, RZ, RZ, -R4 ;  /* 0x000000ffff077224 */ /* 0x000fca00078e0a04 */
[----:B------:R1:W4:Y:S01]  /*37d0*/  F2I.FTZ.U32.TRUNC.NTZ R9, R8 ;  /* 0x0000000800097305 */ /* 0x000322000021f000 */
[----:B-----5:R-:W-:-:S07]  /*37e0*/  IADD3 R10, R14, 0xffffffe, RZ ;  /* 0x0ffffffe0e0a7810 */ /* 0x020fce0007ffe0ff */
[----:B0-----:R-:W0:Y:S01]  /*37f0*/  MUFU.RCP R15, R15 ;  /* 0x0000000f000f7308 */ /* 0x001e220000001000 */
[----:B-1----:R-:W-:Y:S01]  /*3800*/  HFMA2.MMA R8, -RZ, RZ, 0, 0 ;  /* 0x00000000ff087435 */ /* 0x002fe200000001ff */
[----:B----4-:R-:W-:-:S06]  /*3810*/  IMAD R7, R7, R9, RZ ;  /* 0x0000000907077224 */ /* 0x010fcc00078e02ff */
[----:B------:R1:W4:Y:S03]  /*3820*/  F2I.FTZ.U32.TRUNC.NTZ R11, R10 ;  /* 0x0000000a000b7305 */ /* 0x000326000021f000 */
[----:B------:R-:W-:Y:S01]  /*3830*/  IMAD.HI.U32 R8, R9, R7, R8 ;  /* 0x0000000709087227 */ /* 0x000fe200078e0008 */
[----:B0-----:R-:W-:-:S03]  /*3840*/  IADD3 R12, R15, 0xffffffe, RZ ;  /* 0x0ffffffe0f0c7810 */ /* 0x001fc60007ffe0ff */
[----:B-1----:R-:W-:Y:S01]  /*3850*/  IMAD.MOV.U32 R10, RZ, RZ, RZ ;  /* 0x000000ffff0a7224 */ /* 0x002fe200078e00ff */
[----:B------:R0:W1:Y:S01]  /*3860*/  F2I.FTZ.U32.TRUNC.NTZ R13, R12 ;  /* 0x0000000c000d7305 */ /* 0x000062000021f000 */
[----:B----4-:R-:W-:-:S04]  /*3870*/  IMAD R15, R19, R11, RZ ;  /* 0x0000000b130f7224 */ /* 0x010fc800078e02ff */
[----:B------:R-:W-:Y:S01]  /*3880*/  IMAD.HI.U32 R7, R11, R15, R10 ;  /* 0x0000000f0b077227 */ /* 0x000fe200078e000a */
[----:B------:R-:W-:Y:S02]  /*3890*/  LOP3.LUT R11, RZ, R4, RZ, 0x33, !PT ;  /* 0x00000004ff0b7212 */ /* 0x000fe400078e33ff */
[----:B0-----:R-:W-:Y:S01]  /*38a0*/  MOV R12, RZ ;  /* 0x000000ff000c7202 */ /* 0x001fe20000000f00 */
[----:B-1----:R-:W-:-:S05]  /*38b0*/  IMAD R14, R17, R13, RZ ;  /* 0x0000000d110e7224 */ /* 0x002fca00078e02ff */
[----:B------:R-:W-:-:S05]  /*38c0*/  IADD3 R9, -R14, RZ, RZ ;  /* 0x000000ff0e097210 */ /* 0x000fca0007ffe1ff */
[----:B------:R-:W-:Y:S01]  /*38d0*/  IMAD.HI.U32 R10, R13, R9, R12 ;  /* 0x000000090d0a7227 */ /* 0x000fe200078e000c */
[----:B------:R-:W-:Y:S02]  /*38e0*/  LOP3.LUT R12, RZ, R6, RZ, 0x33, !PT ;  /* 0x00000006ff0c7212 */ /* 0x000fe400078e33ff */
[----:B------:R-:W-:-:S07]  /*38f0*/  LOP3.LUT R9, RZ, R17, RZ, 0x33, !PT ;  /* 0x00000011ff097212 */ /* 0x000fce00078e33ff */
.L_x_411:
[----:B0--3--:R-:W-:-:S05]  /*3900*/  IADD3 R14, P3, R2, R5, RZ ;  /* 0x00000005020e7210 */ /* 0x009fca0007f7e0ff */
[----:B------:R-:W-:-:S05]  /*3910*/  IMAD.X R15, RZ, RZ, R3, P3 ;  /* 0x000000ffff0f7224 */ /* 0x000fca00018e0603 */
[----:B------:R0:W3:Y:S01]  /*3920*/  LDG.E.U8 R13, desc[UR6][R14.64] ;  /* 0x000000060e0d7981 */ /* 0x0000e2000c1e1100 */
        /* <DEDUP_REMOVED lines=25> */
[----:B------:R-:W-:Y:S02]  /*3ac0*/  @P3 IADD3 R14, -R17, R14, RZ ;  /* 0x0000000e110e3210 */ /* 0x000fe40007ffe1ff */
[----:B------:R-:W-:Y:S02]  /*3ad0*/  @P3 IADD3 R20, R20, 0x1, RZ ;  /* 0x0000000114143810 */ /* 0x000fe40007ffe0ff */
[----:B------:R-:W-:Y:S01]  /*3ae0*/  ISETP.GE.U32.AND P4, PT, R14, R17, PT ;  /* 0x000000110e00720c */ /* 0x000fe20003f86070 */
[----:B------:R-:W-:-:S04]  /*3af0*/  IMAD.MOV R14, RZ, RZ, -R19 ;  /* 0x000000ffff0e7224 */ /* 0x000fc800078e0a13 */
[----:B------:R-:W-:-:S04]  /*3b00*/  IMAD R14, R4, R14, R5 ;  /* 0x0000000e040e7224 */ /* 0x000fc800078e0205 */
[----:B------:R-:W-:-:S04]  /*3b10*/  IMAD R14, R14, UR5, RZ ;  /* 0x000000050e0e7c24 */ /* 0x000fc8000f8e02ff */
[----:B------:R-:W-:Y:S01]  /*3b20*/  @P4 IADD3 R20, R20, 0x1, RZ ;  /* 0x0000000114144810 */ /* 0x000fe20007ffe0ff */
[----:B------:R-:W-:-:S03]  /*3b30*/  IMAD R14, R15, UR4, R14 ;  /* 0x000000040f0e7c24 */ /* 0x000fc6000f8e020e */
[----:B------:R-:W-:-:S05]  /*3b40*/  SEL R20, R9, R20, !P2 ;  /* 0x0000001409147207 */ /* 0x000fca0005000000 */
[----:B------:R-:W-:-:S04]  /*3b50*/  IMAD.MOV R19, RZ, RZ, -R20 ;  /* 0x000000ffff137224 */ /* 0x000fc800078e0a14 */
[----:B------:R-:W-:-:S04]  /*3b60*/  IMAD R19, R17, R19, R16 ;  /* 0x0000001311137224 */ /* 0x000fc800078e0210 */
[----:B------:R-:W-:Y:S01]  /*3b70*/  IMAD R19, R19, UR9, R14 ;  /* 0x0000000913137c24 */ /* 0x000fe2000f8e020e */
[----:B------:R-:W-:-:S03]  /*3b80*/  IADD3 R14, P3, R2, R23, RZ ;  /* 0x00000017020e7210 */ /* 0x000fc60007f7e0ff */
[----:B------:R-:W-:Y:S01]  /*3b90*/  IMAD R19, R20, UR8, R19 ;  /* 0x0000000814137c24 */ /* 0x000fe2000f8e0213 */
[----:B------:R-:W-:-:S03]  /*3ba0*/  IADD3.X R15, RZ, R3, RZ, P3, !PT ;  /* 0x00000003ff0f7210 */ /* 0x000fc60001ffe4ff */
[----:B--2---:R-:W-:-:S05]  /*3bb0*/  IMAD R19, R18, UR10, R19 ;  /* 0x0000000a12137c24 */ /* 0x004fca000f8e0213 */
[----:B------:R-:W-:-:S05]  /*3bc0*/  IADD3 R20, P4, R19, UR12, RZ ;  /* 0x0000000c13147c10 */ /* 0x000fca000ff9e0ff */
[----:B------:R-:W-:Y:S02]  /*3bd0*/  IMAD.X R21, RZ, RZ, UR13, P4 ;  /* 0x0000000dff157e24 */ /* 0x000fe4000a0e06ff */
[----:B------:R-:W-:-:S03]  /*3be0*/  IMAD.HI.U32 R16, R8, R23, RZ ;  /* 0x0000001708107227 */ /* 0x000fc600078e00ff */
[----:B---3--:R0:W-:Y:S04]  /*3bf0*/  STG.E.U8 desc[UR6][R20.64], R13 ;  /* 0x0000000d14007986 */ /* 0x0081e8000c101106 */
[----:B------:R1:W2:Y:S01]  /*3c00*/  LDG.E.U8 R14, desc[UR6][R14.64] ;  /* 0x000000060e0e7981 */ /* 0x0002a2000c1e1100 */
        /* <DEDUP_REMOVED lines=28> */
[----:B------:R-:W-:-:S04]  /*3dd0*/  @P4 IADD3 R20, R20, 0x1, RZ ;  /* 0x0000000114144810 */ /* 0x000fc80007ffe0ff */
[----:B------:R-:W-:Y:S01]  /*3de0*/  SEL R15, R9, R20, !P2 ;  /* 0x00000014090f7207 */ /* 0x000fe20005000000 */
[----:B------:R-:W-:-:S04]  /*3df0*/  IMAD R20, R6, R21, R19 ;  /* 0x0000001506147224 */ /* 0x000fc800078e0213 */
[----:B------:R-:W-:Y:S02]  /*3e00*/  IMAD.MOV R19, RZ, RZ, -R15 ;  /* 0x000000ffff137224 */ /* 0x000fe400078e0a0f */
[----:B------:R-:W-:Y:S02]  /*3e10*/  IMAD R13, R20, UR4, R13 ;  /* 0x00000004140d7c24 */ /* 0x000fe4000f8e020d */
[----:B------:R-:W-:Y:S01]  /*3e20*/  IMAD R16, R17, R19, R16 ;  /* 0x0000001311107224 */ /* 0x000fe200078e0210 */
[----:B------:R-:W-:-:S03]  /*3e30*/  IADD3 R19, R5, 0x2, RZ ;  /* 0x0000000205137810 */ /* 0x000fc60007ffe0ff */
[----:B------:R-:W-:Y:S01]  /*3e40*/  IMAD R16, R16, UR9, R13 ;  /* 0x0000000910107c24 */ /* 0x000fe2000f8e020d */
[----:B------:R-:W-:-:S03]  /*3e50*/  IADD3 R22, P4, R2, R19, RZ ;  /* 0x0000001302167210 */ /* 0x000fc60007f9e0ff */
[----:B------:R-:W-:Y:S01]  /*3e60*/  IMAD R15, R15, UR8, R16 ;  /* 0x000000080f0f7c24 */ /* 0x000fe2000f8e0210 */
[----:B------:R-:W-:-:S03]  /*3e70*/  IADD3.X R23, RZ, R3, RZ, P4, !PT ;  /* 0x00000003ff177210 */ /* 0x000fc600027fe4ff */
[----:B------:R-:W-:-:S05]  /*3e80*/  IMAD R15, R18, UR10, R15 ;  /* 0x0000000a120f7c24 */ /* 0x000fca000f8e020f */
[----:B------:R-:W-:-:S05]  /*3e90*/  IADD3 R20, P3, R15, UR12, RZ ;  /* 0x0000000c0f147c10 */ /* 0x000fca000ff7e0ff */
[----:B------:R-:W-:Y:S02]  /*3ea0*/  IMAD.X R21, RZ, RZ, UR13, P3 ;  /* 0x0000000dff157e24 */ /* 0x000fe400098e06ff */
[----:B------:R-:W-:-:S03]  /*3eb0*/  IMAD.HI.U32 R16, R8, R19, RZ ;  /* 0x0000001308107227 */ /* 0x000fc600078e00ff */
[----:B--2---:R0:W-:Y:S04]  /*3ec0*/  STG.E.U8 desc[UR6][R20.64], R14 ;  /* 0x0000000e14007986 */ /* 0x0041e8000c101106 */
        /* <DEDUP_REMOVED lines=29> */
[----:B------:R-:W-:-:S04]  /*40a0*/  @P4 IADD3 R16, R16, 0x1, RZ ;  /* 0x0000000110104810 */ /* 0x000fc80007ffe0ff */
[----:B------:R-:W-:Y:S01]  /*40b0*/  SEL R20, R9, R16, !P2 ;  /* 0x0000001009147207 */ /* 0x000fe20005000000 */
[----:B------:R-:W-:-:S04]  /*40c0*/  IMAD R16, R6, R21, R15 ;  /* 0x0000001506107224 */ /* 0x000fc800078e020f */
[----:B------:R-:W-:Y:S02]  /*40d0*/  IMAD.MOV R15, RZ, RZ, -R20 ;  /* 0x000000ffff0f7224 */ /* 0x000fe400078e0a14 */
[----:B------:R-:W-:Y:S01]  /*40e0*/  IMAD R16, R16, UR4, R19 ;  /* 0x0000000410107c24 */ /* 0x000fe2000f8e0213 */
[----:B------:R-:W-:Y:S01]  /*40f0*/  IADD3 R19, R5, 0x3, RZ ;  /* 0x0000000305137810 */ /* 0x000fe20007ffe0ff */
[----:B------:R-:W-:-:S03]  /*4100*/  IMAD R15, R17, R15, R14 ;  /* 0x0000000f110f7224 */ /* 0x000fc600078e020e */
[----:B------:R-:W-:Y:S01]  /*4110*/  IADD3 R14, P4, R2, R19, RZ ;  /* 0x00000013020e7210 */ /* 0x000fe20007f9e0ff */
[----:B------:R-:W-:-:S04]  /*4120*/  IMAD R15, R15, UR9, R16 ;  /* 0x000000090f0f7c24 */ /* 0x000fc8000f8e0210 */
[----:B------:R-:W-:-:S04]  /*4130*/  IMAD R15, R20, UR8, R15 ;  /* 0x00000008140f7c24 */ /* 0x000fc8000f8e020f */
[----:B------:R-:W-:-:S05]  /*4140*/  IMAD R15, R18, UR10, R15 ;  /* 0x0000000a120f7c24 */ /* 0x000fca000f8e020f */
[----:B------:R-:W-:Y:S02]  /*4150*/  IADD3 R20, P3, R15, UR12, RZ ;  /* 0x0000000c0f147c10 */ /* 0x000fe4000ff7e0ff */
[----:B------:R-:W-:-:S03]  /*4160*/  IADD3.X R15, RZ, R3, RZ, P4, !PT ;  /* 0x00000003ff0f7210 */ /* 0x000fc600027fe4ff */
[----:B------:R-:W-:Y:S02]  /*4170*/  IMAD.X R21, RZ, RZ, UR13, P3 ;  /* 0x0000000dff157e24 */ /* 0x000fe400098e06ff */
[----:B------:R-:W-:-:S03]  /*4180*/  IMAD.HI.U32 R16, R8, R19, RZ ;  /* 0x0000001308107227 */ /* 0x000fc600078e00ff */
[----:B--2---:R0:W-:Y:S04]  /*4190*/  STG.E.U8 desc[UR6][R20.64], R13 ;  /* 0x0000000d14007986 */ /* 0x0041e8000c101106 */
[----:B------:R1:W2:Y:S01]  /*41a0*/  LDG.E.U8 R14, desc[UR6][R14.64] ;  /* 0x000000060e0e7981 */ /* 0x0002a2000c1e1100 */
        /* <DEDUP_REMOVED lines=44> */
.L_x_412:
        /* <DEDUP_REMOVED lines=9> */
.L_x_1063:


//--------------------- .text._ZN2at6native40_GLOBAL__N__2351210d_8_Shape_cu_49f7391c30CatArrayBatchedCopy_vectorizedINS1_10OpaqueTypeILj1EEEjLi4ELi64ELi64ELi16ELi16EEEvPcNS1_25CatArrInputTensorMetadataIT_T0_XT2_EXT3_EEENS1_16TensorSizeStrideIS8_Lj4EEEiS8_ --------------------------
	.section	.text._ZN2at6native40_GLOBAL__N__2351210d_8_Shape_cu_49f7391c30CatArrayBatchedCopy_vectorizedINS1_10OpaqueTypeILj1EEEjLi4ELi64ELi64ELi16ELi16EEEvPcNS1_25CatArrInputTensorMetadataIT_T0_XT2_EXT3_EEENS1_16TensorSizeStrideIS8_Lj4EEEiS8_,"ax",@progbits
	.align	128
.text._ZN2at6native40_GLOBAL__N__2351210d_8_Shape_cu_49f7391c30CatArrayBatchedCopy_vectorizedINS1_10OpaqueTypeILj1EEEjLi4ELi64ELi64ELi16ELi16EEEvPcNS1_25CatArrInputTensorMetadataIT_T0_XT2_EXT3_EEENS1_16TensorSizeStrideIS8_Lj4EEEiS8_:
        .type           _ZN2at6native40_GLOBAL__N__2351210d_8_Shape_cu_49f7391c30CatArrayBatchedCopy_vectorizedINS1_10OpaqueTypeILj1EEEjLi4ELi64ELi64ELi16ELi16EEEvPcNS1_25CatArrInputTensorMetadataIT_T0_XT2_EXT3_EEENS1_16TensorSizeStrideIS8_Lj4EEEiS8_,@function
        .size           _ZN2at6native40_GLOBAL__N__2351210d_8_Shape_cu_49f7391c30CatArrayBatchedCopy_vectorizedINS1_10OpaqueTypeILj1EEEjLi4ELi64ELi64ELi16ELi16EEEvPcNS1_25CatArrInputTensorMetadataIT_T0_XT2_EXT3_EEENS1_16TensorSizeStrideIS8_Lj4EEEiS8_,(.L_x_1064 - _ZN2at6native40_GLOBAL__N__2351210d_8_Shape_cu_49f7391c30CatArrayBatchedCopy_vectorizedINS1_10OpaqueTypeILj1EEEjLi4ELi64ELi64ELi16ELi16EEEvPcNS1_25CatArrInputTensorMetadataIT_T0_XT2_EXT3_EEENS1_16TensorSizeStrideIS8_Lj4EEEiS8_)
        .other          _ZN2at6native40_GLOBAL__N__2351210d_8_Shape_cu_49f7391c30CatArrayBatchedCopy_vectorizedINS1_10OpaqueTypeILj1EEEjLi4ELi64ELi64ELi16ELi16EEEvPcNS1_25CatArrInputTensorMetadataIT_T0_XT2_EXT3_EEENS1_16TensorSizeStrideIS8_Lj4EEEiS8_,@"STO_CUDA_ENTRY STV_DEFAULT"
_ZN2at6native40_GLOBAL__N__2351210d_8_Shape_cu_49f7391c30CatArrayBatchedCopy_vectorizedINS1_10OpaqueTypeILj1EEEjLi4ELi64ELi64ELi16ELi16EEEvPcNS1_25CatArrInputTensorMetadataIT_T0_XT2_EXT3_EEENS1_16TensorSizeStrideIS8_Lj4EEEiS8_:
        /* <DEDUP_REMOVED lines=31> */
[----:B------:R-:W-:Y:S01]  /*01f0*/  IMAD.MOV R15, RZ, RZ, -R13 ;  /* 0x000000ffff0f7224 */ /* 0x000fe200078e0a0d */
[----:B------:R-:W3:Y:S01]  /*0200*/  @P2 LDC R12, c[0x0][0xf5c] ;  /* 0x0003d700ff0c2b82 */ /* 0x000ee20000000800 */
[----:B------:R-:W-:-:S02]  /*0210*/  ISETP.NE.U32.AND P0, PT, R13, RZ, PT ;  /* 0x000000ff0d00720c */ /* 0x000fc40003f05070 */
[----:B------:R-:W-:Y:S02]  /*0220*/  ISETP.NE.U32.AND P1, PT, R14, RZ, PT ;  /* 0x000000ff0e00720c */ /* 0x000fe40003f25070 */
[----:B------:R-:W-:Y:S01]  /*0230*/  LOP3.LUT R20, RZ, R13, RZ, 0x33, !PT ;  /* 0x0000000dff147212 */ /* 0x000fe200078e33ff */
[----:B------:R-:W4:Y:S01]  /*0240*/  I2F.U32.RP R10, R14 ;  /* 0x0000000e000a7306 */ /* 0x000f220000209000 */
[----:B------:R-:W-:Y:S01]  /*0250*/  LOP3.LUT R21, RZ, R14, RZ, 0x33, !PT ;  /* 0x0000000eff157212 */ /* 0x000fe200078e33ff */
[----:B0-----:R-:W0:Y:S06]  /*0260*/  LDC.64 R2, c[0x0][R2+0x218] ;  /* 0x0000860002027b82 */ /* 0x001e2c0000000a00 */
[----:B--2---:R-:W2:Y:S08]  /*0270*/  MUFU.RCP R8, R8 ;  /* 0x0000000800087308 */ /* 0x004eb00000001000 */
[----:B----4-:R-:W4:Y:S01]  /*0280*/  MUFU.RCP R10, R10 ;  /* 0x0000000a000a7308 */ /* 0x010f220000001000 */
[----:B---3--:R-:W-:-:S02]  /*0290*/  ISETP.NE.U32.AND P2, PT, R12, RZ, PT ;  /* 0x000000ff0c00720c */ /* 0x008fc40003f45070 */
[----:B------:R-:W-:-:S05]  /*02a0*/  LOP3.LUT R19, RZ, R12, RZ, 0x33, !PT ;  /* 0x0000000cff137212 */ /* 0x000fca00078e33ff */
[----:B------:R-:W3:Y:S01]  /*02b0*/  I2F.U32.RP R11, R12 ;  /* 0x0000000c000b7306 */ /* 0x000ee20000209000 */
[----:B--2---:R-:W-:Y:S01]  /*02c0*/  IADD3 R6, R8, 0xffffffe, RZ ;  /* 0x0ffffffe08067810 */ /* 0x004fe20007ffe0ff */
[----:B-1----:R-:W-:-:S05]  /*02d0*/  IMAD R8, R4, R9, RZ ;  /* 0x0000000904087224 */ /* 0x002fca00078e02ff */
[----:B------:R-:W-:Y:S01]  /*02e0*/  LOP3.LUT R8, R8, 0xfffffff0, RZ, 0xc0, !PT ;  /* 0xfffffff008087812 */ /* 0x000fe200078ec0ff */
[----:B------:R1:W2:Y:S01]  /*02f0*/  F2I.FTZ.U32.TRUNC.NTZ R7, R6 ;  /* 0x0000000600077305 */ /* 0x0002a2000021f000 */
[----:B----4-:R-:W-:-:S07]  /*0300*/  IADD3 R16, R10, 0xffffffe, RZ ;  /* 0x0ffffffe0a107810 */ /* 0x010fce0007ffe0ff */
[----:B---3--:R-:W3:Y:S01]  /*0310*/  MUFU.RCP R11, R11 ;  /* 0x0000000b000b7308 */ /* 0x008ee20000001000 */
[----:B-1----:R-:W-:Y:S01]  /*0320*/  HFMA2.MMA R6, -RZ, RZ, 0, 0 ;  /* 0x00000000ff067435 */ /* 0x002fe200000001ff */
[----:B--2---:R-:W-:-:S06]  /*0330*/  IMAD R15, R15, R7, RZ ;  /* 0x000000070f0f7224 */ /* 0x004fcc00078e02ff */
[----:B------:R1:W2:Y:S03]  /*0340*/  F2I.FTZ.U32.TRUNC.NTZ R17, R16 ;  /* 0x0000001000117305 */ /* 0x0002a6000021f000 */
[----:B------:R-:W-:-:S04]  /*0350*/  IMAD.HI.U32 R15, R7, R15, R6 ;  /* 0x0000000f070f7227 */ /* 0x000fc800078e0006 */
[----:B---3--:R-:W-:Y:S01]  /*0360*/  VIADD R5, R11, 0xffffffe ;  /* 0x0ffffffe0b057836 */ /* 0x008fe20000000000 */
[----:B------:R-:W-:Y:S02]  /*0370*/  IADD3 R11, RZ, -R14, RZ ;  /* 0x8000000eff0b7210 */ /* 0x000fe40007ffe0ff */
[----:B-1----:R-:W-:-:S03]  /*0380*/  MOV R16, RZ ;  /* 0x000000ff00107202 */ /* 0x002fc60000000f00 */
[----:B------:R-:W1:Y:S01]  /*0390*/  F2I.FTZ.U32.TRUNC.NTZ R5, R5 ;  /* 0x0000000500057305 */ /* 0x000e62000021f000 */
[----:B--2---:R-:W-:-:S04]  /*03a0*/  IMAD R9, R11, R17, RZ ;  /* 0x000000110b097224 */ /* 0x004fc800078e02ff */
[----:B------:R-:W-:Y:S01]  /*03b0*/  IMAD.HI.U32 R16, R17, R9, R16 ;  /* 0x0000000911107227 */ /* 0x000fe200078e0010 */
[----:B------:R-:W-:-:S03]  /*03c0*/  HFMA2.MMA R9, -RZ, RZ, 0, 0 ;  /* 0x00000000ff097435 */ /* 0x000fc600000001ff */
[----:B-1----:R-:W-:-:S04]  /*03d0*/  IMAD R4, R12, R5, RZ ;  /* 0x000000050c047224 */ /* 0x002fc800078e02ff */
[----:B------:R-:W-:Y:S02]  /*03e0*/  IMAD.MOV R11, RZ, RZ, -R4 ;  /* 0x000000ffff0b7224 */ /* 0x000fe400078e0a04 */
[----:B------:R-:W-:-:S04]  /*03f0*/  IMAD.MOV.U32 R4, RZ, RZ, RZ ;  /* 0x000000ffff047224 */ /* 0x000fc800078e00ff */
[----:B0-----:R-:W-:-:S07]  /*0400*/  IMAD.HI.U32 R17, R5, R11, R4 ;  /* 0x0000000b05117227 */ /* 0x001fce00078e0004 */
.L_x_413:
        /* <DEDUP_REMOVED lines=14> */
[----:B------:R-:W-:Y:S01]  /*04f0*/  IMAD R22, R13, R22, R18 ;  /* 0x000000160d167224 */ /* 0x000fe200078e0212 */
[----:B------:R-:W-:Y:S01]  /*0500*/  IADD3 R18, R18, UR4, RZ ;  /* 0x0000000412127c10 */ /* 0x000fe2000fffe0ff */
[----:B------:R-:W-:Y:S02]  /*0510*/  IMAD R23, R14, R23, R11 ;  /* 0x000000170e177224 */ /* 0x000fe400078e020b */
[----:B------:R-:W-:-:S03]  /*0520*/  IMAD R22, R22, UR9, RZ ;  /* 0x0000000916167c24 */ /* 0x000fc6000f8e02ff */
        /* <DEDUP_REMOVED lines=21> */
[----:B------:R-:W-:-:S04]  /*0680*/  IMAD R11, R10, UR10, R11 ;  /* 0x0000000a0a0b7c24 */ /* 0x000fc8000f8e020b */
[----:B------:R-:W-:-:S03]  /*0690*/  IMAD.WIDE.U32 R10, R11, 0x10, R8 ;  /* 0x000000100b0a7825 */ /* 0x000fc600078e0008 */
[----:B------:R-:W-:-:S04]  /*06a0*/  IADD3 R10, P3, R10, UR12, RZ ;  /* 0x0000000c0a0a7c10 */ /* 0x000fc8000ff7e0ff */
[----:B------:R-:W-:Y:S02]  /*06b0*/  IADD3.X R11, R11, UR13, RZ, P3, !PT ;  /* 0x0000000d0b0b7c10 */ /* 0x000fe40009ffe4ff */
[----:B------:R-:W-:-:S03]  /*06c0*/  ISETP.GE.U32.AND P3, PT, R18, R0, PT ;  /* 0x000000001200720c */ /* 0x000fc60003f66070 */
[----:B--2---:R0:W-:Y:S10]  /*06d0*/  STG.E.128 desc[UR6][R10.64], R4 ;  /* 0x000000040a007986 */ /* 0x0041f4000c101d06 */
[----:B------:R-:W-:Y:S05]  /*06e0*/  @!P3 BRA `(.L_x_413) ;  /* 0xfffffffc0048b947 */ /* 0x000fea000383ffff */
[----:B------:R-:W-:Y:S05]  /*06f0*/  EXIT ;  /* 0x000000000000794d */ /* 0x000fea0003800000 */
.L_x_414:
        /* <DEDUP_REMOVED lines=16> */
.L_x_1064:


//--------------------- .text._ZN2at6native40_GLOBAL__N__2351210d_8_Shape_cu_49f7391c19CatArrayBatchedCopyINS1_10OpaqueTypeILj1EEEjLi3ELi64ELi64EEEvPT_NS1_25CatArrInputTensorMetadataIS5_T0_XT2_EXT3_EEENS1_16TensorSizeStrideIS8_Lj4EEEiS8_ --------------------------
	.section	.text._ZN2at6native40_GLOBAL__N__2351210d_8_Shape_cu_49f7391c19CatArrayBatchedCopyINS1_10OpaqueTypeILj1EEEjLi3ELi64ELi64EEEvPT_NS1_25CatArrInputTensorMetadataIS5_T0_XT2_EXT3_EEENS1_16TensorSizeStrideIS8_Lj4EEEiS8_,"ax",@progbits
	.align	128
.text._ZN2at6native40_GLOBAL__N__2351210d_8_Shape_cu_49f7391c19CatArrayBatchedCopyINS1_10OpaqueTypeILj1EEEjLi3ELi64ELi64EEEvPT_NS1_25CatArrInputTensorMetadataIS5_T0_XT2_EXT3_EEENS1_16TensorSizeStrideIS8_Lj4EEEiS8_:
        .type           _ZN2at6native40_GLOBAL__N__2351210d_8_Shape_cu_49f7391c19CatArrayBatchedCopyINS1_10OpaqueTypeILj1EEEjLi3ELi64ELi64EEEvPT_NS1_25CatArrInputTensorMetadataIS5_T0_XT2_EXT3_EEENS1_16TensorSizeStrideIS8_Lj4EEEiS8_,@function
        .size           _ZN2at6native40_GLOBAL__N__2351210d_8_Shape_cu_49f7391c19CatArrayBatchedCopyINS1_10OpaqueTypeILj1EEEjLi3ELi64ELi64EEEvPT_NS1_25CatArrInputTensorMetadataIS5_T0_XT2_EXT3_EEENS1_16TensorSizeStrideIS8_Lj4EEEiS8_,(.L_x_1065 - _ZN2at6native40_GLOBAL__N__2351210d_8_Shape_cu_49f7391c19CatArrayBatchedCopyINS1_10OpaqueTypeILj1EEEjLi3ELi64ELi64EEEvPT_NS1_25CatArrInputTensorMetadataIS5_T0_XT2_EXT3_EEENS1_16TensorSizeStrideIS8_Lj4EEEiS8_)
        .other          _ZN2at6native40_GLOBAL__N__2351210d_8_Shape_cu_49f7391c19CatArrayBatchedCopyINS1_10OpaqueTypeILj1EEEjLi3ELi64ELi64EEEvPT_NS1_25CatArrInputTensorMetadataIS5_T0_XT2_EXT3_EEENS1_16TensorSizeStrideIS8_Lj4EEEiS8_,@"STO_CUDA_ENTRY STV_DEFAULT"
_ZN2at6native40_GLOBAL__N__2351210d_8_Shape_cu_49f7391c19CatArrayBatchedCopyINS1_10OpaqueTypeILj1EEEjLi3ELi64ELi64EEEvPT_NS1_25CatArrInputTensorMetadataIS5_T0_XT2_EXT3_EEENS1_16TensorSizeStrideIS8_Lj4EEEiS8_:
        /* <DEDUP_REMOVED lines=11> */
[----:B------:R-:W-:Y:S02]  /*00b0*/  USHF.L.U32 UR11, UR5, 0x5, URZ ;  /* 0x00000005050b7899 */ /* 0x000fe4000800063f */
[----:B------:R-:W-:Y:S01]  /*00c0*/  USHF.L.U32 UR10, UR5, 0x3, URZ ;  /* 0x00000003050a7899 */ /* 0x000fe2000800063f */
[----:B------:R-:W-:Y:S02]  /*00d0*/  ULDC UR12, c[0x0][0xf78] ;  /* 0x0003de00000c7ab9 */ /* 0x000fe40000000800 */
[----:B------:R-:W-:Y:S01]  /*00e0*/  ULDC.U8 UR5, c[0x0][UR5+0x718] ;  /* 0x0001c60005057abb */ /* 0x000fe20008000000 */
[----:B------:R-:W-:Y:S01]  /*00f0*/  ULDC UR6, c[0x0][0xc] ;  /* 0x0000030000067ab9 */ /* 0x000fe20000000800 */
[----:B------:R-:W-:Y:S01]  /*0100*/  ISETP.NE.AND P0, PT, RZ, UR5, PT ;  /* 0x00000005ff007c0c */ /* 0x000fe2000bf05270 */
[----:B------:R-:W-:Y:S02]  /*0110*/  UISETP.NE.AND UP0, UPT, UR12, 0x2, UPT ;  /* 0x000000020c00788c */ /* 0x000fe4000bf05270 */
[----:B------:R-:W-:Y:S01]  /*0120*/  UISETP.NE.AND UP1, UPT, UR12, 0x1, UPT ;  /* 0x000000010c00788c */ /* 0x000fe2000bf25270 */
[----:B------:R-:W-:Y:S01]  /*0130*/  ULDC UR14, c[0x0][UR4+0x510] ;  /* 0x00014400040e7abb */ /* 0x000fe20008000800 */
[----:B------:R-:W-:Y:S01]  /*0140*/  ULDC UR8, c[0x0][0xf60] ;  /* 0x0003d80000087ab9 */ /* 0x000fe20000000800 */
[----:B------:R-:W-:Y:S01]  /*0150*/  ULDC UR9, c[0x0][0xf5c] ;  /* 0x0003d70000097ab9 */ /* 0x000fe20000000800 */
[----:B------:R-:W-:-:S02]  /*0160*/  UIMAD UR7, UR7, UR6, URZ ;  /* 0x00000006070772a4 */ /* 0x000fc4000f8e023f */
[----:B------:R-:W-:Y:S01]  /*0170*/  USEL UR8, UR14, UR8, !UP0 ;  /* 0x000000080e087287 */ /* 0x000fe2000c000000 */
[----:B------:R-:W-:Y:S01]  /*0180*/  ULDC UR6, c[0x0][UR4+0x410] ;  /* 0x0001040004067abb */ /* 0x000fe20008000800 */
[----:B------:R-:W-:Y:S01]  /*0190*/  USEL UR9, UR14, UR9, !UP1 ;  /* 0x000000090e097287 */ /* 0x000fe2000c800000 */
[----:B------:R-:W-:Y:S01]  /*01a0*/  ULDC.64 UR16, c[0x0][0x208] ;  /* 0x0000820000107ab9 */ /* 0x000fe20000000a00 */
[----:B------:R-:W-:Y:S01]  /*01b0*/  ULDC.64 UR4, c[0x0][UR10+0x218] ;  /* 0x000086000a047abb */ /* 0x000fe20008000a00 */
[----:B------:R-:W-:Y:S09]  /*01c0*/  @!P0 BRA `(.L_x_415) ;  /* 0x0000000000f88947 */ /* 0x000ff20003800000 */
[----:B------:R-:W0:Y:S01]  /*01d0*/  I2F.U32.RP R3, UR8 ;  /* 0x0000000800037d06 */ /* 0x000e220008209000 */
[----:B------:R-:W1:Y:S01]  /*01e0*/  LDC R2, c[0x0][0xf7c] ;  /* 0x0003df00ff027b82 */ /* 0x000e620000000800 */
[----:B------:R-:W-:Y:S01]  /*01f0*/  IADD3 R9, RZ, -UR8, RZ ;  /* 0x80000008ff097c10 */ /* 0x000fe2000fffe0ff */
[----:B------:R-:W-:Y:S01]  /*0200*/  IMAD R11, RZ, RZ, -UR9 ;  /* 0x80000009ff0b7e24 */ /* 0x000fe2000f8e02ff */
[----:B------:R-:W-:Y:S01]  /*0210*/  BSSY B0, `(.L_x_416) ;  /* 0x0000038000007945 */ /* 0x000fe20003800000 */
[----:B------:R-:W-:Y:S01]  /*0220*/  ISETP.NE.U32.AND P0, PT, RZ, UR8, PT ;  /* 0x00000008ff007c0c */ /* 0x000fe2000bf05070 */
[----:B------:R-:W-:Y:S01]  /*0230*/  ULDC UR10, c[0x0][0xf70] ;  /* 0x0003dc00000a7ab9 */ /* 0x000fe20000000800 */
[----:B------:R-:W-:Y:S01]  /*0240*/  ISETP.NE.U32.AND P1, PT, RZ, UR9, PT ;  /* 0x00000009ff007c0c */ /* 0x000fe2000bf25070 */
[----:B------:R-:W2:Y:S01]  /*0250*/  I2F.U32.RP R8, UR9 ;  /* 0x0000000900087d06 */ /* 0x000ea20008209000 */
[----:B------:R-:W-:Y:S01]  /*0260*/  ULDC.64 UR14, c[0x0][0xf68] ;  /* 0x0003da00000e7ab9 */ /* 0x000fe20000000a00 */
[----:B------:R-:W-:-:S06]  /*0270*/  ULDC.64 UR18, c[0x0][0x210] ;  /* 0x0000840000127ab9 */ /* 0x000fcc0000000a00 */
[----:B0-----:R-:W0:Y:S08]  /*0280*/  MUFU.RCP R3, R3 ;  /* 0x0000000300037308 */ /* 0x001e300000001000 */
[----:B--2---:R-:W2:Y:S01]  /*0290*/  MUFU.RCP R8, R8 ;  /* 0x0000000800087308 */ /* 0x004ea20000001000 */
[----:B0-----:R-:W-:-:S07]  /*02a0*/  IADD3 R4, R3, 0xffffffe, RZ ;  /* 0x0ffffffe03047810 */ /* 0x001fce0007ffe0ff */
[----:B------:R0:W3:Y:S01]  /*02b0*/  F2I.FTZ.U32.TRUNC.NTZ R5, R4 ;  /* 0x0000000400057305 */ /* 0x0000e2000021f000 */
[----:B--2---:R-:W-:Y:S01]  /*02c0*/  VIADD R6, R8, 0xffffffe ;  /* 0x0ffffffe08067836 */ /* 0x004fe20000000000 */
[----:B------:R-:W-:-:S06]  /*02d0*/  LOP3.LUT R8, RZ, UR9, RZ, 0x33, !PT ;  /* 0x00000009ff087c12 */ /* 0x000fcc000f8e33ff */
[----:B------:R2:W4:Y:S01]  /*02e0*/  F2I.FTZ.U32.TRUNC.NTZ R7, R6 ;  /* 0x0000000600077305 */ /* 0x000522000021f000 */
[----:B0-----:R-:W-:Y:S01]  /*02f0*/  HFMA2.MMA R4, -RZ, RZ, 0, 0 ;  /* 0x00000000ff047435 */ /* 0x001fe200000001ff */
[----:B---3--:R-:W-:Y:S01]  /*0300*/  IMAD R3, R9, R5, RZ ;  /* 0x0000000509037224 */ /* 0x008fe200078e02ff */
[----:B------:R-:W-:Y:S01]  /*0310*/  LOP3.LUT R9, RZ, UR8, RZ, 0x33, !PT ;  /* 0x00000008ff097c12 */ /* 0x000fe2000f8e33ff */
[----:B--2---:R-:W-:-:S07]  /*0320*/  IMAD.MOV.U32 R6, RZ, RZ, RZ ;  /* 0x000000ffff067224 */ /* 0x004fce00078e00ff */
[----:B------:R-:W-:-:S04]  /*0330*/  IMAD.HI.U32 R3, R5, R3, R4 ;  /* 0x0000000305037227 */ /* 0x000fc800078e0004 */
[----:B----4-:R-:W-:-:S04]  /*0340*/  IMAD R11, R11, R7, RZ ;  /* 0x000000070b0b7224 */ /* 0x010fc800078e02ff */
[----:B-1----:R-:W-:-:S07]  /*0350*/  IMAD.HI.U32 R11, R7, R11, R6 ;  /* 0x0000000b070b7227 */ /* 0x002fce00078e0006 */
.L_x_417:
[----:B0-----:R-:W-:-:S04]  /*0360*/  IADD3 R4, P2, R0, UR4, RZ ;  /* 0x0000000400047c10 */ /* 0x001fc8000ff5e0ff */
[----:B------:R-:W-:-:S05]  /*0370*/  IADD3.X R5, RZ, UR5, RZ, P2, !PT ;  /* 0x00000005ff057c10 */ /* 0x000fca00097fe4ff */
[----:B------:R0:W2:Y:S01]  /*0380*/  LDG.E.U8 R13, desc[UR16][R4.64] ;  /* 0x00000010040d7981 */ /* 0x0000a2000c1e1100 */
[----:B------:R-:W-:-:S04]  /*0390*/  IMAD.HI.U32 R6, R3, R0, RZ ;  /* 0x0000000003067227 */ /* 0x000fc800078e00ff */
[----:B------:R-:W-:-:S04]  /*03a0*/  IMAD.MOV R7, RZ, RZ, -R6 ;  /* 0x000000ffff077224 */ /* 0x000fc800078e0a06 */
[----:B------:R-:W-:-:S05]  /*03b0*/  IMAD R7, R7, UR8, R0 ;  /* 0x0000000807077c24 */ /* 0x000fca000f8e0200 */
[----:B------:R-:W-:-:S13]  /*03c0*/  ISETP.GE.U32.AND P2, PT, R7, UR8, PT ;  /* 0x0000000807007c0c */ /* 0x000fda000bf46070 */
[----:B------:R-:W-:Y:S01]  /*03d0*/  @P2 IADD3 R7, R7, -UR8, RZ ;  /* 0x8000000807072c10 */ /* 0x000fe2000fffe0ff */
[----:B------:R-:W-:-:S03]  /*03e0*/  @P2 VIADD R6, R6, 0x1 ;  /* 0x0000000106062836 */ /* 0x000fc60000000000 */
[----:B------:R-:W-:-:S13]  /*03f0*/  ISETP.GE.U32.AND P3, PT, R7, UR8, PT ;  /* 0x0000000807007c0c */ /* 0x000fda000bf66070 */
[----:B------:R-:W-:-:S04]  /*0400*/  @P3 IADD3 R6, R6, 0x1, RZ ;  /* 0x0000000106063810 */ /* 0x000fc80007ffe0ff */
[----:B------:R-:W-:-:S05]  /*0410*/  SEL R6, R9, R6, !P0 ;  /* 0x0000000609067207 */ /* 0x000fca0004000000 */
[----:B------:R-:W-:-:S04]  /*0420*/  IMAD.HI.U32 R7, R11, R6, RZ ;  /* 0x000000060b077227 */ /* 0x000fc800078e00ff */
[----:B0-----:R-:W-:-:S04]  /*0430*/  IMAD.MOV R5, RZ, RZ, -R7 ;  /* 0x000000ffff057224 */ /* 0x001fc800078e0a07 */
[--C-:B------:R-:W-:Y:S02]  /*0440*/  IMAD R4, R5, UR9, R6.reuse ;  /* 0x0000000905047c24 */ /* 0x100fe4000f8e0206 */
[----:B------:R-:W-:-:S03]  /*0450*/  IMAD.MOV R5, RZ, RZ, -R6 ;  /* 0x000000ffff057224 */ /* 0x000fc600078e0a06 */
[----:B------:R-:W-:-:S13]  /*0460*/  ISETP.GE.U32.AND P2, PT, R4, UR9, PT ;  /* 0x0000000904007c0c */ /* 0x000fda000bf46070 */
[----:B------:R-:W-:Y:S01]  /*0470*/  @P2 IADD3 R4, R4, -UR9, RZ ;  /* 0x8000000904042c10 */ /* 0x000fe2000fffe0ff */
[----:B------:R-:W-:-:S03]  /*0480*/  @P2 VIADD R7, R7, 0x1 ;  /* 0x0000000107072836 */ /* 0x000fc60000000000 */
[----:B------:R-:W-:Y:S01]  /*0490*/  ISETP.GE.U32.AND P3, PT, R4, UR9, PT ;  /* 0x0000000904007c0c */ /* 0x000fe2000bf66070 */
[----:B------:R-:W-:Y:S01]  /*04a0*/  IMAD R4, R5, UR8, R0 ;  /* 0x0000000805047c24 */ /* 0x000fe2000f8e0200 */
[----:B------:R-:W-:-:S03]  /*04b0*/  IADD3 R0, R0, UR7, RZ ;  /* 0x0000000700007c10 */ /* 0x000fc6000fffe0ff */
[----:B------:R-:W-:-:S08]  /*04c0*/  IMAD R4, R4, UR10, RZ ;  /* 0x0000000a04047c24 */ /* 0x000fd0000f8e02ff */
[----:B------:R-:W-:-:S04]  /*04d0*/  @P3 IADD3 R7, R7, 0x1, RZ ;  /* 0x0000000107073810 */ /* 0x000fc80007ffe0ff */
[----:B------:R-:W-:-:S04]  /*04e0*/  SEL R7, R8, R7, !P1 ;  /* 0x0000000708077207 */ /* 0x000fc80004800000 */
[----:B------:R-:W-:-:S05]  /*04f0*/  IADD3 R5, -R7, RZ, RZ ;  /* 0x000000ff07057210 */ /* 0x000fca0007ffe1ff */
[----:B------:R-:W-:-:S04]  /*0500*/  IMAD R5, R5, UR9, R6 ;  /* 0x0000000905057c24 */ /* 0x000fc8000f8e0206 */
[----:B------:R-:W-:-:S04]  /*0510*/  IMAD R4, R5, UR15, R4 ;  /* 0x0000000f05047c24 */ /* 0x000fc8000f8e0204 */
[----:B------:R-:W-:-:S04]  /*0520*/  IMAD R7, R7, UR14, R4 ;  /* 0x0000000e07077c24 */ /* 0x000fc8000f8e0204 */
[----:B------:R-:W-:-:S05]  /*0530*/  IMAD R7, R2, UR6, R7 ;  /* 0x0000000602077c24 */ /* 0x000fca000f8e0207 */
[----:B------:R-:W-:-:S05]  /*0540*/  IADD3 R4, P2, R7, UR18, RZ ;  /* 0x0000001207047c10 */ /* 0x000fca000ff5e0ff */
[----:B------:R-:W-:Y:S01]  /*0550*/  IMAD.X R5, RZ, RZ, UR19, P2 ;  /* 0x00000013ff057e24 */ /* 0x000fe200090e06ff */
[----:B------:R-:W-:-:S04]  /*0560*/  ISETP.GE.U32.AND P2, PT, R0, UR13, PT ;  /* 0x0000000d00007c0c */ /* 0x000fc8000bf46070 */
[----:B--2---:R0:W-:Y:S09]  /*0570*/  STG.E.U8 desc[UR16][R4.64], R13 ;  /* 0x0000000d04007986 */ /* 0x0041f2000c101110 */
[----:B------:R-:W-:Y:S05]  /*0580*/  @!P2 BRA `(.L_x_417) ;  /* 0xfffffffc0074a947 */ /* 0x000fea000383ffff */
[----:B------:R-:W-:Y:S05]  /*0590*/  BSYNC B0 ;  /* 0x0000000000007941 */ /* 0x000fea0003800000 */
.L_x_416:
[----:B------:R-:W-:Y:S05]  /*05a0*/  EXIT ;  /* 0x000000000000794d */ /* 0x000fea0003800000 */
.L_x_415:
[----:B------:R-:W0:Y:S01]  /*05b0*/  I2F.U32.RP R4, UR8 ;  /* 0x0000000800047d06 */ /* 0x000e220008209000 */
[----:B------:R-:W-:Y:S01]  /*05c0*/  ULDC UR10, c[0x0][UR11+0x760] ;  /* 0x0001d8000b0a7abb */ /* 0x000fe20008000800 */
[----:B------:R-:W-:Y:S01]  /*05d0*/  IADD3 R15, RZ, -UR9, RZ ;  /* 0x80000009ff0f7c10 */ /* 0x000fe2000fffe0ff */
[----:B------:R-:W-:Y:S01]  /*05e0*/  USEL UR12, UR14, UR10, !UP0 ;  /* 0x0000000a0e0c7287 */ /* 0x000fe2000c000000 */
[----:B------:R-:W-:Y:S01]  /*05f0*/  BSSY B0, `(.L_x_418) ;  /* 0x000006b000007945 */ /* 0x000fe20003800000 */
[----:B------:R-:W-:Y:S01]  /*0600*/  ISETP.NE.U32.AND P0, PT, RZ, UR8, PT ;  /* 0x00000008ff007c0c */ /* 0x000fe2000bf05070 */
[----:B------:R-:W-:Y:S01]  /*0610*/  @UP1 ULDC UR14, c[0x0][UR11+0x75c] ;  /* 0x0001d7000b0e1abb */ /* 0x000fe20008000800 */
[----:B------:R-:W-:Y:S01]  /*0620*/  ISETP.NE.U32.AND P1, PT, RZ, UR9, PT ;  /* 0x00000009ff007c0c */ /* 0x000fe2000bf25070 */
[----:B------:R-:W-:Y:S01]  /*0630*/  I2F.U32.RP R11, UR9 ;  /* 0x00000009000b7d06 */ /* 0x000fe20008209000 */
[----:B------:R-:W-:Y:S01]  /*0640*/  ISETP.NE.U32.AND P2, PT, RZ, UR12, PT ;  /* 0x0000000cff007c0c */ /* 0x000fe2000bf45070 */
[----:B------:R-:W-:Y:S01]  /*0650*/  ULDC UR15, c[0x0][UR11+0x770] ;  /* 0x0001dc000b0f7abb */ /* 0x000fe20008000800 */
[----:B------:R-:W-:Y:S01]  /*0660*/  ISETP.NE.U32.AND P3, PT, RZ, UR14, PT ;  /* 0x0000000eff007c0c */ /* 0x000fe2000bf65070 */
[----:B------:R-:W-:Y:S01]  /*0670*/  ULDC UR18, c[0x0][0xf70] ;  /* 0x0003dc0000127ab9 */ /* 0x000fe20000000800 */
[----:B------:R-:W-:Y:S01]  /*0680*/  ULDC.64 UR10, c[0x0][UR11+0x768] ;  /* 0x0001da000b0a7abb */ /* 0x000fe20008000a00 */
[----:B------:R-:W-:Y:S01]  /*0690*/  ULDC.64 UR20, c[0x0][0xf68] ;  /* 0x0003da0000147ab9 */ /* 0x000fe20000000a00 */
[----:B------:R-:W-:Y:S01]  /*06a0*/  ULDC.64 UR22, c[0x0][0x210] ;  /* 0x0000840000167ab9 */ /* 0x000fe20000000a00 */
[----:B0-----:R-:W0:Y:S08]  /*06b0*/  MUFU.RCP R4, R4 ;  /* 0x0000000400047308 */ /* 0x001e300000001000 */
[----:B------:R-:W1:Y:S08]  /*06c0*/  I2F.U32.RP R9, UR14 ;  /* 0x0000000e00097d06 */ /* 0x000e700008209000 */
[----:B------:R-:W2:Y:S01]  /*06d0*/  I2F.U32.RP R10, UR12 ;  /* 0x0000000c000a7d06 */ /* 0x000ea20008209000 */
[----:B0-----:R-:W-:-:S07]  /*06e0*/  VIADD R2, R4, 0xffffffe ;  /* 0x0ffffffe04027836 */ /* 0x001fce0000000000 */
[----:B------:R-:W0:Y:S08]  /*06f0*/  MUFU.RCP R11, R11 ;  /* 0x0000000b000b7308 */ /* 0x000e300000001000 */
[----:B-1----:R-:W1:Y:S08]  /*0700*/  MUFU.RCP R9, R9 ;  /* 0x0000000900097308 */ /* 0x002e700000001000 */
[----:B--2---:R-:W2:Y:S01]  /*0710*/  MUFU.RCP R10, R10 ;  /* 0x0000000a000a7308 */ /* 0x004ea20000001000 */
[----:B0-----:R-:W-:-:S02]  /*0720*/  IADD3 R4, R11, 0xffffffe, RZ ;  /* 0x0ffffffe0b047810 */ /* 0x001fc40007ffe0ff */
[----:B------:R-:W-:-:S05]  /*0730*/  IADD3 R11, RZ, -UR8, RZ ;  /* 0x80000008ff0b7c10 */ /* 0x000fca000fffe0ff */
[----:B------:R0:W3:Y:S01]  /*0740*/  F2I.FTZ.U32.TRUNC.NTZ R3, R2 ;  /* 0x0000000200037305 */ /* 0x0000e2000021f000 */
[----:B-1----:R-:W-:-:S07]  /*0750*/  VIADD R6, R9, 0xffffffe ;  /* 0x0ffffffe09067836 */ /* 0x002fce0000000000 */
[----:B------:R-:W1:Y:S01]  /*0760*/  F2I.FTZ.U32.TRUNC.NTZ R7, R6 ;  /* 0x0000000600077305 */ /* 0x000e62000021f000 */
[----:B0-----:R-:W-:Y:S01]  /*0770*/  HFMA2.MMA R2, -RZ, RZ, 0, 0 ;  /* 0x00000000ff027435 */ /* 0x001fe200000001ff */
[----:B--2---:R-:W-:Y:S02]  /*0780*/  VIADD R8, R10, 0xffffffe ;  /* 0x0ffffffe0a087836 */ /* 0x004fe40000000000 */
[----:B------:R-:W-:Y:S02]  /*0790*/  IMAD R10, RZ, RZ, -UR12 ;  /* 0x8000000cff0a7e24 */ /* 0x000fe4000f8e02ff */
[----:B---3--:R-:W-:Y:S02]  /*07a0*/  IMAD R11, R11, R3, RZ ;  /* 0x000000030b0b7224 */ /* 0x008fe400078e02ff */
[----:B------:R0:W2:Y:S03]  /*07b0*/  F2I.FTZ.U32.TRUNC.NTZ R5, R4 ;  /* 0x0000000400057305 */ /* 0x0000a6000021f000 */
[----:B------:R-:W-:-:S02]  /*07c0*/  IMAD.HI.U32 R3, R3, R11, R2 ;  /* 0x0000000b03037227 */ /* 0x000fc400078e0002 */
[----:B------:R-:W3:Y:S02]  /*07d0*/  LDC R2, c[0x0][0xf7c] ;  /* 0x0003df00ff027b82 */ /* 0x000ee40000000800 */
[----:B-1----:R-:W-:Y:S01]  /*07e0*/  IMAD R6, R7, UR14, RZ ;  /* 0x0000000e07067c24 */ /* 0x002fe2000f8e02ff */
[----:B------:R1:W4:Y:S01]  /*07f0*/  F2I.FTZ.U32.TRUNC.NTZ R9, R8 ;  /* 0x0000000800097305 */ /* 0x000322000021f000 */
[----:B------:R-:W-:Y:S01]  /*0800*/  IMAD.MOV.U32 R11, RZ, RZ, R10 ;  /* 0x000000ffff0b7224 */ /* 0x000fe200078e000a */
[----:B0-----:R-:W-:Y:S01]  /*0810*/  MOV R4, RZ ;  /* 0x000000ff00047202 */ /* 0x001fe20000000f00 */
[----:B------:R-:W-:Y:S01]  /*0820*/  IMAD.MOV R13, RZ, RZ, -R6 ;  /* 0x000000ffff0d7224 */ /* 0x000fe200078e0a06 */
[----:B------:R-:W-:Y:S01]  /*0830*/  LOP3.LUT R10, RZ, UR12, RZ, 0x33, !PT ;  /* 0x0000000cff0a7c12 */ /* 0x000fe2000f8e33ff */
[----:B------:R-:W-:Y:S02]  /*0840*/  IMAD.MOV.U32 R6, RZ, RZ, RZ ;  /* 0x000000ffff067224 */ /* 0x000fe400078e00ff */
[----:B--2---:R-:W-:Y:S01]  /*0850*/  IMAD R15, R15, R5, RZ ;  /* 0x000000050f0f7224 */ /* 0x004fe200078e02ff */
[----:B-1----:R-:W-:Y:S01]  /*0860*/  HFMA2.MMA R8, -RZ, RZ, 0, 0 ;  /* 0x00000000ff087435 */ /* 0x002fe200000001ff */
[----:B------:R-:W-:Y:S01]  /*0870*/  IMAD.HI.U32 R7, R7, R13, R6 ;  /* 0x0000000d07077227 */ /* 0x000fe200078e0006 */
[----:B------:R-:W-:-:S03]  /*0880*/  LOP3.LUT R6, RZ, UR14, RZ, 0x33, !PT ;  /* 0x0000000eff067c12 */ /* 0x000fc6000f8e33ff */
[----:B------:R-:W-:-:S04]  /*0890*/  IMAD.HI.U32 R4, R5, R15, R4 ;  /* 0x0000000f05047227 */ /* 0x000fc800078e0004 */
[----:B----4-:R-:W-:-:S04]  /*08a0*/  IMAD R11, R11, R9, RZ ;  /* 0x000000090b0b7224 */ /* 0x010fc800078e02ff */
[----:B------:R-:W-:Y:S01]  /*08b0*/  IMAD.HI.U32 R5, R9, R11, R8 ;  /* 0x0000000b09057227 */ /* 0x000fe200078e0008 */
[----:B------:R-:W-:Y:S02]  /*08c0*/  LOP3.LUT R8, RZ, UR8, RZ, 0x33, !PT ;  /* 0x00000008ff087c12 */ /* 0x000fe4000f8e33ff */
[----:B------:R-:W-:-:S07]  /*08d0*/  LOP3.LUT R9, RZ, UR9, RZ, 0x33, !PT ;  /* 0x00000009ff097c12 */ /* 0x000fce000f8e33ff */
.L_x_419:
[----:B0-----:R-:W-:-:S05]  /*08e0*/  IMAD.HI.U32 R11, R5, R0, RZ ;  /* 0x00000000050b7227 */ /* 0x001fca00078e00ff */
[----:B------:R-:W-:-:S05]  /*08f0*/  IADD3 R13, -R11, RZ, RZ ;  /* 0x000000ff0b0d7210 */ /* 0x000fca0007ffe1ff */
        /* <DEDUP_REMOVED lines=16> */
[----:B------:R-:W-:Y:S01]  /*0a00*/  SEL R13, R6, R11, !P3 ;  /* 0x0000000b060d7207 */ /* 0x000fe20005800000 */
[----:B------:R-:W-:-:S04]  /*0a10*/  IMAD R11, R15, UR12, R0 ;  /* 0x0000000c0f0b7c24 */ /* 0x000fc8000f8e0200 */
[----:B------:R-:W-:Y:S02]  /*0a20*/  IMAD.MOV R15, RZ, RZ, -R13 ;  /* 0x000000ffff0f7224 */ /* 0x000fe400078e0a0d */
[----:B------:R-:W-:Y:S02]  /*0a30*/  IMAD R11, R11, UR15, RZ ;  /* 0x0000000f0b0b7c24 */ /* 0x000fe4000f8e02ff */
[----:B------:R-:W-:-:S04]  /*0a40*/  IMAD R12, R15, UR14, R12 ;  /* 0x0000000e0f0c7c24 */ /* 0x000fc8000f8e020c */
[----:B------:R-:W-:-:S04]  /*0a50*/  IMAD R12, R12, UR11, R11 ;  /* 0x0000000b0c0c7c24 */ /* 0x000fc8000f8e020b */
[----:B------:R-:W-:-:S05]  /*0a60*/  IMAD R12, R13, UR10, R12 ;  /* 0x0000000a0d0c7c24 */ /* 0x000fca000f8e020c */
[----:B------:R-:W-:-:S04]  /*0a70*/  IADD3 R12, P4, R12, UR4, RZ ;  /* 0x000000040c0c7c10 */ /* 0x000fc8000ff9e0ff */
[----:B------:R-:W-:-:S05]  /*0a80*/  IADD3.X R13, RZ, UR5, RZ, P4, !PT ;  /* 0x00000005ff0d7c10 */ /* 0x000fca000a7fe4ff */
[----:B------:R0:W2:Y:S01]  /*0a90*/  LDG.E.U8 R11, desc[UR16][R12.64] ;  /* 0x000000100c0b7981 */ /* 0x0000a2000c1e1100 */
[----:B------:R-:W-:-:S04]  /*0aa0*/  IMAD.HI.U32 R15, R3, R0, RZ ;  /* 0x00000000030f7227 */ /* 0x000fc800078e00ff */
        /* <DEDUP_REMOVED lines=8> */
[----:B0-----:R-:W-:Y:S01]  /*0b30*/  IADD3 R13, -R15, RZ, RZ ;  /* 0x000000ff0f0d7210 */ /* 0x001fe20007ffe1ff */
[----:B------:R-:W-:-:S04]  /*0b40*/  IMAD.HI.U32 R14, R4, R15, RZ ;  /* 0x0000000f040e7227 */ /* 0x000fc800078e00ff */
[----:B------:R-:W-:Y:S01]  /*0b50*/  IMAD R13, R13, UR8, R0 ;  /* 0x000000080d0d7c24 */ /* 0x000fe2000f8e0200 */
[----:B------:R-:W-:Y:S02]  /*0b60*/  IADD3 R12, -R14, RZ, RZ ;  /* 0x000000ff0e0c7210 */ /* 0x000fe40007ffe1ff */
[----:B------:R-:W-:Y:S01]  /*0b70*/  IADD3 R0, R0, UR7, RZ ;  /* 0x0000000700007c10 */ /* 0x000fe2000fffe0ff */
[----:B------:R-:W-:Y:S02]  /*0b80*/  IMAD R13, R13, UR18, RZ ;  /* 0x000000120d0d7c24 */ /* 0x000fe4000f8e02ff */
[----:B------:R-:W-:-:S05]  /*0b90*/  IMAD R12, R12, UR9, R15 ;  /* 0x000000090c0c7c24 */ /* 0x000fca000f8e020f */
[----:B------:R-:W-:-:S13]  /*0ba0*/  ISETP.GE.U32.AND P4, PT, R12, UR9, PT ;  /* 0x000000090c007c0c */ /* 0x000fda000bf86070 */
[----:B------:R-:W-:Y:S01]  /*0bb0*/  @P4 IADD3 R12, R12, -UR9, RZ ;  /* 0x800000090c0c4c10 */ /* 0x000fe2000fffe0ff */
[----:B------:R-:W-:-:S03]  /*0bc0*/  @P4 VIADD R14, R14, 0x1 ;  /* 0x000000010e0e4836 */ /* 0x000fc60000000000 */
[----:B------:R-:W-:-:S13]  /*0bd0*/  ISETP.GE.U32.AND P5, PT, R12, UR9, PT ;  /* 0x000000090c007c0c */ /* 0x000fda000bfa6070 */
        /* <DEDUP_REMOVED lines=13> */
.L_x_418:
[----:B------:R-:W-:Y:S05]  /*0cb0*/  EXIT ;  /* 0x000000000000794d */ /* 0x000fea0003800000 */
.L_x_420:
        /* <DEDUP_REMOVED lines=12> */
.L_x_1065:


//--------------------- .text._ZN2at6native40_GLOBAL__N__2351210d_8_Shape_cu_49f7391c26CatArrayBatchedCopy_contigINS1_10OpaqueTypeILj1EEEjLi3ELi64ELi64EEEvPT_NS1_25CatArrInputTensorMetadataIS5_T0_XT2_EXT3_EEENS1_16TensorSizeStrideIS8_Lj4EEEiS8_ --------------------------
	.section	.text._ZN2at6native40_GLOBAL__N__2351210d_8_Shape_cu_49f7391c26CatArrayBatchedCopy_contigINS1_10OpaqueTypeILj1EEEjLi3ELi64ELi64EEEvPT_NS1_25CatArrInputTensorMetadataIS5_T0_XT2_EXT3_EEENS1_16TensorSizeStrideIS8_Lj4EEEiS8_,"ax",@progbits
	.align	128
.text._ZN2at6native40_GLOBAL__N__2351210d_8_Shape_cu_49f7391c26CatArrayBatchedCopy_contigINS1_10OpaqueTypeILj1EEEjLi3ELi64ELi64EEEvPT_NS1_25CatArrInputTensorMetadataIS5_T0_XT2_EXT3_EEENS1_16TensorSizeStrideIS8_Lj4EEEiS8_:
        .type           _ZN2at6native40_GLOBAL__N__2351210d_8_Shape_cu_49f7391c26CatArrayBatchedCopy_contigINS1_10OpaqueTypeILj1EEEjLi3ELi64ELi64EEEvPT_NS1_25CatArrInputTensorMetadataIS5_T0_XT2_EXT3_EEENS1_16TensorSizeStrideIS8_Lj4EEEiS8_,@function
        .size           _ZN2at6native40_GLOBAL__N__2351210d_8_Shape_cu_49f7391c26CatArrayBatchedCopy_contigINS1_10OpaqueTypeILj1EEEjLi3ELi64ELi64EEEvPT_NS1_25CatArrInputTensorMetadataIS5_T0_XT2_EXT3_EEENS1_16TensorSizeStrideIS8_Lj4EEEiS8_,(.L_x_1066 - _ZN2at6native40_GLOBAL__N__2351210d_8_Shape_cu_49f7391c26CatArrayBatchedCopy_contigINS1_10OpaqueTypeILj1EEEjLi3ELi64ELi64EEEvPT_NS1_25CatArrInputTensorMetadataIS5_T0_XT2_EXT3_EEENS1_16TensorSizeStrideIS8_Lj4EEEiS8_)
        .other          _ZN2at6native40_GLOBAL__N__2351210d_8_Shape_cu_49f7391c26CatArrayBatchedCopy_contigINS1_10OpaqueTypeILj1EEEjLi3ELi64ELi64EEEvPT_NS1_25CatArrInputTensorMetadataIS5_T0_XT2_EXT3_EEENS1_16TensorSizeStrideIS8_Lj4EEEiS8_,@"STO_CUDA_ENTRY STV_DEFAULT"
_ZN2at6native40_GLOBAL__N__2351210d_8_Shape_cu_49f7391c26CatArrayBatchedCopy_contigINS1_10OpaqueTypeILj1EEEjLi3ELi64ELi64EEEvPT_NS1_25CatArrInputTensorMetadataIS5_T0_XT2_EXT3_EEENS1_16TensorSizeStrideIS8_Lj4EEEiS8_:
        /* <DEDUP_REMOVED lines=14> */
[----:B------:R-:W0:Y:S01]  /*00e0*/  LDC R0, c[0x0][0xf7c] ;  /* 0x0003df00ff007b82 */ /* 0x000e220000000800 */
[----:B------:R-:W-:Y:S01]  /*00f0*/  UISETP.NE.AND UP0, UPT, UR6, 0x2, UPT ;  /* 0x000000020600788c */ /* 0x000fe2000bf05270 */
[----:B------:R-:W-:Y:S01]  /*0100*/  BSSY B0, `(.L_x_421) ;  /* 0x0000044000007945 */ /* 0x000fe20003800000 */
[----:B------:R-:W-:Y:S01]  /*0110*/  ULDC UR8, c[0x0][0xf60] ;  /* 0x0003d80000087ab9 */ /* 0x000fe20000000800 */
[----:B------:R-:W-:Y:S02]  /*0120*/  USHF.L.U32 UR5, UR5, 0x3, URZ ;  /* 0x0000000305057899 */ /* 0x000fe4000800063f */
[----:B------:R-:W-:Y:S01]  /*0130*/  USEL UR8, UR10, UR8, !UP0 ;  /* 0x000000080a087287 */ /* 0x000fe2000c000000 */
[----:B------:R-:W-:Y:S01]  /*0140*/  ULDC UR6, c[0x0][UR4+0x410] ;  /* 0x0001040004067abb */ /* 0x000fe20008000800 */
[----:B------:R-:W-:-:S02]  /*0150*/  ULDC UR4, c[0x0][0xc] ;  /* 0x0000030000047ab9 */ /* 0x000fc40000000800 */
[----:B------:R-:W-:Y:S01]  /*0160*/  @UP1 ULDC UR10, c[0x0][0xf5c] ;  /* 0x0003d700000a1ab9 */ /* 0x000fe20000000800 */
[----:B------:R-:W-:Y:S01]  /*0170*/  UIMAD UR7, UR7, UR4, URZ ;  /* 0x00000004070772a4 */ /* 0x000fe2000f8e023f */
[----:B------:R-:W1:Y:S01]  /*0180*/  I2F.U32.RP R8, UR10 ;  /* 0x0000000a00087d06 */ /* 0x000e620008209000 */
[----:B------:R-:W-:Y:S01]  /*0190*/  IMAD R9, RZ, RZ, -UR8 ;  /* 0x80000008ff097e24 */ /* 0x000fe2000f8e02ff */
[----:B------:R-:W-:Y:S01]  /*01a0*/  ISETP.NE.U32.AND P0, PT, RZ, UR8, PT ;  /* 0x00000008ff007c0c */ /* 0x000fe2000bf05070 */
[----:B------:R-:W-:Y:S01]  /*01b0*/  ULDC.64 UR12, c[0x0][0x208] ;  /* 0x00008200000c7ab9 */ /* 0x000fe20000000a00 */
[----:B------:R-:W-:Y:S01]  /*01c0*/  ISETP.NE.U32.AND P1, PT, RZ, UR10, PT ;  /* 0x0000000aff007c0c */ /* 0x000fe2000bf25070 */
[----:B------:R-:W-:Y:S01]  /*01d0*/  ULDC UR11, c[0x0][0xf70] ;  /* 0x0003dc00000b7ab9 */ /* 0x000fe20000000800 */
[----:B------:R-:W-:Y:S01]  /*01e0*/  LOP3.LUT R12, RZ, UR10, RZ, 0x33, !PT ;  /* 0x0000000aff0c7c12 */ /* 0x000fe2000f8e33ff */
[----:B------:R-:W-:Y:S01]  /*01f0*/  ULDC.64 UR14, c[0x0][0xf68] ;  /* 0x0003da00000e7ab9 */ /* 0x000fe20000000a00 */
[----:B------:R-:W2:Y:S01]  /*0200*/  I2F.U32.RP R7, UR8 ;  /* 0x0000000800077d06 */ /* 0x000ea20008209000 */
[----:B------:R-:W-:Y:S01]  /*0210*/  ULDC.64 UR16, c[0x0][0x210] ;  /* 0x0000840000107ab9 */ /* 0x000fe20000000a00 */
[----:B------:R-:W-:-:S06]  /*0220*/  ULDC.64 UR4, c[0x0][UR5+0x218] ;  /* 0x0000860005047abb */ /* 0x000fcc0008000a00 */
[----:B-1----:R-:W1:Y:S08]  /*0230*/  MUFU.RCP R8, R8 ;  /* 0x0000000800087308 */ /* 0x002e700000001000 */
[----:B--2---:R-:W2:Y:S01]  /*0240*/  MUFU.RCP R7, R7 ;  /* 0x0000000700077308 */ /* 0x004ea20000001000 */
[----:B-1----:R-:W-:Y:S02]  /*0250*/  IADD3 R4, R8, 0xffffffe, RZ ;  /* 0x0ffffffe08047810 */ /* 0x002fe40007ffe0ff */
[----:B------:R-:W-:-:S05]  /*0260*/  LOP3.LUT R8, RZ, UR8, RZ, 0x33, !PT ;  /* 0x00000008ff087c12 */ /* 0x000fca000f8e33ff */
[----:B------:R1:W3:Y:S01]  /*0270*/  F2I.FTZ.U32.TRUNC.NTZ R5, R4 ;  /* 0x0000000400057305 */ /* 0x0002e2000021f000 */
[----:B--2---:R-:W-:Y:S01]  /*0280*/  IADD3 R3, R7, 0xffffffe, RZ ;  /* 0x0ffffffe07037810 */ /* 0x004fe20007ffe0ff */
[----:B-1----:R-:W-:-:S06]  /*0290*/  HFMA2.MMA R4, -RZ, RZ, 0, 0 ;  /* 0x00000000ff047435 */ /* 0x002fcc00000001ff */
[----:B------:R-:W1:Y:S01]  /*02a0*/  F2I.FTZ.U32.TRUNC.NTZ R3, R3 ;  /* 0x0000000300037305 */ /* 0x000e62000021f000 */
[----:B---3--:R-:W-:-:S05]  /*02b0*/  IMAD R2, R5, UR10, RZ ;  /* 0x0000000a05027c24 */ /* 0x008fca000f8e02ff */
[----:B------:R-:W-:Y:S01]  /*02c0*/  IADD3 R11, -R2, RZ, RZ ;  /* 0x000000ff020b7210 */ /* 0x000fe20007ffe1ff */
[----:B------:R-:W-:Y:S02]  /*02d0*/  IMAD.MOV.U32 R2, RZ, RZ, RZ ;  /* 0x000000ffff027224 */ /* 0x000fe400078e00ff */
[----:B-1----:R-:W-:Y:S02]  /*02e0*/  IMAD R9, R9, R3, RZ ;  /* 0x0000000309097224 */ /* 0x002fe400078e02ff */
[----:B------:R-:W-:-:S04]  /*02f0*/  IMAD.HI.U32 R10, R5, R11, R4 ;  /* 0x0000000b050a7227 */ /* 0x000fc800078e0004 */
[----:B0-----:R-:W-:-:S07]  /*0300*/  IMAD.HI.U32 R2, R3, R9, R2 ;  /* 0x0000000903027227 */ /* 0x001fce00078e0002 */
.L_x_422:
        /* <DEDUP_REMOVED lines=12> */
[----:B0-----:R-:W-:Y:S01]  /*03d0*/  IADD3 R5, -R3, RZ, RZ ;  /* 0x000000ff03057210 */ /* 0x001fe20007ffe1ff */
[----:B------:R-:W-:-:S05]  /*03e0*/  IMAD.HI.U32 R7, R10, R3, RZ ;  /* 0x000000030a077227 */ /* 0x000fca00078e00ff */
[----:B------:R-:W-:-:S05]  /*03f0*/  IADD3 R4, -R7, RZ, RZ ;  /* 0x000000ff07047210 */ /* 0x000fca0007ffe1ff */
[----:B------:R-:W-:-:S05]  /*0400*/  IMAD R4, R4, UR10, R3 ;  /* 0x0000000a04047c24 */ /* 0x000fca000f8e0203 */
[----:B------:R-:W-:-:S13]  /*0410*/  ISETP.GE.U32.AND P2, PT, R4, UR10, PT ;  /* 0x0000000a04007c0c */ /* 0x000fda000bf46070 */
[----:B------:R-:W-:Y:S01]  /*0420*/  @P2 VIADD R4, R4, -UR10 ;  /* 0x8000000a04042c36 */ /* 0x000fe20008000000 */
[----:B------:R-:W-:-:S04]  /*0430*/  @P2 IADD3 R7, R7, 0x1, RZ ;  /* 0x0000000107072810 */ /* 0x000fc80007ffe0ff */
[----:B------:R-:W-:Y:S01]  /*0440*/  ISETP.GE.U32.AND P3, PT, R4, UR10, PT ;  /* 0x0000000a04007c0c */ /* 0x000fe2000bf66070 */
[----:B------:R-:W-:Y:S02]  /*0450*/  IMAD R4, R5, UR8, R6 ;  /* 0x0000000805047c24 */ /* 0x000fe4000f8e0206 */
[----:B------:R-:W-:Y:S02]  /*0460*/  VIADD R6, R6, UR7 ;  /* 0x0000000706067c36 */ /* 0x000fe40008000000 */
[----:B------:R-:W-:-:S08]  /*0470*/  IMAD R4, R4, UR11, RZ ;  /* 0x0000000b04047c24 */ /* 0x000fd0000f8e02ff */
[----:B------:R-:W-:-:S05]  /*0480*/  @P3 VIADD R7, R7, 0x1 ;  /* 0x0000000107073836 */ /* 0x000fca0000000000 */
[----:B------:R-:W-:-:S05]  /*0490*/  SEL R7, R12, R7, !P1 ;  /* 0x000000070c077207 */ /* 0x000fca0004800000 */
[----:B------:R-:W-:-:S04]  /*04a0*/  IMAD.MOV R14, RZ, RZ, -R7 ;  /* 0x000000ffff0e7224 */ /* 0x000fc800078e0a07 */
[----:B------:R-:W-:-:S04]  /*04b0*/  IMAD R3, R14, UR10, R3 ;  /* 0x0000000a0e037c24 */ /* 0x000fc8000f8e0203 */
[----:B------:R-:W-:-:S04]  /*04c0*/  IMAD R3, R3, UR15, R4 ;  /* 0x0000000f03037c24 */ /* 0x000fc8000f8e0204 */
[----:B------:R-:W-:-:S04]  /*04d0*/  IMAD R4, R0, UR6, R3 ;  /* 0x0000000600047c24 */ /* 0x000fc8000f8e0203 */
[----:B------:R-:W-:-:S05]  /*04e0*/  IMAD R4, R7, UR14, R4 ;  /* 0x0000000e07047c24 */ /* 0x000fca000f8e0204 */
[----:B------:R-:W-:-:S04]  /*04f0*/  IADD3 R4, P2, R4, UR16, RZ ;  /* 0x0000001004047c10 */ /* 0x000fc8000ff5e0ff */
[----:B------:R-:W-:Y:S02]  /*0500*/  IADD3.X R5, RZ, UR17, RZ, P2, !PT ;  /* 0x00000011ff057c10 */ /* 0x000fe400097fe4ff */
[----:B------:R-:W-:-:S03]  /*0510*/  ISETP.GE.U32.AND P2, PT, R6, UR9, PT ;  /* 0x0000000906007c0c */ /* 0x000fc6000bf46070 */
[----:B--2---:R0:W-:Y:S10]  /*0520*/  STG.E.U8 desc[UR12][R4.64], R9 ;  /* 0x0000000904007986 */ /* 0x0041f4000c10110c */
[----:B------:R-:W-:Y:S05]  /*0530*/  @!P2 BRA `(.L_x_422) ;  /* 0xfffffffc0074a947 */ /* 0x000fea000383ffff */
[----:B------:R-:W-:Y:S05]  /*0540*/  BSYNC B0 ;  /* 0x0000000000007941 */ /* 0x000fea0003800000 */
.L_x_421:
[----:B------:R-:W-:Y:S05]  /*0550*/  EXIT ;  /* 0x000000000000794d */ /* 0x000fea0003800000 */
.L_x_423:
        /* <DEDUP_REMOVED lines=10> */
.L_x_1066:


//--------------------- .text._ZN2at6native40_GLOBAL__N__2351210d_8_Shape_cu_49f7391c35CatArrayBatchedCopy_alignedK_contigINS1_10OpaqueTypeILj1EEEjLi3ELi64ELi64ELi8EEEvPT_NS1_25CatArrInputTensorMetadataIS5_T0_XT2_EXT3_EEENS1_16TensorSizeStrideIS8_Lj4EEEiS8_ --------------------------
	.section	.text._ZN2at6native40_GLOBAL__N__2351210d_8_Shape_cu_49f7391c35CatArrayBatchedCopy_alignedK_contigINS1_10OpaqueTypeILj1EEEjLi3ELi64ELi64ELi8EEEvPT_NS1_25CatArrInputTensorMetadataIS5_T0_XT2_EXT3_EEENS1_16TensorSizeStrideIS8_Lj4EEEiS8_,"ax",@progbits
	.align	128
.text._ZN2at6native40_GLOBAL__N__2351210d_8_Shape_cu_49f7391c35CatArrayBatchedCopy_alignedK_contigINS1_10OpaqueTypeILj1EEEjLi3ELi64ELi64ELi8EEEvPT_NS1_25CatArrInputTensorMetadataIS5_T0_XT2_EXT3_EEENS1_16TensorSizeStrideIS8_Lj4EEEiS8_:
        .type           _ZN2at6native40_GLOBAL__N__2351210d_8_Shape_cu_49f7391c35CatArrayBatchedCopy_alignedK_contigINS1_10OpaqueTypeILj1EEEjLi3ELi64ELi64ELi8EEEvPT_NS1_25CatArrInputTensorMetadataIS5_T0_XT2_EXT3_EEENS1_16TensorSizeStrideIS8_Lj4EEEiS8_,@function
        .size           _ZN2at6native40_GLOBAL__N__2351210d_8_Shape_cu_49f7391c35CatArrayBatchedCopy_alignedK_contigINS1_10OpaqueTypeILj1EEEjLi3ELi64ELi64ELi8EEEvPT_NS1_25CatArrInputTensorMetadataIS5_T0_XT2_EXT3_EEENS1_16TensorSizeStrideIS8_Lj4EEEiS8_,(.L_x_1067 - _ZN2at6native40_GLOBAL__N__2351210d_8_Shape_cu_49f7391c35CatArrayBatchedCopy_alignedK_contigINS1_10OpaqueTypeILj1EEEjLi3ELi64ELi64ELi8EEEvPT_NS1_25CatArrInputTensorMetadataIS5_T0_XT2_EXT3_EEENS1_16TensorSizeStrideIS8_Lj4EEEiS8_)
        .other          _ZN2at6native40_GLOBAL__N__2351210d_8_Shape_cu_49f7391c35CatArrayBatchedCopy_alignedK_contigINS1_10OpaqueTypeILj1EEEjLi3ELi64ELi64ELi8EEEvPT_NS1_25CatArrInputTensorMetadataIS5_T0_XT2_EXT3_EEENS1_16TensorSizeStrideIS8_Lj4EEEiS8_,@"STO_CUDA_ENTRY STV_DEFAULT"
_ZN2at6native40_GLOBAL__N__2351210d_8_Shape_cu_49f7391c35CatArrayBatchedCopy_alignedK_contigINS1_10OpaqueTypeILj1EEEjLi3ELi64ELi64ELi8EEEvPT_NS1_25CatArrInputTensorMetadataIS5_T0_XT2_EXT3_EEENS1_16TensorSizeStrideIS8_Lj4EEEiS8_:
        /* <DEDUP_REMOVED lines=20> */
[----:B------:R-:W-:Y:S01]  /*0140*/  ULDC.64 UR14, c[0x0][0x210] ;  /* 0x00008400000e7ab9 */ /* 0x000fe20000000a00 */
[----:B------:R-:W-:Y:S01]  /*0150*/  BSSY B0, `(.L_x_424) ;  /* 0x0000122000007945 */ /* 0x000fe20003800000 */
        /* <DEDUP_REMOVED lines=12> */
.L_x_426:
[----:B0-----:R-:W0:Y:S01]  /*0220*/  I2F.U32.RP R6, R12 ;  /* 0x0000000c00067306 */ /* 0x001e220000209000 */
[----:B------:R-:W-:Y:S01]  /*0230*/  IADD3 R7, RZ, -R12, RZ ;  /* 0x8000000cff077210 */ /* 0x000fe20007ffe0ff */
[----:B------:R-:W-:Y:S01]  /*0240*/  IMAD.MOV.U32 R4, RZ, RZ, RZ ;  /* 0x000000ffff047224 */ /* 0x000fe200078e00ff */
[C---:B------:R-:W-:Y:S01]  /*0250*/  IADD3 R15, R13.reuse, 0x1, RZ ;  /* 0x000000010d0f7810 */ /* 0x040fe20007ffe0ff */
[C---:B------:R-:W-:Y:S01]  /*0260*/  VIADD R27, R13.reuse, 0x2 ;  /* 0x000000020d1b7836 */ /* 0x040fe20000000000 */
[----:B------:R-:W-:Y:S01]  /*0270*/  IADD3 R23, RZ, -R8, RZ ;  /* 0x80000008ff177210 */ /* 0x000fe20007ffe0ff */
[----:B------:R-:W-:Y:S01]  /*0280*/  VIADD R21, R13, 0x3 ;  /* 0x000000030d157836 */ /* 0x000fe20000000000 */
[----:B------:R-:W-:Y:S01]  /*0290*/  ISETP.NE.U32.AND P0, PT, R12, RZ, PT ;  /* 0x000000ff0c00720c */ /* 0x000fe20003f05070 */
[----:B------:R-:W1:Y:S08]  /*02a0*/  I2F.U32.RP R17, R8 ;  /* 0x0000000800117306 */ /* 0x000e700000209000 */
        /* <DEDUP_REMOVED lines=11> */
[----:B------:R-:W-:-:S03]  /*0360*/  IMAD.HI.U32 R24, R4, R21, RZ ;  /* 0x0000001504187227 */ /* 0x000fc600078e00ff */
[----:B------:R-:W-:Y:S01]  /*0370*/  ISETP.GE.U32.AND P1, PT, R5, R12, PT ;  /* 0x0000000c0500720c */ /* 0x000fe20003f26070 */
[----:B------:R0:W1:Y:S01]  /*0380*/  F2I.FTZ.U32.TRUNC.NTZ R7, R6 ;  /* 0x0000000600077305 */ /* 0x000062000021f000 */
[----:B------:R-:W-:Y:S01]  /*0390*/  IMAD.MOV R17, RZ, RZ, -R16 ;  /* 0x000000ffff117224 */ /* 0x000fe200078e0a10 */
[----:B------:R-:W-:-:S03]  /*03a0*/  IADD3 R19, -R24, RZ, RZ ;  /* 0x000000ff18137210 */ /* 0x000fc60007ffe1ff */
[C---:B------:R-:W-:Y:S02]  /*03b0*/  IMAD R17, R12.reuse, R17, R27 ;  /* 0x000000110c117224 */ /* 0x040fe400078e021b */
[----:B------:R-:W-:Y:S02]  /*03c0*/  IMAD R19, R12, R19, R21 ;  /* 0x000000130c137224 */ /* 0x000fe400078e0215 */
[----:B0-----:R-:W-:-:S03]  /*03d0*/  IMAD.MOV.U32 R6, RZ, RZ, RZ ;  /* 0x000000ffff067224 */ /* 0x001fc600078e00ff */
[----:B------:R-:W-:Y:S01]  /*03e0*/  @P1 IADD3 R5, -R12, R5, RZ ;  /* 0x000000050c051210 */ /* 0x000fe20007ffe1ff */
[----:B------:R-:W-:Y:S01]  /*03f0*/  @P1 VIADD R14, R14, 0x1 ;  /* 0x000000010e0e1836 */ /* 0x000fe20000000000 */
[-C--:B------:R-:W-:Y:S01]  /*0400*/  ISETP.GE.U32.AND P1, PT, R17, R12.reuse, PT ;  /* 0x0000000c1100720c */ /* 0x080fe20003f26070 */
[----:B-1----:R-:W-:Y:S01]  /*0410*/  IMAD R23, R23, R7, RZ ;  /* 0x0000000717177224 */ /* 0x002fe200078e02ff */
[-C--:B------:R-:W-:Y:S02]  /*0420*/  ISETP.GE.U32.AND P2, PT, R5, R12.reuse, PT ;  /* 0x0000000c0500720c */ /* 0x080fe40003f46070 */
[-C--:B------:R-:W-:Y:S01]  /*0430*/  ISETP.GE.U32.AND P3, PT, R19, R12.reuse, PT ;  /* 0x0000000c1300720c */ /* 0x080fe20003f66070 */
[----:B------:R-:W-:Y:S01]  /*0440*/  IMAD.HI.U32 R20, R7, R23, R6 ;  /* 0x0000001707147227 */ /* 0x000fe200078e0006 */
[----:B------:R-:W-:-:S07]  /*0450*/  LOP3.LUT R5, RZ, R12, RZ, 0x33, !PT ;  /* 0x0000000cff057212 */ /* 0x000fce00078e33ff */
[----:B------:R-:W-:Y:S02]  /*0460*/  @P1 IADD3 R17, -R12, R17, RZ ;  /* 0x000000110c111210 */ /* 0x000fe40007ffe1ff */
[----:B------:R-:W-:Y:S02]  /*0470*/  @P2 IADD3 R14, R14, 0x1, RZ ;  /* 0x000000010e0e2810 */ /* 0x000fe40007ffe0ff */
[----:B------:R-:W-:Y:S02]  /*0480*/  @P3 IADD3 R19, -R12, R19, RZ ;  /* 0x000000130c133210 */ /* 0x000fe40007ffe1ff */
[----:B------:R-:W-:Y:S02]  /*0490*/  SEL R14, R5, R14, !P0 ;  /* 0x0000000e050e7207 */ /* 0x000fe40004000000 */
[-C--:B------:R-:W-:Y:S02]  /*04a0*/  ISETP.GE.U32.AND P2, PT, R17, R12.reuse, PT ;  /* 0x0000000c1100720c */ /* 0x080fe40003f46070 */
[----:B------:R-:W-:Y:S01]  /*04b0*/  ISETP.GE.U32.AND P5, PT, R19, R12, PT ;  /* 0x0000000c1300720c */ /* 0x000fe20003fa6070 */
[----:B------:R-:W-:Y:S01]  /*04c0*/  IMAD.HI.U32 R7, R20, R14, RZ ;  /* 0x0000000e14077227 */ /* 0x000fe200078e00ff */
[----:B------:R-:W-:-:S02]  /*04d0*/  @P1 IADD3 R16, R16, 0x1, RZ ;  /* 0x0000000110101810 */ /* 0x000fc40007ffe0ff */
[----:B------:R-:W-:Y:S01]  /*04e0*/  @P3 IADD3 R24, R24, 0x1, RZ ;  /* 0x0000000118183810 */ /* 0x000fe20007ffe0ff */
[----:B------:R-:W-:Y:S02]  /*04f0*/  IMAD.MOV R23, RZ, RZ, -R7 ;  /* 0x000000ffff177224 */ /* 0x000fe400078e0a07 */
[----:B------:R-:W-:Y:S02]  /*0500*/  VIADD R19, R13, 0x4 ;  /* 0x000000040d137836 */ /* 0x000fe40000000000 */
[----:B------:R-:W-:Y:S02]  /*0510*/  IMAD R17, R8, R23, R14 ;  /* 0x0000001708117224 */ /* 0x000fe400078e020e */
[----:B------:R-:W-:-:S03]  /*0520*/  IMAD.HI.U32 R22, R4, R19, RZ ;  /* 0x0000001304167227 */ /* 0x000fc600078e00ff */
[----:B------:R-:W-:Y:S01]  /*0530*/  ISETP.GE.U32.AND P4, PT, R17, R8, PT ;  /* 0x000000081100720c */ /* 0x000fe20003f86070 */
[----:B------:R-:W-:Y:S01]  /*0540*/  @P2 VIADD R16, R16, 0x1 ;  /* 0x0000000110102836 */ /* 0x000fe20000000000 */
[----:B------:R-:W-:Y:S01]  /*0550*/  IADD3 R6, -R22, RZ, RZ ;  /* 0x000000ff16067210 */ /* 0x000fe20007ffe1ff */
[----:B------:R-:W-:-:S03]  /*0560*/  @P5 VIADD R24, R24, 0x1 ;  /* 0x0000000118185836 */ /* 0x000fc60000000000 */
[C---:B------:R-:W-:Y:S01]  /*0570*/  SEL R16, R5.reuse, R16, !P0 ;  /* 0x0000001005107207 */ /* 0x040fe20004000000 */
[----:B------:R-:W-:Y:S01]  /*0580*/  IMAD R6, R12, R6, R19 ;  /* 0x000000060c067224 */ /* 0x000fe200078e0213 */
[----:B------:R-:W-:Y:S01]  /*0590*/  SEL R23, R5, R24, !P0 ;  /* 0x0000001805177207 */ /* 0x000fe20004000000 */
[----:B------:R-:W-:Y:S02]  /*05a0*/  IMAD.MOV R24, RZ, RZ, -R14 ;  /* 0x000000ffff187224 */ /* 0x000fe400078e0a0e */
[----:B------:R-:W-:Y:S01]  /*05b0*/  IMAD.HI.U32 R18, R20, R16, RZ ;  /* 0x0000001014127227 */ /* 0x000fe200078e00ff */
[----:B------:R-:W-:Y:S02]  /*05c0*/  ISETP.GE.U32.AND P6, PT, R6, R12, PT ;  /* 0x0000000c0600720c */ /* 0x000fe40003fc6070 */
[----:B------:R-:W-:Y:S01]  /*05d0*/  @P4 IADD3 R7, R7, 0x1, RZ ;  /* 0x0000000107074810 */ /* 0x000fe20007ffe0ff */
[----:B------:R-:W-:Y:S02]  /*05e0*/  @P4 IMAD.IADD R17, R17, 0x1, -R8 ;  /* 0x0000000111114824 */ /* 0x000fe400078e0a08 */
[----:B------:R-:W-:-:S03]  /*05f0*/  IMAD.HI.U32 R29, R20, R23, RZ ;  /* 0x00000017141d7227 */ /* 0x000fc600078e00ff */
[----:B------:R-:W-:Y:S01]  /*0600*/  ISETP.GE.U32.AND P5, PT, R17, R8, PT ;  /* 0x000000081100720c */ /* 0x000fe20003fa6070 */
[----:B------:R-:W-:Y:S01]  /*0610*/  IMAD.MOV R25, RZ, RZ, -R29 ;  /* 0x000000ffff197224 */ /* 0x000fe200078e0a1d */
[----:B------:R-:W-:Y:S01]  /*0620*/  IADD3 R17, -R18, RZ, RZ ;  /* 0x000000ff12117210 */ /* 0x000fe20007ffe1ff */
[C---:B------:R-:W-:Y:S02]  /*0630*/  IMAD R15, R12.reuse, R24, R15 ;  /* 0x000000180c0f7224 */ /* 0x040fe400078e020f */
[----:B------:R-:W-:Y:S01]  /*0640*/  @P6 IADD3 R6, -R12, R6, RZ ;  /* 0x000000060c066210 */ /* 0x000fe20007ffe1ff */
[----:B------:R-:W-:Y:S01]  /*0650*/  IMAD R25, R8, R25, R23 ;  /* 0x0000001908197224 */ /* 0x000fe200078e0217 */
[----:B------:R-:W-:Y:S01]  /*0660*/  @P6 IADD3 R22, R22, 0x1, RZ ;  /* 0x0000000116166810 */ /* 0x000fe20007ffe0ff */
[----:B------:R-:W-:Y:S01]  /*0670*/  IMAD R17, R8, R17, R16 ;  /* 0x0000001108117224 */ /* 0x000fe200078e0210 */
[----:B------:R-:W-:Y:S02]  /*0680*/  ISETP.GE.U32.AND P3, PT, R6, R12, PT ;  /* 0x0000000c0600720c */ /* 0x000fe40003f66070 */
[----:B------:R-:W-:-:S02]  /*0690*/  ISETP.GE.U32.AND P2, PT, R25, R8, PT ;  /* 0x000000081900720c */ /* 0x000fc40003f46070 */
[-C--:B------:R-:W-:Y:S01]  /*06a0*/  ISETP.GE.U32.AND P1, PT, R17, R8.reuse, PT ;  /* 0x000000081100720c */ /* 0x080fe20003f26070 */
[----:B------:R-:W-:Y:S01]  /*06b0*/  @P5 VIADD R7, R7, 0x1 ;  /* 0x0000000107075836 */ /* 0x000fe20000000000 */
[----:B------:R-:W-:Y:S02]  /*06c0*/  ISETP.NE.U32.AND P5, PT, R8, RZ, PT ;  /* 0x000000ff0800720c */ /* 0x000fe40003fa5070 */
[----:B------:R-:W-:-:S04]  /*06d0*/  LOP3.LUT R6, RZ, R8, RZ, 0x33, !PT ;  /* 0x00000008ff067212 */ /* 0x000fc800078e33ff */
[----:B------:R-:W-:Y:S02]  /*06e0*/  SEL R7, R6, R7, !P5 ;  /* 0x0000000706077207 */ /* 0x000fe40006800000 */
[----:B------:R-:W-:Y:S01]  /*06f0*/  @P3 IADD3 R22, R22, 0x1, RZ ;  /* 0x0000000116163810 */ /* 0x000fe20007ffe0ff */
[--C-:B------:R-:W-:Y:S02]  /*0700*/  @P2 IMAD.IADD R25, R25, 0x1, -R8.reuse ;  /* 0x0000000119192824 */ /* 0x100fe400078e0a08 */
[----:B------:R-:W-:Y:S02]  /*0710*/  @P1 IMAD.IADD R17, R17, 0x1, -R8 ;  /* 0x0000000111111824 */ /* 0x000fe400078e0a08 */
[----:B------:R-:W-:Y:S01]  /*0720*/  @P1 VIADD R18, R18, 0x1 ;  /* 0x0000000112121836 */ /* 0x000fe20000000000 */
[-C--:B------:R-:W-:Y:S01]  /*0730*/  ISETP.GE.U32.AND P6, PT, R25, R8.reuse, PT ;  /* 0x000000081900720c */ /* 0x080fe20003fc6070 */
[----:B------:R-:W-:Y:S01]  /*0740*/  @P2 VIADD R29, R29, 0x1 ;  /* 0x000000011d1d2836 */ /* 0x000fe20000000000 */
[----:B------:R-:W-:-:S02]  /*0750*/  ISETP.GE.U32.AND P4, PT, R17, R8, PT ;  /* 0x000000081100720c */ /* 0x000fc40003f86070 */
[----:B------:R-:W-:Y:S02]  /*0760*/  SEL R17, R5, R22, !P0 ;  /* 0x0000001605117207 */ /* 0x000fe40004000000 */
[----:B------:R-:W-:-:S03]  /*0770*/  IADD3 R22, -R7, RZ, RZ ;  /* 0x000000ff07167210 */ /* 0x000fc60007ffe1ff */
[----:B------:R-:W-:-:S04]  /*0780*/  IMAD.HI.U32 R25, R20, R17, RZ ;  /* 0x0000001114197227 */ /* 0x000fc800078e00ff */
[----:B------:R-:W-:Y:S01]  /*0790*/  IMAD.MOV R24, RZ, RZ, -R25 ;  /* 0x000000ffff187224 */ /* 0x000fe200078e0a19 */
[----:B------:R-:W-:Y:S01]  /*07a0*/  @P6 IADD3 R29, R29, 0x1, RZ ;  /* 0x000000011d1d6810 */ /* 0x000fe20007ffe0ff */
[----:B------:R-:W-:Y:S01]  /*07b0*/  IMAD R22, R8, R22, R14 ;  /* 0x0000001608167224 */ /* 0x000fe200078e020e */
[----:B------:R-:W-:Y:S01]  /*07c0*/  @P4 IADD3 R18, R18, 0x1, RZ ;  /* 0x0000000112124810 */ /* 0x000fe20007ffe0ff */
[----:B------:R-:W-:Y:S02]  /*07d0*/  IMAD R24, R8, R24, R17 ;  /* 0x0000001808187224 */ /* 0x000fe400078e0211 */
[----:B------:R-:W-:Y:S01]  /*07e0*/  IMAD R14, R15, UR9, RZ ;  /* 0x000000090f0e7c24 */ /* 0x000fe2000f8e02ff */
[----:B------:R-:W-:Y:S02]  /*07f0*/  SEL R15, R6, R18, !P5 ;  /* 0x00000012060f7207 */ /* 0x000fe40006800000 */
[----:B------:R-:W-:Y:S01]  /*0800*/  ISETP.GE.U32.AND P3, PT, R24, R8, PT ;  /* 0x000000081800720c */ /* 0x000fe20003f66070 */
[----:B------:R-:W-:Y:S01]  /*0810*/  IMAD R14, R22, UR11, R14 ;  /* 0x0000000b160e7c24 */ /* 0x000fe2000f8e020e */
[----:B------:R-:W-:Y:S01]  /*0820*/  IADD3 R18, -R15, RZ, RZ ;  /* 0x000000ff0f127210 */ /* 0x000fe20007ffe1ff */
[----:B------:R-:W-:-:S02]  /*0830*/  IMAD.MOV R22, RZ, RZ, -R16 ;  /* 0x000000ffff167224 */ /* 0x000fc400078e0a10 */
[----:B------:R-:W-:Y:S02]  /*0840*/  IMAD R7, R7, UR10, R14 ;  /* 0x0000000a07077c24 */ /* 0x000fe4000f8e020e */
[----:B------:R-:W-:Y:S01]  /*0850*/  IMAD R27, R12, R22, R27 ;  /* 0x000000160c1b7224 */ /* 0x000fe200078e021b */
[----:B------:R-:W-:Y:S01]  /*0860*/  SEL R22, R6, R29, !P5 ;  /* 0x0000001d06167207 */ /* 0x000fe20006800000 */
[----:B------:R-:W-:-:S04]  /*0870*/  IMAD R16, R8, R18, R16 ;  /* 0x0000001208107224 */ /* 0x000fc800078e0210 */
[----:B------:R-:W-:Y:S01]  /*0880*/  @P3 IADD3 R24, -R8, R24, RZ ;  /* 0x0000001808183210 */ /* 0x000fe20007ffe1ff */
[----:B------:R-:W-:Y:S02]  /*0890*/  IMAD.MOV R18, RZ, RZ, -R22 ;  /* 0x000000ffff127224 */ /* 0x000fe400078e0a16 */
[----:B------:R-:W-:Y:S01]  /*08a0*/  @P3 VIADD R25, R25, 0x1 ;  /* 0x0000000119193836 */ /* 0x000fe20000000000 */
[----:B------:R-:W-:Y:S01]  /*08b0*/  ISETP.GE.U32.AND P1, PT, R24, R8, PT ;  /* 0x000000081800720c */ /* 0x000fe20003f26070 */
[----:B------:R-:W-:Y:S01]  /*08c0*/  IMAD R24, R27, UR9, RZ ;  /* 0x000000091b187c24 */ /* 0x000fe2000f8e02ff */
[----:B------:R-:W-:Y:S01]  /*08d0*/  IADD3 R27, R13, 0x5, RZ ;  /* 0x000000050d1b7810 */ /* 0x000fe20007ffe0ff */
[--C-:B------:R-:W-:Y:S02]  /*08e0*/  IMAD R18, R8, R18, R23.reuse ;  /* 0x0000001208127224 */ /* 0x100fe400078e0217 */
[----:B------:R-:W-:Y:S02]  /*08f0*/  IMAD R24, R16, UR11, R24 ;  /* 0x0000000b10187c24 */ /* 0x000fe4000f8e0218 */
[----:B------:R-:W-:-:S02]  /*0900*/  IMAD.MOV R16, RZ, RZ, -R23 ;  /* 0x000000ffff107224 */ /* 0x000fc400078e0a17 */
[----:B------:R-:W-:Y:S02]  /*0910*/  IMAD R15, R15, UR10, R24 ;  /* 0x0000000a0f0f7c24 */ /* 0x000fe4000f8e0218 */
[----:B------:R-:W-:Y:S02]  /*0920*/  IMAD R21, R12, R16, R21 ;  /* 0x000000100c157224 */ /* 0x000fe400078e0215 */
[----:B------:R-:W-:-:S04]  /*0930*/  IMAD.HI.U32 R16, R4, R27, RZ ;  /* 0x0000001b04107227 */ /* 0x000fc800078e00ff */
[----:B------:R-:W-:Y:S01]  /*0940*/  IMAD R21, R21, UR9, RZ ;  /* 0x0000000915157c24 */ /* 0x000fe2000f8e02ff */
[----:B------:R-:W-:Y:S01]  /*0950*/  IADD3 R23, -R16, RZ, RZ ;  /* 0x000000ff10177210 */ /* 0x000fe20007ffe1ff */
[----:B------:R-:W-:-:S04]  /*0960*/  @P1 VIADD R25, R25, 0x1 ;  /* 0x0000000119191836 */ /* 0x000fc80000000000 */
[----:B------:R-:W-:-:S05]  /*0970*/  IMAD R23, R12, R23, R27 ;  /* 0x000000170c177224 */ /* 0x000fca00078e021b */
[----:B------:R-:W-:-:S13]  /*0980*/  ISETP.GE.U32.AND P2, PT, R23, R12, PT ;  /* 0x0000000c1700720c */ /* 0x000fda0003f46070 */
[----:B------:R-:W-:Y:S01]  /*0990*/  @P2 IMAD.IADD R23, R23, 0x1, -R12 ;  /* 0x0000000117172824 */ /* 0x000fe200078e0a0c */
[----:B------:R-:W-:-:S04]  /*09a0*/  @P2 IADD3 R16, R16, 0x1, RZ ;  /* 0x0000000110102810 */ /* 0x000fc80007ffe0ff */
[----:B------:R-:W-:Y:S01]  /*09b0*/  ISETP.GE.U32.AND P4, PT, R23, R12, PT ;  /* 0x0000000c1700720c */ /* 0x000fe20003f86070 */
[----:B------:R-:W-:Y:S01]  /*09c0*/  IMAD R23, R18, UR11, R21 ;  /* 0x0000000b12177c24 */ /* 0x000fe2000f8e0215 */
[----:B------:R-:W-:Y:S02]  /*09d0*/  IADD3 R18, -R17, RZ, RZ ;  /* 0x000000ff11127210 */ /* 0x000fe40007ffe1ff */
[----:B------:R-:W-:Y:S01]  /*09e0*/  SEL R21, R6, R25, !P5 ;  /* 0x0000001906157207 */ /* 0x000fe20006800000 */
[----:B------:R-:W-:-:S08]  /*09f0*/  IMAD R23, R22, UR10, R23 ;  /* 0x0000000a16177c24 */ /* 0x000fd0000f8e0217 */
[----:B------:R-:W-:-:S04]  /*0a00*/  @P4 IADD3 R16, R16, 0x1, RZ ;  /* 0x0000000110104810 */ /* 0x000fc80007ffe0ff */
[----:B------:R-:W-:Y:S01]  /*0a10*/  SEL R29, R5, R16, !P0 ;  /* 0x00000010051d7207 */ /* 0x000fe20004000000 */
[----:B------:R-:W-:Y:S02]  /*0a20*/  IMAD R16, R12, R18, R19 ;  /* 0x000000120c107224 */ /* 0x000fe400078e0213 */
[----:B------:R-:W-:Y:S02]  /*0a30*/  IMAD.MOV R18, RZ, RZ, -R21 ;  /* 0x000000ffff127224 */ /* 0x000fe400078e0a15 */
[----:B------:R-:W-:-:S04]  /*0a40*/  IMAD.HI.U32 R19, R20, R29, RZ ;  /* 0x0000001d14137227 */ /* 0x000fc800078e00ff */
[----:B------:R-:W-:Y:S01]  /*0a50*/  IMAD R17, R8, R18, R17 ;  /* 0x0000001208117224 */ /* 0x000fe200078e0211 */
[----:B------:R-:W-:Y:S01]  /*0a60*/  IADD3 R25, -R19, RZ, RZ ;  /* 0x000000ff13197210 */ /* 0x000fe20007ffe1ff */
[----:B------:R-:W-:-:S04]  /*0a70*/  IMAD R16, R16, UR9, RZ ;  /* 0x0000000910107c24 */ /* 0x000fc8000f8e02ff */
[----:B------:R-:W-:Y:S02]  /*0a80*/  IMAD R25, R8, R25, R29 ;  /* 0x0000001908197224 */ /* 0x000fe400078e021d */
[----:B------:R-:W-:Y:S01]  /*0a90*/  IMAD R16, R17, UR11, R16 ;  /* 0x0000000b11107c24 */ /* 0x000fe2000f8e0210 */
[----:B------:R-:W-:Y:S02]  /*0aa0*/  IADD3 R17, -R29, RZ, RZ ;  /* 0x000000ff1d117210 */ /* 0x000fe40007ffe1ff */
[----:B------:R-:W-:-:S03]  /*0ab0*/  ISETP.GE.U32.AND P1, PT, R25, R8, PT ;  /* 0x000000081900720c */ /* 0x000fc60003f26070 */
[----:B------:R-:W-:-:S04]  /*0ac0*/  IMAD R27, R12, R17, R27 ;  /* 0x000000110c1b7224 */ /* 0x000fc800078e021b */
[----:B------:R-:W-:-:S06]  /*0ad0*/  IMAD R17, R27, UR9, RZ ;  /* 0x000000091b117c24 */ /* 0x000fcc000f8e02ff */
[----:B------:R-:W-:Y:S01]  /*0ae0*/  @P1 IMAD.IADD R25, R25, 0x1, -R8 ;  /* 0x0000000119191824 */ /* 0x000fe200078e0a08 */
[----:B------:R-:W-:-:S04]  /*0af0*/  @P1 IADD3 R19, R19, 0x1, RZ ;  /* 0x0000000113131810 */ /* 0x000fc80007ffe0ff */
[----:B------:R-:W-:Y:S02]  /*0b00*/  ISETP.GE.U32.AND P2, PT, R25, R8, PT ;  /* 0x000000081900720c */ /* 0x000fe40003f46070 */
[----:B------:R-:W-:-:S05]  /*0b10*/  IADD3 R25, R13, 0x6, RZ ;  /* 0x000000060d197810 */ /* 0x000fca0007ffe0ff */
[----:B------:R-:W-:-:S06]  /*0b20*/  IMAD.HI.U32 R28, R4, R25, RZ ;  /* 0x00000019041c7227 */ /* 0x000fcc00078e00ff */
[----:B------:R-:W-:-:S05]  /*0b30*/  @P2 VIADD R19, R19, 0x1 ;  /* 0x0000000113132836 */ /* 0x000fca0000000000 */
[----:B------:R-:W-:Y:S01]  /*0b40*/  SEL R18, R6, R19, !P5 ;  /* 0x0000001306127207 */ /* 0x000fe20006800000 */
[----:B------:R-:W-:-:S04]  /*0b50*/  IMAD.MOV R19, RZ, RZ, -R28 ;  /* 0x000000ffff137224 */ /* 0x000fc800078e0a1c */
[----:B------:R-:W-:Y:S02]  /*0b60*/  IMAD R19, R12, R19, R25 ;  /* 0x000000130c137224 */ /* 0x000fe400078e0219 */
[----:B------:R-:W-:-:S03]  /*0b70*/  IMAD.MOV R26, RZ, RZ, -R18 ;  /* 0x000000ffff1a7224 */ /* 0x000fc600078e0a12 */
[----:B------:R-:W-:Y:S01]  /*0b80*/  ISETP.GE.U32.AND P1, PT, R19, R12, PT ;  /* 0x0000000c1300720c */ /* 0x000fe20003f26070 */
[----:B------:R-:W-:-:S04]  /*0b90*/  IMAD R26, R8, R26, R29 ;  /* 0x0000001a081a7224 */ /* 0x000fc800078e021d */
[----:B------:R-:W-:Y:S02]  /*0ba0*/  IMAD R17, R26, UR11, R17 ;  /* 0x0000000b1a117c24 */ /* 0x000fe4000f8e0211 */
[----:B------:R-:W-:-:S06]  /*0bb0*/  IMAD.HI.U32 R26, R4, R13, RZ ;  /* 0x0000000d041a7227 */ /* 0x000fcc00078e00ff */
        /* <DEDUP_REMOVED lines=33> */
[----:B------:R-:W-:-:S03]  /*0dd0*/  IMAD R22, R22, UR9, RZ ;  /* 0x0000000916167c24 */ /* 0x000fc6000f8e02ff */
        /* <DEDUP_REMOVED lines=18> */
[----:B------:R-:W-:Y:S02]  /*0f00*/  SEL R27, R5, R4, !P0 ;  /* 0x00000004051b7207 */ /* 0x000fe40004000000 */
[----:B---3--:R-:W-:-:S04]  /*0f10*/  IADD3 R4, P0, R2, R13, RZ ;  /* 0x0000000d02047210 */ /* 0x008fc80007f1e0ff */
[----:B------:R-:W-:-:S06]  /*0f20*/  IADD3.X R5, RZ, R3, RZ, P0, !PT ;  /* 0x00000003ff057210 */ /* 0x000fcc00007fe4ff */
[----:B------:R-:W3:Y:S01]  /*0f30*/  LDG.E.64 R4, desc[UR6][R4.64] ;  /* 0x0000000604047981 */ /* 0x000ee2000c1e1b00 */
[----:B------:R-:W-:Y:S01]  /*0f40*/  IMAD.HI.U32 R20, R20, R27, RZ ;  /* 0x0000001b14147227 */ /* 0x000fe200078e00ff */
[----:B------:R-:W-:-:S03]  /*0f50*/  LEA R13, R11, R13, 0x3 ;  /* 0x0000000d0b0d7211 */ /* 0x000fc600078e18ff */
[----:B------:R-:W-:Y:S02]  /*0f60*/  IMAD.MOV R22, RZ, RZ, -R20 ;  /* 0x000000ffff167224 */ /* 0x000fe400078e0a14 */
[----:B------:R-:W-:Y:S02]  /*0f70*/  IMAD R29, R24, UR10, R29 ;  /* 0x0000000a181d7c24 */ /* 0x000fe4000f8e021d */
[----:B------:R-:W-:Y:S02]  /*0f80*/  IMAD R22, R8, R22, R27 ;  /* 0x0000001608167224 */ /* 0x000fe400078e021b */
[C---:B--2---:R-:W-:Y:S02]  /*0f90*/  IMAD R29, R10.reuse, UR12, R29 ;  /* 0x0000000c0a1d7c24 */ /* 0x044fe4000f8e021d */
[----:B------:R-:W-:Y:S01]  /*0fa0*/  IMAD R15, R10, UR12, R15 ;  /* 0x0000000c0a0f7c24 */ /* 0x000fe2000f8e020f */
[----:B------:R-:W-:Y:S01]  /*0fb0*/  ISETP.GE.U32.AND P0, PT, R22, R8, PT ;  /* 0x000000081600720c */ /* 0x000fe20003f06070 */
[----:B------:R-:W-:-:S12]  /*0fc0*/  IMAD R23, R10, UR12, R23 ;  /* 0x0000000c0a177c24 */ /* 0x000fd8000f8e0217 */
[----:B------:R-:W-:Y:S01]  /*0fd0*/  @P0 IADD3 R22, -R8, R22, RZ ;  /* 0x0000001608160210 */ /* 0x000fe20007ffe1ff */
[----:B------:R-:W-:-:S03]  /*0fe0*/  @P0 VIADD R20, R20, 0x1 ;  /* 0x0000000114140836 */ /* 0x000fc60000000000 */
[----:B------:R-:W-:-:S13]  /*0ff0*/  ISETP.GE.U32.AND P1, PT, R22, R8, PT ;  /* 0x000000081600720c */ /* 0x000fda0003f26070 */
[----:B------:R-:W-:-:S04]  /*1000*/  @P1 IADD3 R20, R20, 0x1, RZ ;  /* 0x0000000114141810 */ /* 0x000fc80007ffe0ff */
[----:B------:R-:W-:Y:S01]  /*1010*/  SEL R20, R6, R20, !P5 ;  /* 0x0000001406147207 */ /* 0x000fe20006800000 */
[----:B------:R-:W-:-:S04]  /*1020*/  IMAD.MOV R6, RZ, RZ, -R27 ;  /* 0x000000ffff067224 */ /* 0x000fc800078e0a1b */
[----:B------:R-:W-:Y:S01]  /*1030*/  IMAD R25, R12, R6, R25 ;  /* 0x000000060c197224 */ /* 0x000fe200078e0219 */
[----:B------:R-:W-:-:S03]  /*1040*/  IADD3 R6, -R20, RZ, RZ ;  /* 0x000000ff14067210 */ /* 0x000fc60007ffe1ff */
[----:B------:R-:W-:Y:S02]  /*1050*/  IMAD R25, R25, UR9, RZ ;  /* 0x0000000919197c24 */ /* 0x000fe4000f8e02ff */
[----:B------:R-:W-:-:S04]  /*1060*/  IMAD R6, R8, R6, R27 ;  /* 0x0000000608067224 */ /* 0x000fc800078e021b */
[----:B------:R-:W-:Y:S01]  /*1070*/  IMAD R27, R6, UR11, R25 ;  /* 0x0000000b061b7c24 */ /* 0x000fe2000f8e0219 */
[----:B------:R-:W-:Y:S01]  /*1080*/  IADD3 R6, P0, R29, UR14, RZ ;  /* 0x0000000e1d067c10 */ /* 0x000fe2000ff1e0ff */
[----:B------:R-:W-:Y:S02]  /*1090*/  IMAD R29, R21, UR10, R16 ;  /* 0x0000000a151d7c24 */ /* 0x000fe4000f8e0210 */
[----:B------:R-:W-:Y:S02]  /*10a0*/  IMAD R16, R10, UR12, R7 ;  /* 0x0000000c0a107c24 */ /* 0x000fe4000f8e0207 */
[----:B------:R-:W-:Y:S02]  /*10b0*/  IMAD.X R7, RZ, RZ, UR15, P0 ;  /* 0x0000000fff077e24 */ /* 0x000fe400080e06ff */
[----:B------:R-:W-:Y:S01]  /*10c0*/  IMAD R21, R18, UR10, R17 ;  /* 0x0000000a12157c24 */ /* 0x000fe2000f8e0211 */
[----:B------:R-:W-:Y:S01]  /*10d0*/  IADD3 R16, P0, R16, UR14, RZ ;  /* 0x0000000e10107c10 */ /* 0x000fe2000ff1e0ff */
[----:B------:R-:W-:Y:S01]  /*10e0*/  IMAD R27, R20, UR10, R27 ;  /* 0x0000000a141b7c24 */ /* 0x000fe2000f8e021b */
[----:B------:R-:W-:Y:S01]  /*10f0*/  IADD3 R18, P1, R23, UR14, RZ ;  /* 0x0000000e17127c10 */ /* 0x000fe2000ff3e0ff */
[C---:B------:R-:W-:Y:S01]  /*1100*/  IMAD R29, R10.reuse, UR12, R29 ;  /* 0x0000000c0a1d7c24 */ /* 0x040fe2000f8e021d */
[----:B------:R-:W-:Y:S01]  /*1110*/  IADD3.X R17, RZ, UR15, RZ, P0, !PT ;  /* 0x0000000fff117c10 */ /* 0x000fe200087fe4ff */
[----:B------:R-:W-:Y:S01]  /*1120*/  IMAD R25, R19, UR10, R14 ;  /* 0x0000000a13197c24 */ /* 0x000fe2000f8e020e */
[----:B------:R-:W-:Y:S01]  /*1130*/  IADD3 R14, P0, R15, UR14, RZ ;  /* 0x0000000e0f0e7c10 */ /* 0x000fe2000ff1e0ff */
[C---:B------:R-:W-:Y:S01]  /*1140*/  IMAD R21, R10.reuse, UR12, R21 ;  /* 0x0000000c0a157c24 */ /* 0x040fe2000f8e0215 */
[----:B------:R-:W-:Y:S01]  /*1150*/  IADD3.X R19, RZ, UR15, RZ, P1, !PT ;  /* 0x0000000fff137c10 */ /* 0x000fe20008ffe4ff */
[----:B------:R-:W-:-:S02]  /*1160*/  IMAD R25, R10, UR12, R25 ;  /* 0x0000000c0a197c24 */ /* 0x000fc4000f8e0219 */
[----:B------:R-:W-:Y:S02]  /*1170*/  IMAD.X R15, RZ, RZ, UR15, P0 ;  /* 0x0000000fff0f7e24 */ /* 0x000fe400080e06ff */
[----:B------:R-:W-:Y:S01]  /*1180*/  IMAD R27, R10, UR12, R27 ;  /* 0x0000000c0a1b7c24 */ /* 0x000fe2000f8e021b */
[C---:B---3--:R-:W-:Y:S01]  /*1190*/  LOP3.LUT R20, R4.reuse, 0xffff, RZ, 0xc0, !PT ;  /* 0x0000ffff04147812 */ /* 0x048fe200078ec0ff */
[----:B------:R0:W-:Y:S01]  /*11a0*/  STG.E.U8 desc[UR6][R6.64], R4 ;  /* 0x0000000406007986 */ /* 0x0001e2000c101106 */
[----:B------:R-:W-:Y:S02]  /*11b0*/  PRMT R22, R4, 0x7732, RZ ;  /* 0x0000773204167816 */ /* 0x000fe400000000ff */
[----:B------:R-:W-:Y:S02]  /*11c0*/  SHF.R.U32.HI R20, RZ, 0x8, R20 ;  /* 0x00000008ff147819 */ /* 0x000fe40000011614 */
[----:B------:R-:W-:-:S03]  /*11d0*/  SHF.R.U32.HI R23, RZ, 0x8, R22 ;  /* 0x00000008ff177819 */ /* 0x000fc60000011616 */
[----:B------:R1:W-:Y:S01]  /*11e0*/  STG.E.U8 desc[UR6][R16.64], R20 ;  /* 0x0000001410007986 */ /* 0x0003e2000c101106 */
[----:B0-----:R-:W-:Y:S02]  /*11f0*/  IADD3 R6, P2, R29, UR14, RZ ;  /* 0x0000000e1d067c10 */ /* 0x001fe4000ff5e0ff */
[----:B------:R-:W-:-:S03]  /*1200*/  PRMT R4, R4, 0x7632, R4 ;  /* 0x0000763204047816 */ /* 0x000fc60000000004 */
[----:B------:R-:W-:Y:S02]  /*1210*/  IMAD.X R7, RZ, RZ, UR15, P2 ;  /* 0x0000000fff077e24 */ /* 0x000fe400090e06ff */
[----:B------:R0:W-:Y:S01]  /*1220*/  STG.E.U8 desc[UR6][R14.64], R4 ;  /* 0x000000040e007986 */ /* 0x0001e2000c101106 */
[----:B-1----:R-:W-:Y:S02]  /*1230*/  PRMT R17, R5, 0x7732, RZ ;  /* 0x0000773205117816 */ /* 0x002fe400000000ff */
[----:B------:R-:W-:Y:S01]  /*1240*/  IADD3 R16, P0, R21, UR14, RZ ;  /* 0x0000000e15107c10 */ /* 0x000fe2000ff1e0ff */
[----:B------:R1:W-:Y:S01]  /*1250*/  STG.E.U8 desc[UR6][R18.64], R23 ;  /* 0x0000001712007986 */ /* 0x0003e2000c101106 */
[----:B------:R-:W-:Y:S02]  /*1260*/  LOP3.LUT R20, R5, 0xffff, RZ, 0xc0, !PT ;  /* 0x0000ffff05147812 */ /* 0x000fe400078ec0ff */
[----:B------:R-:W-:Y:S01]  /*1270*/  MOV R21, R17 ;  /* 0x0000001100157202 */ /* 0x000fe20000000f00 */
[----:B------:R2:W-:Y:S01]  /*1280*/  STG.E.U8 desc[UR6][R6.64], R5 ;  /* 0x0000000506007986 */ /* 0x0005e2000c101106 */
[----:B------:R-:W-:-:S02]  /*1290*/  IMAD.X R17, RZ, RZ, UR15, P0 ;  /* 0x0000000fff117e24 */ /* 0x000fc400080e06ff */
[----:B------:R-:W-:Y:S02]  /*12a0*/  SHF.R.U32.HI R21, RZ, 0x8, R21 ;  /* 0x00000008ff157819 */ /* 0x000fe40000011615 */
[----:B0-----:R-:W-:Y:S02]  /*12b0*/  IADD3 R14, P1, R25, UR14, RZ ;  /* 0x0000000e190e7c10 */ /* 0x001fe4000ff3e0ff */
[----:B-1----:R-:W-:Y:S01]  /*12c0*/  IADD3 R18, P2, R27, UR14, RZ ;  /* 0x0000000e1b127c10 */ /* 0x002fe2000ff5e0ff */
[----:B------:R-:W-:Y:S01]  /*12d0*/  VIADD R23, R13, 0x8 ;  /* 0x000000080d177836 */ /* 0x000fe20000000000 */
[----:B------:R-:W-:Y:S02]  /*12e0*/  IADD3.X R15, RZ, UR15, RZ, P1, !PT ;  /* 0x0000000fff0f7c10 */ /* 0x000fe40008ffe4ff */
[----:B--2---:R-:W-:Y:S01]  /*12f0*/  PRMT R7, R5, 0x7632, R7 ;  /* 0x0000763205077816 */ /* 0x004fe20000000007 */
[----:B------:R-:W-:Y:S01]  /*1300*/  IMAD.X R19, RZ, RZ, UR15, P2 ;  /* 0x0000000fff137e24 */ /* 0x000fe200090e06ff */
[----:B------:R-:W-:-:S02]  /*1310*/  SHF.R.U32.HI R5, RZ, 0x8, R20 ;  /* 0x00000008ff057819 */ /* 0x000fc40000011614 */
[----:B------:R-:W-:-:S03]  /*1320*/  ISETP.GT.U32.AND P0, PT, R23, R0, PT ;  /* 0x000000001700720c */ /* 0x000fc60003f04070 */
[----:B------:R0:W-:Y:S04]  /*1330*/  STG.E.U8 desc[UR6][R16.64], R5 ;  /* 0x0000000510007986 */ /* 0x0001e8000c101106 */
[----:B------:R0:W-:Y:S04]  /*1340*/  STG.E.U8 desc[UR6][R14.64], R7 ;  /* 0x000000070e007986 */ /* 0x0001e8000c101106 */
[----:B------:R0:W-:Y:S02]  /*1350*/  STG.E.U8 desc[UR6][R18.64], R21 ;  /* 0x0000001512007986 */ /* 0x0001e4000c101106 */
[----:B------:R-:W-:Y:S05]  /*1360*/  @!P0 BRA `(.L_x_426) ;  /* 0xffffffec00ac8947 */ /* 0x000fea000383ffff */
.L_x_425:
[----:B------:R-:W-:Y:S05]  /*1370*/  BSYNC B0 ;  /* 0x0000000000007941 */ /* 0x000fea0003800000 */
.L_x_424:
[----:B------:R-:W-:-:S13]  /*1380*/  ISETP.GT.U32.AND P0, PT, R0, R13, PT ;  /* 0x0000000d0000720c */ /* 0x000fda0003f04070 */
[----:B------:R-:W-:Y:S05]  /*1390*/  @!P0 EXIT ;  /* 0x000000000000894d */ /* 0x000fea0003800000 */
[----:B------:R-:W-:Y:S01]  /*13a0*/  IADD3 R4, R0, -R13, RZ ;  /* 0x8000000d00047210 */ /* 0x000fe20007ffe0ff */
[----:B------:R-:W-:Y:S01]  /*13b0*/  ULDC UR5, c[0x0][0xf70] ;  /* 0x0003dc0000057ab9 */ /* 0x000fe20000000800 */
[----:B------:R-:W-:Y:S01]  /*13c0*/  ULDC UR10, c[0x0][0xf7c] ;  /* 0x0003df00000a7ab9 */ /* 0x000fe20000000800 */
[----:B------:R-:W-:Y:S01]  /*13d0*/  ULDC.64 UR8, c[0x0][0xf68] ;  /* 0x0003da0000087ab9 */ /* 0x000fe20000000a00 */
[----:B0-----:R-:W-:Y:S01]  /*13e0*/  LOP3.LUT P0, R16, R4, 0x3, RZ, 0xc0, !PT ;  /* 0x0000000304107812 */ /* 0x001fe2000780c0ff */
[----:B------:R-:W-:Y:S01]  /*13f0*/  ULDC.64 UR12, c[0x0][0x210] ;  /* 0x00008400000c7ab9 */ /* 0x000fe20000000a00 */
[----:B------:R-:W-:Y:S01]  /*1400*/  BSSY B0, `(.L_x_427) ;  /* 0x0000043000007945 */ /* 0x000fe20003800000 */
[----:B------:R-:W-:-:S10]  /*1410*/  IMAD.MOV.U32 R7, RZ, RZ, R13 ;  /* 0x000000ffff077224 */ /* 0x000fd400078e000d */
        /* <DEDUP_REMOVED lines=8> */
[----:B------:R-:W-:Y:S02]  /*14a0*/  IADD3 R11, RZ, -R8, RZ ;  /* 0x80000008ff0b7210 */ /* 0x000fe40007ffe0ff */
[----:B------:R-:W-:Y:S02]  /*14b0*/  SEL R6, R9, UR4, !P0 ;  /* 0x0000000409067c07 */ /* 0x000fe4000c000000 */
[----:B------:R-:W-:Y:S02]  /*14c0*/  ISETP.NE.U32.AND P0, PT, R8, RZ, PT ;  /* 0x000000ff0800720c */ /* 0x000fe40003f05070 */
[----:B------:R-:W-:Y:S01]  /*14d0*/  ISETP.NE.U32.AND P1, PT, R6, RZ, PT ;  /* 0x000000ff0600720c */ /* 0x000fe20003f25070 */
[----:B------:R-:W1:Y:S01]  /*14e0*/  I2F.U32.RP R12, R6 ;  /* 0x00000006000c7306 */ /* 0x000e620000209000 */
[----:B------:R-:W-:-:S07]  /*14f0*/  IMAD.MOV R17, RZ, RZ, -R6 ;  /* 0x000000ffff117224 */ /* 0x000fce00078e0a06 */
        /* <DEDUP_REMOVED lines=10> */
[----:B-----5:R-:W-:-:S04]  /*15a0*/  IMAD R7, R17, R15, RZ ;  /* 0x0000000f11077224 */ /* 0x020fc800078e02ff */
[----:B------:R-:W-:Y:S01]  /*15b0*/  IMAD.HI.U32 R11, R15, R7, R14 ;  /* 0x000000070f0b7227 */ /* 0x000fe200078e000e */
[----:B------:R-:W-:Y:S02]  /*15c0*/  MOV R7, R13 ;  /* 0x0000000d00077202 */ /* 0x000fe40000000f00 */
[----:B------:R-:W-:Y:S02]  /*15d0*/  LOP3.LUT R15, RZ, R8, RZ, 0x33, !PT ;  /* 0x00000008ff0f7212 */ /* 0x000fe400078e33ff */
[----:B------:R-:W-:-:S07]  /*15e0*/  LOP3.LUT R14, RZ, R6, RZ, 0x33, !PT ;  /* 0x00000006ff0e7212 */ /* 0x000fce00078e33ff */
.L_x_429:
[----:B0--3--:R-:W-:-:S05]  /*15f0*/  IADD3 R4, P2, R2, R7, RZ ;  /* 0x0000000702047210 */ /* 0x009fca0007f5e0ff */
[----:B------:R-:W-:-:S05]  /*1600*/  IMAD.X R5, RZ, RZ, R3, P2 ;  /* 0x000000ffff057224 */ /* 0x000fca00010e0603 */
[----:B------:R0:W3:Y:S01]  /*1610*/  LDG.E.U8 R17, desc[UR6][R4.64] ;  /* 0x0000000604117981 */ /* 0x0000e2000c1e1100 */
        /* <DEDUP_REMOVED lines=26> */
[----:B------:R-:W-:-:S04]  /*17c0*/  IMAD R21, R21, UR8, R4 ;  /* 0x0000000815157c24 */ /* 0x000fc8000f8e0204 */
[----:B--2---:R-:W-:-:S05]  /*17d0*/  IMAD R21, R10, UR10, R21 ;  /* 0x0000000a0a157c24 */ /* 0x004fca000f8e0215 */
[----:B------:R-:W-:-:S04]  /*17e0*/  IADD3 R4, P2, R21, UR12, RZ ;  /* 0x0000000c15047c10 */ /* 0x000fc8000ff5e0ff */
[----:B------:R-:W-:Y:S02]  /*17f0*/  IADD3.X R5, RZ, UR13, RZ, P2, !PT ;  /* 0x0000000dff057c10 */ /* 0x000fe400097fe4ff */
[----:B------:R-:W-:-:S03]  /*1800*/  ISETP.NE.AND P2, PT, R16, RZ, PT ;  /* 0x000000ff1000720c */ /* 0x000fc60003f45270 */
[----:B---3--:R0:W-:Y:S10]  /*1810*/  STG.E.U8 desc[UR6][R4.64], R17 ;  /* 0x0000001104007986 */ /* 0x0081f4000c101106 */
[----:B------:R-:W-:Y:S05]  /*1820*/  @P2 BRA `(.L_x_429) ;  /* 0xfffffffc00702947 */ /* 0x000fea000383ffff */
.L_x_428:
[----:B------:R-:W-:Y:S05]  /*1830*/  BSYNC B0 ;  /* 0x0000000000007941 */ /* 0x000fea0003800000 */
.L_x_427:
[----:B0-----:R-:W-:-:S05]  /*1840*/  LOP3.LUT R5, RZ, R13, RZ, 0x33, !PT ;  /* 0x0000000dff057212 */ /* 0x001fca00078e33ff */
[----:B------:R-:W-:-:S05]  /*1850*/  IMAD.IADD R5, R0, 0x1, R5 ;  /* 0x0000000100057824 */ /* 0x000fca00078e0205 */
[----:B------:R-:W-:-:S13]  /*1860*/  ISETP.GE.U32.AND P0, PT, R5, 0x3, PT ;  /* 0x000000030500780c */ /* 0x000fda0003f06070 */
[----:B------:R-:W-:Y:S05]  /*1870*/  @!P0 EXIT ;  /* 0x000000000000894d */ /* 0x000fea0003800000 */
[----:B------:R-:W0:Y:S01]  /*1880*/  LDC R5, c[0x0][0xf78] ;  /* 0x0003de00ff057b82 */ /* 0x000e220000000800 */
[----:B------:R-:W-:Y:S01]  /*1890*/  ULDC UR4, c[0x0][0xf70] ;  /* 0x0003dc0000047ab9 */ /* 0x000fe20000000800 */
[----:B------:R-:W-:Y:S01]  /*18a0*/  ULDC UR5, c[0x0][0xf7c] ;  /* 0x0003df0000057ab9 */ /* 0x000fe20000000800 */
[----:B------:R-:W-:Y:S01]  /*18b0*/  ULDC.64 UR8, c[0x0][0xf68] ;  /* 0x0003da0000087ab9 */ /* 0x000fe20000000a00 */
[----:B------:R-:W-:-:S04]  /*18c0*/  ULDC.64 UR10, c[0x0][0x210] ;  /* 0x00008400000a7ab9 */ /* 0x000fc80000000a00 */
[----:B------:R-:W1:Y:S01]  /*18d0*/  LDC R4, c[0x0][0xf60] ;  /* 0x0003d800ff047b82 */ /* 0x000e620000000800 */
[C---:B0-----:R-:W-:Y:S02]  /*18e0*/  ISETP.NE.AND P1, PT, R5.reuse, 0x1, PT ;  /* 0x000000010500780c */ /* 0x041fe40003f25270 */
[----:B------:R-:W-:-:S04]  /*18f0*/  ISETP.NE.AND P0, PT, R5, 0x2, PT ;  /* 0x000000020500780c */ /* 0x000fc80003f05270 */
[----:B-1----:R-:W-:-:S04]  /*1900*/  SEL R4, R9, R4, !P0 ;  /* 0x0000000409047207 */ /* 0x002fc80004000000 */
[----:B------:R-:W0:Y:S03]  /*1910*/  I2F.U32.RP R5, R4 ;  /* 0x0000000400057306 */ /* 0x000e260000209000 */
[----:B------:R-:W1:Y:S01]  /*1920*/  @P1 LDC R9, c[0x0][0xf5c] ;  /* 0x0003d700ff091b82 */ /* 0x000e620000000800 */
[----:B------:R-:W-:Y:S02]  /*1930*/  IADD3 R11, RZ, -R4, RZ ;  /* 0x80000004ff0b7210 */ /* 0x000fe40007ffe0ff */
[----:B------:R-:W-:Y:S02]  /*1940*/  ISETP.NE.U32.AND P0, PT, R4, RZ, PT ;  /* 0x000000ff0400720c */ /* 0x000fe40003f05070 */
[----:B0-----:R-:W0:Y:S08]  /*1950*/  MUFU.RCP R5, R5 ;  /* 0x0000000500057308 */ /* 0x001e300000001000 */
[----:B-1----:R-:W1:Y:S01]  /*1960*/  I2F.U32.RP R6, R9 ;  /* 0x0000000900067306 */ /* 0x002e620000209000 */
[----:B------:R-:W-:Y:S01]  /*1970*/  ISETP.NE.U32.AND P1, PT, R9, RZ, PT ;  /* 0x000000ff0900720c */ /* 0x000fe20003f25070 */
[----:B0-----:R-:W-:Y:S01]  /*1980*/  VIADD R14, R5, 0xffffffe ;  /* 0x0ffffffe050e7836 */ /* 0x001fe20000000000 */
[----:B------:R-:W-:-:S05]  /*1990*/  LOP3.LUT R5, RZ, R9, RZ, 0x33, !PT ;  /* 0x00000009ff057212 */ /* 0x000fca00078e33ff */
[----:B------:R0:W4:Y:S08]  /*19a0*/  F2I.FTZ.U32.TRUNC.NTZ R15, R14 ;  /* 0x0000000e000f7305 */ /* 0x000130000021f000 */
[----:B-1----:R-:W1:Y:S01]  /*19b0*/  MUFU.RCP R6, R6 ;  /* 0x0000000600067308 */ /* 0x002e620000001000 */
[----:B0-----:R-:W-:Y:S01]  /*19c0*/  HFMA2.MMA R14, -RZ, RZ, 0, 0 ;  /* 0x00000000ff0e7435 */ /* 0x001fe200000001ff */
[----:B----4-:R-:W-:Y:S01]  /*19d0*/  IMAD R11, R11, R15, RZ ;  /* 0x0000000f0b0b7224 */ /* 0x010fe200078e02ff */
[----:B-1----:R-:W-:-:S08]  /*19e0*/  IADD3 R12, R6, 0xffffffe, RZ ;  /* 0x0ffffffe060c7810 */ /* 0x002fd00007ffe0ff */
[----:B------:R-:W-:Y:S01]  /*19f0*/  IMAD.HI.U32 R6, R15, R11, R14 ;  /* 0x0000000b0f067227 */ /* 0x000fe200078e000e */
[----:B------:R-:W-:Y:S01]  /*1a00*/  LOP3.LUT R11, RZ, R4, RZ, 0x33, !PT ;  /* 0x00000004ff0b7212 */ /* 0x000fe200078e33ff */
[----:B------:R0:W1:Y:S02]  /*1a10*/  F2I.FTZ.U32.TRUNC.NTZ R13, R12 ;  /* 0x0000000c000d7305 */ /* 0x000064000021f000 */
[----:B0-----:R-:W-:Y:S02]  /*1a20*/  IMAD.MOV.U32 R12, RZ, RZ, RZ ;  /* 0x000000ffff0c7224 */ /* 0x001fe400078e00ff */
[----:B-1----:R-:W-:-:S04]  /*1a30*/  IMAD R8, R9, R13, RZ ;  /* 0x0000000d09087224 */ /* 0x002fc800078e02ff */
[----:B------:R-:W-:-:S04]  /*1a40*/  IMAD.MOV R17, RZ, RZ, -R8 ;  /* 0x000000ffff117224 */ /* 0x000fc800078e0a08 */
[----:B------:R-:W-:-:S07]  /*1a50*/  IMAD.HI.U32 R8, R13, R17, R12 ;  /* 0x000000110d087227 */ /* 0x000fce00078e000c */
.L_x_430:
[----:B0--3--:R-:W-:-:S04]  /*1a60*/  IADD3 R12, P2, R2, R7, RZ ;  /* 0x00000007020c7210 */ /* 0x009fc80007f5e0ff */
[----:B------:R-:W-:-:S05]  /*1a70*/  IADD3.X R13, RZ, R3, RZ, P2, !PT ;  /* 0x00000003ff0d7210 */ /* 0x000fca00017fe4ff */
[----:B------:R0:W3:Y:S01]  /*1a80*/  LDG.E.U8 R12, desc[UR6][R12.64] ;  /* 0x000000060c0c7981 */ /* 0x0000e2000c1e1100 */
        /* <DEDUP_REMOVED lines=12> */
[--C-:B------:R-:W-:Y:S02]  /*1b50*/  IMAD R18, R9, R13, R14.reuse ;  /* 0x0000000d09127224 */ /* 0x100fe400078e020e */
[----:B------:R-:W-:-:S03]  /*1b60*/  IMAD.MOV R13, RZ, RZ, -R14 ;  /* 0x000000ffff0d7224 */ /* 0x000fc600078e0a0e */
[----:B------:R-:W-:Y:S01]  /*1b70*/  ISETP.GE.U32.AND P2, PT, R18, R9, PT ;  /* 0x000000091200720c */ /* 0x000fe20003f46070 */
[----:B------:R-:W-:-:S04]  /*1b80*/  IMAD R13, R4, R13, R7 ;  /* 0x0000000d040d7224 */ /* 0x000fc800078e0207 */
[----:B------:R-:W-:-:S08]  /*1b90*/  IMAD R13, R13, UR4, RZ ;  /* 0x000000040d0d7c24 */ /* 0x000fd0000f8e02ff */
[----:B------:R-:W-:Y:S01]  /*1ba0*/  @P2 IADD3 R18, -R9, R18, RZ ;  /* 0x0000001209122210 */ /* 0x000fe20007ffe1ff */
[----:B------:R-:W-:-:S03]  /*1bb0*/  @P2 VIADD R16, R16, 0x1 ;  /* 0x0000000110102836 */ /* 0x000fc60000000000 */
[----:B------:R-:W-:-:S13]  /*1bc0*/  ISETP.GE.U32.AND P3, PT, R18, R9, PT ;  /* 0x000000091200720c */ /* 0x000fda0003f66070 */
[----:B------:R-:W-:-:S04]  /*1bd0*/  @P3 IADD3 R16, R16, 0x1, RZ ;  /* 0x0000000110103810 */ /* 0x000fc80007ffe0ff */
[----:B------:R-:W-:-:S04]  /*1be0*/  SEL R16, R5, R16, !P1 ;  /* 0x0000001005107207 */ /* 0x000fc80004800000 */
[----:B------:R-:W-:-:S05]  /*1bf0*/  IADD3 R15, -R16, RZ, RZ ;  /* 0x000000ff100f7210 */ /* 0x000fca0007ffe1ff */
        /* <DEDUP_REMOVED lines=19> */
[----:B-1----:R-:W-:Y:S01]  /*1d30*/  IADD3 R15, -R18, RZ, RZ ;  /* 0x000000ff120f7210 */ /* 0x002fe20007ffe1ff */
[----:B0-----:R-:W-:-:S05]  /*1d40*/  IMAD.HI.U32 R12, R8, R18, RZ ;  /* 0x00000012080c7227 */ /* 0x001fca00078e00ff */
        /* <DEDUP_REMOVED lines=8> */
[----:B------:R-:W-:-:S04]  /*1dd0*/  IMAD R12, R4, R15, R19 ;  /* 0x0000000f040c7224 */ /* 0x000fc800078e0213 */
[----:B------:R-:W-:Y:S02]  /*1de0*/  IMAD.MOV R15, RZ, RZ, -R13 ;  /* 0x000000ffff0f7224 */ /* 0x000fe400078e0a0d */
[----:B------:R-:W-:Y:S02]  /*1df0*/  IMAD R12, R12, UR4, RZ ;  /* 0x000000040c0c7c24 */ /* 0x000fe4000f8e02ff */
[----:B------:R-:W-:-:S04]  /*1e00*/  IMAD R15, R9, R15, R18 ;  /* 0x0000000f090f7224 */ /* 0x000fc800078e0212 */
[----:B------:R-:W-:Y:S01]  /*1e10*/  IMAD R12, R15, UR9, R12 ;  /* 0x000000090f0c7c24 */ /* 0x000fe2000f8e020c */
[----:B------:R-:W-:-:S03]  /*1e20*/  IADD3 R15, R7, 0x2, RZ ;  /* 0x00000002070f7810 */ /* 0x000fc60007ffe0ff */
[----:B------:R-:W-:Y:S01]  /*1e30*/  IMAD R13, R13, UR8, R12 ;  /* 0x000000080d0d7c24 */ /* 0x000fe2000f8e020c */
[----:B------:R-:W-:-:S03]  /*1e40*/  IADD3 R12, P3, R2, R15, RZ ;  /* 0x0000000f020c7210 */ /* 0x000fc60007f7e0ff */
[----:B------:R-:W-:-:S05]  /*1e50*/  IMAD R13, R10, UR5, R13 ;  /* 0x000000050a0d7c24 */ /* 0x000fca000f8e020d */
[----:B------:R-:W-:Y:S01]  /*1e60*/  IADD3 R16, P2, R13, UR10, RZ ;  /* 0x0000000a0d107c10 */ /* 0x000fe2000ff5e0ff */
[----:B------:R-:W-:-:S03]  /*1e70*/  IMAD.X R13, RZ, RZ, R3, P3 ;  /* 0x000000ffff0d7224 */ /* 0x000fc600018e0603 */
[----:B------:R-:W-:-:S05]  /*1e80*/  IADD3.X R17, RZ, UR11, RZ, P2, !PT ;  /* 0x0000000bff117c10 */ /* 0x000fca00097fe4ff */
[----:B--2---:R0:W-:Y:S04]  /*1e90*/  STG.E.U8 desc[UR6][R16.64], R14 ;  /* 0x0000000e10007986 */ /* 0x0041e8000c101106 */
[----:B------:R1:W2:Y:S01]  /*1ea0*/  LDG.E.U8 R12, desc[UR6][R12.64] ;  /* 0x000000060c0c7981 */ /* 0x0002a2000c1e1100 */
        /* <DEDUP_REMOVED lines=10> */
[----:B------:R-:W-:Y:S02]  /*1f50*/  IMAD.MOV R16, RZ, RZ, -R14 ;  /* 0x000000ffff107224 */ /* 0x000fe400078e0a0e */
[--C-:B-1----:R-:W-:Y:S02]  /*1f60*/  IMAD.MOV R13, RZ, RZ, -R18.reuse ;  /* 0x000000ffff0d7224 */ /* 0x102fe400078e0a12 */
        /* <DEDUP_REMOVED lines=11> */
[----:B------:R-:W-:Y:S02]  /*2020*/  VIADD R13, R7, 0x3 ;  /* 0x00000003070d7836 */ /* 0x000fe40000000000 */
[----:B------:R-:W-:-:S04]  /*2030*/  IMAD R15, R18, UR9, R15 ;  /* 0x00000009120f7c24 */ /* 0x000fc8000f8e020f */
[----:B------:R-:W-:Y:S01]  /*2040*/  IMAD R15, R14, UR8, R15 ;  /* 0x000000080e0f7c24 */ /* 0x000fe2000f8e020f */
[----:B------:R-:W-:-:S03]  /*2050*/  IADD3 R14, P3, R2, R13, RZ ;  /* 0x0000000d020e7210 */ /* 0x000fc60007f7e0ff */
[----:B------:R-:W-:-:S05]  /*2060*/  IMAD R15, R10, UR5, R15 ;  /* 0x000000050a0f7c24 */ /* 0x000fca000f8e020f */
[----:B------:R-:W-:Y:S02]  /*2070*/  IADD3 R16, P2, R15, UR10, RZ ;  /* 0x0000000a0f107c10 */ /* 0x000fe4000ff5e0ff */
[----:B------:R-:W-:Y:S02]  /*2080*/  IADD3.X R15, RZ, R3, RZ, P3, !PT ;  /* 0x00000003ff0f7210 */ /* 0x000fe40001ffe4ff */
[----:B------:R-:W-:Y:S01]  /*2090*/  IADD3.X R17, RZ, UR11, RZ, P2, !PT ;  /* 0x0000000bff117c10 */ /* 0x000fe200097fe4ff */
[----:B------:R-:W-:-:S04]  /*20a0*/  IMAD.HI.U32 R18, R6, R13, RZ ;  /* 0x0000000d06127227 */ /* 0x000fc800078e00ff */
[----:B--2---:R0:W-:Y:S04]  /*20b0*/  STG.E.U8 desc[UR6][R16.64], R12 ;  /* 0x0000000c10007986 */ /* 0x0041e8000c101106 */
[----:B------:R1:W2:Y:S01]  /*20c0*/  LDG.E.U8 R14, desc[UR6][R14.64] ;  /* 0x000000060e0e7981 */ /* 0x0002a2000c1e1100 */
[----:B------:R-:W-:Y:S01]  /*20d0*/  IMAD.MOV R19, RZ, RZ, -R18 ;  /* 0x000000ffff137224 */ /* 0x000fe200078e0a12 */
[----:B------:R-:W-:-:S03]  /*20e0*/  IADD3 R7, R7, 0x4, RZ ;  /* 0x0000000407077810 */ /* 0x000fc60007ffe0ff */
        /* <DEDUP_REMOVED lines=30> */
.L_x_431:
        /* <DEDUP_REMOVED lines=11> */
.L_x_1067:


//--------------------- .text._ZN2at6native40_GLOBAL__N__2351210d_8_Shape_cu_49f7391c35CatArrayBatchedCopy_alignedK_contigINS1_10OpaqueTypeILj1EEEjLi3ELi64ELi64ELi16EEEvPT_NS1_25CatArrInputTensorMetadataIS5_T0_XT2_EXT3_EEENS1_16TensorSizeStrideIS8_Lj4EEEiS8_ --------------------------
	.section	.text._ZN2at6native40_GLOBAL__N__2351210d_8_Shape_cu_49f7391c35CatArrayBatchedCopy_alignedK_contigINS1_10OpaqueTypeILj1EEEjLi3ELi64ELi64ELi16EEEvPT_NS1_25CatArrInputTensorMetadataIS5_T0_XT2_EXT3_EEENS1_16TensorSizeStrideIS8_Lj4EEEiS8_,"ax",@progbits
	.align	128
.text._ZN2at6native40_GLOBAL__N__2351210d_8_Shape_cu_49f7391c35CatArrayBatchedCopy_alignedK_contigINS1_10OpaqueTypeILj1EEEjLi3ELi64ELi64ELi16EEEvPT_NS1_25CatArrInputTensorMetadataIS5_T0_XT2_EXT3_EEENS1_16TensorSizeStrideIS8_Lj4EEEiS8_:
        .type           _ZN2at6native40_GLOBAL__N__2351210d_8_Shape_cu_49f7391c35CatArrayBatchedCopy_alignedK_contigINS1_10OpaqueTypeILj1EEEjLi3ELi64ELi64ELi16EEEvPT_NS1_25CatArrInputTensorMetadataIS5_T0_XT2_EXT3_EEENS1_16TensorSizeStrideIS8_Lj4EEEiS8_,@function
        .size           _ZN2at6native40_GLOBAL__N__2351210d_8_Shape_cu_49f7391c35CatArrayBatchedCopy_alignedK_contigINS1_10OpaqueTypeILj1EEEjLi3ELi64ELi64ELi16EEEvPT_NS1_25CatArrInputTensorMetadataIS5_T0_XT2_EXT3_EEENS1_16TensorSizeStrideIS8_Lj4EEEiS8_,(.L_x_1068 - _ZN2at6native40_GLOBAL__N__2351210d_8_Shape_cu_49f7391c35CatArrayBatchedCopy_alignedK_contigINS1_10OpaqueTypeILj1EEEjLi3ELi64ELi64ELi16EEEvPT_NS1_25CatArrInputTensorMetadataIS5_T0_XT2_EXT3_EEENS1_16TensorSizeStrideIS8_Lj4EEEiS8_)
        .other          _ZN2at6native40_GLOBAL__N__2351210d_8_Shape_cu_49f7391c35CatArrayBatchedCopy_alignedK_contigINS1_10OpaqueTypeILj1EEEjLi3ELi64ELi64ELi16EEEvPT_NS1_25CatArrInputTensorMetadataIS5_T0_XT2_EXT3_EEENS1_16TensorSizeStrideIS8_Lj4EEEiS8_,@"STO_CUDA_ENTRY STV_DEFAULT"
_ZN2at6native40_GLOBAL__N__2351210d_8_Shape_cu_49f7391c35CatArrayBatchedCopy_alignedK_contigINS1_10OpaqueTypeILj1EEEjLi3ELi64ELi64ELi16EEEvPT_NS1_25CatArrInputTensorMetadataIS5_T0_XT2_EXT3_EEENS1_16TensorSizeStrideIS8_Lj4EEEiS8_:
        /* <DEDUP_REMOVED lines=34> */
.L_x_434:
[----:B0-----:R-:W0:Y:S01]  /*0220*/  I2F.U32.RP R6, R18 ;  /* 0x0000001200067306 */ /* 0x001e220000209000 */
[-C--:B------:R-:W-:Y:S01]  /*0230*/  IADD3 R7, RZ, -R18.reuse, RZ ;  /* 0x80000012ff077210 */ /* 0x080fe20007ffe0ff */
[C---:B------:R-:W-:Y:S01]  /*0240*/  VIADD R24, R19.reuse, 0x2 ;  /* 0x0000000213187836 */ /* 0x040fe20000000000 */
[C---:B------:R-:W-:Y:S01]  /*0250*/  IADD3 R12, R19.reuse, 0x1, RZ ;  /* 0x00000001130c7810 */ /* 0x040fe20007ffe0ff */
[----:B------:R-:W-:Y:S01]  /*0260*/  IMAD.MOV R33, RZ, RZ, -R14 ;  /* 0x000000ffff217224 */ /* 0x000fe200078e0a0e */
[----:B------:R-:W-:Y:S02]  /*0270*/  IADD3 R25, R19, 0x4, RZ ;  /* 0x0000000413197810 */ /* 0x000fe40007ffe0ff */
[----:B------:R-:W-:Y:S01]  /*0280*/  ISETP.NE.U32.AND P1, PT, R18, RZ, PT ;  /* 0x000000ff1200720c */ /* 0x000fe20003f25070 */
[----:B------:R-:W1:Y:S01]  /*0290*/  I2F.U32.RP R8, R14 ;  /* 0x0000000e00087306 */ /* 0x000e620000209000 */
[----:B------:R-:W-:-:S07]  /*02a0*/  LOP3.LUT R10, RZ, R18, RZ, 0x33, !PT ;  /* 0x00000012ff0a7212 */ /* 0x000fce00078e33ff */
[----:B0-----:R-:W0:Y:S08]  /*02b0*/  MUFU.RCP R6, R6 ;  /* 0x0000000600067308 */ /* 0x001e300000001000 */
[----:B-1----:R-:W1:Y:S01]  /*02c0*/  MUFU.RCP R8, R8 ;  /* 0x0000000800087308 */ /* 0x002e620000001000 */
[----:B0-----:R-:W-:-:S07]  /*02d0*/  VIADD R4, R6, 0xffffffe ;  /* 0x0ffffffe06047836 */ /* 0x001fce0000000000 */
[----:B------:R0:W4:Y:S01]  /*02e0*/  F2I.FTZ.U32.TRUNC.NTZ R5, R4 ;  /* 0x0000000400057305 */ /* 0x000122000021f000 */
[----:B-1----:R-:W-:Y:S01]  /*02f0*/  IADD3 R6, R8, 0xffffffe, RZ ;  /* 0x0ffffffe08067810 */ /* 0x002fe20007ffe0ff */
[----:B------:R-:W-:Y:S02]  /*0300*/  VIADD R8, R19, 0x3 ;  /* 0x0000000313087836 */ /* 0x000fe40000000000 */
[----:B0-----:R-:W-:Y:S02]  /*0310*/  IMAD.MOV.U32 R4, RZ, RZ, RZ ;  /* 0x000000ffff047224 */ /* 0x001fe400078e00ff */
[----:B----4-:R-:W-:-:S04]  /*0320*/  IMAD R7, R7, R5, RZ ;  /* 0x0000000507077224 */ /* 0x010fc800078e02ff */
[----:B------:R-:W-:Y:S01]  /*0330*/  IMAD.HI.U32 R5, R5, R7, R4 ;  /* 0x0000000705057227 */ /* 0x000fe200078e0004 */
[----:B------:R-:W-:Y:S01]  /*0340*/  IADD3 R4, R19, 0x5, RZ ;  /* 0x0000000513047810 */ /* 0x000fe20007ffe0ff */
[----:B------:R-:W0:Y:S04]  /*0350*/  F2I.FTZ.U32.TRUNC.NTZ R7, R6 ;  /* 0x0000000600077305 */ /* 0x000e28000021f000 */
[----:B------:R-:W-:-:S04]  /*0360*/  IMAD.HI.U32 R23, R5, R12, RZ ;  /* 0x0000000c05177227 */ /* 0x000fc800078e00ff */
[----:B------:R-:W-:Y:S01]  /*0370*/  IMAD.HI.U32 R29, R5, R24, RZ ;  /* 0x00000018051d7227 */ /* 0x000fe200078e00ff */
[----:B------:R-:W-:-:S03]  /*0380*/  IADD3 R9, -R23, RZ, RZ ;  /* 0x000000ff17097210 */ /* 0x000fc60007ffe1ff */
[----:B------:R-:W-:Y:S02]  /*0390*/  IMAD.MOV R11, RZ, RZ, -R29 ;  /* 0x000000ffff0b7224 */ /* 0x000fe400078e0a1d */
[C---:B------:R-:W-:Y:S02]  /*03a0*/  IMAD R9, R18.reuse, R9, R12 ;  /* 0x0000000912097224 */ /* 0x040fe400078e020c */
[----:B------:R-:W-:Y:S02]  /*03b0*/  IMAD R11, R18, R11, R24 ;  /* 0x0000000b120b7224 */ /* 0x000fe400078e0218 */
[----:B------:R-:W-:Y:S01]  /*03c0*/  IMAD.HI.U32 R21, R5, R8, RZ ;  /* 0x0000000805157227 */ /* 0x000fe200078e00ff */
[-C--:B------:R-:W-:Y:S02]  /*03d0*/  ISETP.GE.U32.AND P0, PT, R9, R18.reuse, PT ;  /* 0x000000120900720c */ /* 0x080fe40003f06070 */
[----:B------:R-:W-:Y:S01]  /*03e0*/  ISETP.GE.U32.AND P3, PT, R11, R18, PT ;  /* 0x000000120b00720c */ /* 0x000fe20003f66070 */
[----:B0-----:R-:W-:-:S02]  /*03f0*/  IMAD R33, R33, R7, RZ ;  /* 0x0000000721217224 */ /* 0x001fc400078e02ff */
[----:B------:R-:W-:-:S04]  /*0400*/  IMAD.MOV.U32 R6, RZ, RZ, RZ ;  /* 0x000000ffff067224 */ /* 0x000fc800078e00ff */
[----:B------:R-:W-:-:S04]  /*0410*/  IMAD.HI.U32 R33, R7, R33, R6 ;  /* 0x0000002107217227 */ /* 0x000fc800078e0006 */
[C---:B------:R-:W-:Y:S01]  /*0420*/  @P0 IADD3 R9, -R18.reuse, R9, RZ ;  /* 0x0000000912090210 */ /* 0x040fe20007ffe1ff */
[----:B------:R-:W-:Y:S01]  /*0430*/  @P0 VIADD R23, R23, 0x1 ;  /* 0x0000000117170836 */ /* 0x000fe20000000000 */
[----:B------:R-:W-:Y:S01]  /*0440*/  @P3 IADD3 R11, -R18, R11, RZ ;  /* 0x0000000b120b3210 */ /* 0x000fe20007ffe1ff */
[----:B------:R-:W-:Y:S01]  /*0450*/  IMAD.HI.U32 R7, R5, R4, RZ ;  /* 0x0000000405077227 */ /* 0x000fe200078e00ff */
[-C--:B------:R-:W-:Y:S02]  /*0460*/  ISETP.GE.U32.AND P2, PT, R9, R18.reuse, PT ;  /* 0x000000120900720c */ /* 0x080fe40003f46070 */
[----:B------:R-:W-:Y:S01]  /*0470*/  ISETP.GE.U32.AND P4, PT, R11, R18, PT ;  /* 0x000000120b00720c */ /* 0x000fe20003f86070 */
[----:B------:R-:W-:Y:S01]  /*0480*/  IMAD.MOV R9, RZ, RZ, -R21 ;  /* 0x000000ffff097224 */ /* 0x000fe200078e0a15 */
[----:B------:R-:W-:Y:S01]  /*0490*/  @P3 IADD3 R29, R29, 0x1, RZ ;  /* 0x000000011d1d3810 */ /* 0x000fe20007ffe0ff */
[----:B------:R-:W-:-:S04]  /*04a0*/  IMAD.HI.U32 R11, R5, R25, RZ ;  /* 0x00000019050b7227 */ /* 0x000fc800078e00ff */
[C---:B------:R-:W-:Y:S02]  /*04b0*/  IMAD R9, R18.reuse, R9, R8 ;  /* 0x0000000912097224 */ /* 0x040fe400078e0208 */
[----:B------:R-:W-:Y:S02]  /*04c0*/  IMAD.MOV R31, RZ, RZ, -R11 ;  /* 0x000000ffff1f7224 */ /* 0x000fe400078e0a0b */
[----:B------:R-:W-:Y:S01]  /*04d0*/  @P2 IADD3 R23, R23, 0x1, RZ ;  /* 0x0000000117172810 */ /* 0x000fe20007ffe0ff */
[----:B------:R-:W-:Y:S01]  /*04e0*/  IMAD.MOV R35, RZ, RZ, -R7 ;  /* 0x000000ffff237224 */ /* 0x000fe200078e0a07 */
[----:B------:R-:W-:Y:S01]  /*04f0*/  ISETP.GE.U32.AND P5, PT, R9, R18, PT ;  /* 0x000000120900720c */ /* 0x000fe20003fa6070 */
[----:B------:R-:W-:Y:S01]  /*0500*/  IMAD R31, R18, R31, R25 ;  /* 0x0000001f121f7224 */ /* 0x000fe200078e0219 */
[----:B------:R-:W-:Y:S01]  /*0510*/  SEL R23, R10, R23, !P1 ;  /* 0x000000170a177207 */ /* 0x000fe20004800000 */
[----:B------:R-:W-:Y:S01]  /*0520*/  IMAD R35, R18, R35, R4 ;  /* 0x0000002312237224 */ /* 0x000fe200078e0204 */
[----:B------:R-:W-:-:S02]  /*0530*/  @P4 IADD3 R29, R29, 0x1, RZ ;  /* 0x000000011d1d4810 */ /* 0x000fc40007ffe0ff */
[-C--:B------:R-:W-:Y:S01]  /*0540*/  ISETP.GE.U32.AND P2, PT, R31, R18.reuse, PT ;  /* 0x000000121f00720c */ /* 0x080fe20003f46070 */
[----:B------:R-:W-:Y:S01]  /*0550*/  IMAD.HI.U32 R22, R33, R23, RZ ;  /* 0x0000001721167227 */ /* 0x000fe200078e00ff */
[-C--:B------:R-:W-:Y:S02]  /*0560*/  ISETP.GE.U32.AND P4, PT, R35, R18.reuse, PT ;  /* 0x000000122300720c */ /* 0x080fe40003f86070 */
[----:B------:R-:W-:Y:S01]  /*0570*/  SEL R29, R10, R29, !P1 ;  /* 0x0000001d0a1d7207 */ /* 0x000fe20004800000 */
[----:B------:R-:W-:Y:S02]  /*0580*/  IMAD.MOV R13, RZ, RZ, -R22 ;  /* 0x000000ffff0d7224 */ /* 0x000fe400078e0a16 */
[----:B------:R-:W-:Y:S01]  /*0590*/  @P5 IADD3 R9, -R18, R9, RZ ;  /* 0x0000000912095210 */ /* 0x000fe20007ffe1ff */
[----:B------:R-:W-:Y:S02]  /*05a0*/  @P5 VIADD R21, R21, 0x1 ;  /* 0x0000000115155836 */ /* 0x000fe40000000000 */
[----:B------:R-:W-:Y:S01]  /*05b0*/  IMAD R13, R14, R13, R23 ;  /* 0x0000000d0e0d7224 */ /* 0x000fe200078e0217 */
[----:B------:R-:W-:Y:S01]  /*05c0*/  ISETP.GE.U32.AND P3, PT, R9, R18, PT ;  /* 0x000000120900720c */ /* 0x000fe20003f66070 */
[----:B------:R-:W-:Y:S01]  /*05d0*/  IMAD.HI.U32 R37, R33, R29, RZ ;  /* 0x0000001d21257227 */ /* 0x000fe200078e00ff */
[----:B------:R-:W-:-:S02]  /*05e0*/  @P2 IADD3 R31, -R18, R31, RZ ;  /* 0x0000001f121f2210 */ /* 0x000fc40007ffe1ff */
[----:B------:R-:W-:Y:S01]  /*05f0*/  ISETP.GE.U32.AND P0, PT, R13, R14, PT ;  /* 0x0000000e0d00720c */ /* 0x000fe20003f06070 */
[----:B------:R-:W-:Y:S01]  /*0600*/  IMAD.MOV R27, RZ, RZ, -R37 ;  /* 0x000000ffff1b7224 */ /* 0x000fe200078e0a25 */
[----:B------:R-:W-:Y:S01]  /*0610*/  @P4 IADD3 R35, -R18, R35, RZ ;  /* 0x0000002312234210 */ /* 0x000fe20007ffe1ff */
[----:B------:R-:W-:Y:S01]  /*0620*/  @P4 VIADD R7, R7, 0x1 ;  /* 0x0000000107074836 */ /* 0x000fe20000000000 */
[-C--:B------:R-:W-:Y:S01]  /*0630*/  ISETP.GE.U32.AND P5, PT, R31, R18.reuse, PT ;  /* 0x000000121f00720c */ /* 0x080fe20003fa6070 */
[----:B------:R-:W-:Y:S01]  /*0640*/  IMAD R27, R14, R27, R29 ;  /* 0x0000001b0e1b7224 */ /* 0x000fe200078e021d */
[----:B------:R-:W-:Y:S02]  /*0650*/  ISETP.GE.U32.AND P6, PT, R35, R18, PT ;  /* 0x000000122300720c */ /* 0x000fe40003fc6070 */
[----:B------:R-:W-:Y:S01]  /*0660*/  @P2 IADD3 R11, R11, 0x1, RZ ;  /* 0x000000010b0b2810 */ /* 0x000fe20007ffe0ff */
[----:B------:R-:W-:Y:S01]  /*0670*/  @P3 VIADD R21, R21, 0x1 ;  /* 0x0000000115153836 */ /* 0x000fe20000000000 */
[----:B------:R-:W-:-:S02]  /*0680*/  ISETP.GE.U32.AND P3, PT, R27, R14, PT ;  /* 0x0000000e1b00720c */ /* 0x000fc40003f66070 */
[----:B------:R-:W-:Y:S01]  /*0690*/  IADD3 R9, R19, 0x6, RZ ;  /* 0x0000000613097810 */ /* 0x000fe20007ffe0ff */
[----:B------:R-:W-:Y:S01]  /*06a0*/  @P0 IMAD.IADD R13, R13, 0x1, -R14 ;  /* 0x000000010d0d0824 */ /* 0x000fe200078e0a0e */
[----:B------:R-:W-:Y:S01]  /*06b0*/  SEL R21, R10, R21, !P1 ;  /* 0x000000150a157207 */ /* 0x000fe20004800000 */
[----:B------:R-:W-:Y:S02]  /*06c0*/  @P0 VIADD R22, R22, 0x1 ;  /* 0x0000000116160836 */ /* 0x000fe40000000000 */
[----:B------:R-:W-:Y:S01]  /*06d0*/  @P5 IADD3 R11, R11, 0x1, RZ ;  /* 0x000000010b0b5810 */ /* 0x000fe20007ffe0ff */
[----:B------:R-:W-:Y:S01]  /*06e0*/  IMAD.HI.U32 R35, R5, R9, RZ ;  /* 0x0000000905237227 */ /* 0x000fe200078e00ff */
[----:B------:R-:W-:Y:S02]  /*06f0*/  ISETP.GE.U32.AND P2, PT, R13, R14, PT ;  /* 0x0000000e0d00720c */ /* 0x000fe40003f46070 */
[----:B------:R-:W-:Y:S01]  /*0700*/  @P6 IADD3 R7, R7, 0x1, RZ ;  /* 0x0000000107076810 */ /* 0x000fe20007ffe0ff */
[----:B------:R-:W-:Y:S01]  /*0710*/  IMAD.HI.U32 R13, R33, R21, RZ ;  /* 0x00000015210d7227 */ /* 0x000fe200078e00ff */
[----:B------:R-:W-:-:S02]  /*0720*/  SEL R20, R10, R11, !P1 ;  /* 0x0000000b0a147207 */ /* 0x000fc40004800000 */
[----:B------:R-:W-:Y:S01]  /*0730*/  SEL R6, R10, R7, !P1 ;  /* 0x000000070a067207 */ /* 0x000fe20004800000 */
[----:B------:R-:W-:Y:S01]  /*0740*/  IMAD.MOV R28, RZ, RZ, -R35 ;  /* 0x000000ffff1c7224 */ /* 0x000fe200078e0a23 */
[----:B------:R-:W-:Y:S01]  /*0750*/  IADD3 R7, -R13, RZ, RZ ;  /* 0x000000ff0d077210 */ /* 0x000fe20007ffe1ff */
[----:B------:R-:W-:Y:S01]  /*0760*/  @P3 IMAD.IADD R27, R27, 0x1, -R14 ;  /* 0x000000011b1b3824 */ /* 0x000fe200078e0a0e */
[----:B------:R-:W-:Y:S01]  /*0770*/  @P3 IADD3 R37, R37, 0x1, RZ ;  /* 0x0000000125253810 */ /* 0x000fe20007ffe0ff */
[----:B------:R-:W-:Y:S02]  /*0780*/  IMAD.HI.U32 R11, R33, R20, RZ ;  /* 0x00000014210b7227 */ /* 0x000fe400078e00ff */
[----:B------:R-:W-:Y:S02]  /*0790*/  @P2 IADD3 R22, R22, 0x1, RZ ;  /* 0x0000000116162810 */ /* 0x000fe40007ffe0ff */
[----:B------:R-:W-:Y:S01]  /*07a0*/  IMAD R28, R18, R28, R9 ;  /* 0x0000001c121c7224 */ /* 0x000fe200078e0209 */
[----:B------:R-:W-:Y:S01]  /*07b0*/  ISETP.GE.U32.AND P4, PT, R27, R14, PT ;  /* 0x0000000e1b00720c */ /* 0x000fe20003f86070 */
[----:B------:R-:W-:-:S02]  /*07c0*/  IMAD.MOV R27, RZ, RZ, -R11 ;  /* 0x000000ffff1b7224 */ /* 0x000fc400078e0a0b */
[----:B------:R-:W-:Y:S01]  /*07d0*/  IMAD.HI.U32 R31, R33, R6, RZ ;  /* 0x00000006211f7227 */ /* 0x000fe200078e00ff */
[----:B------:R-:W-:-:S03]  /*07e0*/  ISETP.GE.U32.AND P5, PT, R28, R18, PT ;  /* 0x000000121c00720c */ /* 0x000fc60003fa6070 */
[C---:B------:R-:W-:Y:S01]  /*07f0*/  IMAD R7, R14.reuse, R7, R21 ;  /* 0x000000070e077224 */ /* 0x040fe200078e0215 */
[----:B------:R-:W-:Y:S01]  /*0800*/  IADD3 R26, -R31, RZ, RZ ;  /* 0x000000ff1f1a7210 */ /* 0x000fe20007ffe1ff */
[----:B------:R-:W-:-:S03]  /*0810*/  IMAD R27, R14, R27, R20 ;  /* 0x0000001b0e1b7224 */ /* 0x000fc600078e0214 */
[----:B------:R-:W-:Y:S01]  /*0820*/  ISETP.GE.U32.AND P6, PT, R7, R14, PT ;  /* 0x0000000e0700720c */ /* 0x000fe20003fc6070 */
[----:B------:R-:W-:Y:S01]  /*0830*/  IMAD R26, R14, R26, R6 ;  /* 0x0000001a0e1a7224 */ /* 0x000fe200078e0206 */
[-C--:B------:R-:W-:Y:S02]  /*0840*/  ISETP.GE.U32.AND P0, PT, R27, R14.reuse, PT ;  /* 0x0000000e1b00720c */ /* 0x080fe40003f06070 */
[----:B------:R-:W-:Y:S01]  /*0850*/  @P4 IADD3 R37, R37, 0x1, RZ ;  /* 0x0000000125254810 */ /* 0x000fe20007ffe0ff */
[----:B------:R-:W-:Y:S01]  /*0860*/  @P5 IMAD.IADD R28, R28, 0x1, -R18 ;  /* 0x000000011c1c5824 */ /* 0x000fe200078e0a12 */
[----:B------:R-:W-:Y:S01]  /*0870*/  ISETP.GE.U32.AND P2, PT, R26, R14, PT ;  /* 0x0000000e1a00720c */ /* 0x000fe20003f46070 */
[----:B------:R-:W-:-:S03]  /*0880*/  @P5 VIADD R35, R35, 0x1 ;  /* 0x0000000123235836 */ /* 0x000fc60000000000 */
[----:B------:R-:W-:Y:S01]  /*0890*/  ISETP.GE.U32.AND P3, PT, R28, R18, PT ;  /* 0x000000121c00720c */ /* 0x000fe20003f66070 */
[----:B------:R-:W-:Y:S02]  /*08a0*/  IMAD.MOV R28, RZ, RZ, -R23 ;  /* 0x000000ffff1c7224 */ /* 0x000fe400078e0a17 */
[C---:B------:R-:W-:Y:S01]  /*08b0*/  @P6 IADD3 R7, -R14.reuse, R7, RZ ;  /* 0x000000070e076210 */ /* 0x040fe20007ffe1ff */
[----:B------:R-:W-:Y:S01]  /*08c0*/  @P6 VIADD R13, R13, 0x1 ;  /* 0x000000010d0d6836 */ /* 0x000fe20000000000 */
[----:B------:R-:W-:Y:S01]  /*08d0*/  @P0 IADD3 R11, R11, 0x1, RZ ;  /* 0x000000010b0b0810 */ /* 0x000fe20007ffe0ff */
[----:B------:R-:W-:Y:S01]  /*08e0*/  @P0 IMAD.IADD R27, R27, 0x1, -R14 ;  /* 0x000000011b1b0824 */ /* 0x000fe200078e0a0e */
[----:B------:R-:W-:Y:S01]  /*08f0*/  ISETP.GE.U32.AND P6, PT, R7, R14, PT ;  /* 0x0000000e0700720c */ /* 0x000fe20003fc6070 */
[----:B------:R-:W-:Y:S01]  /*0900*/  VIADD R7, R19, 0x7 ;  /* 0x0000000713077836 */ /* 0x000fe20000000000 */
[----:B------:R-:W-:Y:S01]  /*0910*/  @P2 IADD3 R26, -R14, R26, RZ ;  /* 0x0000001a0e1a2210 */ /* 0x000fe20007ffe1ff */
[----:B------:R-:W-:Y:S01]  /*0920*/  IMAD R28, R18, R28, R12 ;  /* 0x0000001c121c7224 */ /* 0x000fe200078e020c */
[-C--:B------:R-:W-:Y:S01]  /*0930*/  ISETP.GE.U32.AND P4, PT, R27, R14.reuse, PT ;  /* 0x0000000e1b00720c */ /* 0x080fe20003f86070 */
[----:B------:R-:W-:Y:S01]  /*0940*/  IMAD.HI.U32 R27, R5, R7, RZ ;  /* 0x00000007051b7227 */ /* 0x000fe200078e00ff */
[----:B------:R-:W-:-:S02]  /*0950*/  ISETP.GE.U32.AND P5, PT, R26, R14, PT ;  /* 0x0000000e1a00720c */ /* 0x000fc40003fa6070 */
[----:B------:R-:W-:Y:S02]  /*0960*/  @P3 IADD3 R35, R35, 0x1, RZ ;  /* 0x0000000123233810 */ /* 0x000fe40007ffe0ff */
[----:B------:R-:W-:Y:S02]  /*0970*/  IADD3 R30, -R27, RZ, RZ ;  /* 0x000000ff1b1e7210 */ /* 0x000fe40007ffe1ff */
[----:B------:R-:W-:Y:S02]  /*0980*/  ISETP.NE.U32.AND P3, PT, R14, RZ, PT ;  /* 0x000000ff0e00720c */ /* 0x000fe40003f65070 */
[----:B------:R-:W-:Y:S01]  /*0990*/  LOP3.LUT R26, RZ, R14, RZ, 0x33, !PT ;  /* 0x0000000eff1a7212 */ /* 0x000fe200078e33ff */
[----:B------:R-:W-:Y:S01]  /*09a0*/  IMAD R30, R18, R30, R7 ;  /* 0x0000001e121e7224 */ /* 0x000fe200078e0207 */
[----:B------:R-:W-:Y:S02]  /*09b0*/  SEL R35, R10, R35, !P1 ;  /* 0x000000230a237207 */ /* 0x000fe40004800000 */
[----:B------:R-:W-:-:S02]  /*09c0*/  SEL R12, R26, R22, !P3 ;  /* 0x000000161a0c7207 */ /* 0x000fc40005800000 */
[----:B------:R-:W-:Y:S01]  /*09d0*/  ISETP.GE.U32.AND P0, PT, R30, R18, PT ;  /* 0x000000121e00720c */ /* 0x000fe20003f06070 */
[----:B------:R-:W-:Y:S01]  /*09e0*/  IMAD.HI.U32 R22, R33, R35, RZ ;  /* 0x0000002321167227 */ /* 0x000fe200078e00ff */
[----:B------:R-:W-:Y:S02]  /*09f0*/  @P6 IADD3 R13, R13, 0x1, RZ ;  /* 0x000000010d0d6810 */ /* 0x000fe40007ffe0ff */
[C---:B------:R-:W-:Y:S01]  /*0a00*/  SEL R37, R26.reuse, R37, !P3 ;  /* 0x000000251a257207 */ /* 0x040fe20005800000 */
[----:B------:R-:W-:Y:S01]  /*0a10*/  IMAD.MOV R32, RZ, RZ, -R12 ;  /* 0x000000ffff207224 */ /* 0x000fe200078e0a0c */
[----:B------:R-:W-:Y:S02]  /*0a20*/  SEL R13, R26, R13, !P3 ;  /* 0x0000000d1a0d7207 */ /* 0x000fe40005800000 */
[----:B------:R-:W-:Y:S01]  /*0a30*/  @P4 IADD3 R11, R11, 0x1, RZ ;  /* 0x000000010b0b4810 */ /* 0x000fe20007ffe0ff */
[----:B------:R-:W-:Y:S01]  /*0a40*/  IMAD R32, R14, R32, R23 ;  /* 0x000000200e207224 */ /* 0x000fe200078e0217 */
[----:B------:R-:W-:Y:S01]  /*0a50*/  @P2 IADD3 R31, R31, 0x1, RZ ;  /* 0x000000011f1f2810 */ /* 0x000fe20007ffe0ff */
[----:B------:R-:W-:Y:S01]  /*0a60*/  IMAD.MOV R23, RZ, RZ, -R22 ;  /* 0x000000ffff177224 */ /* 0x000fe200078e0a16 */
[----:B------:R-:W-:Y:S01]  /*0a70*/  SEL R11, R26, R11, !P3 ;  /* 0x0000000b1a0b7207 */ /* 0x000fe20005800000 */
[----:B------:R-:W-:Y:S01]  /*0a80*/  @P0 IMAD.IADD R30, R30, 0x1, -R18 ;  /* 0x000000011e1e0824 */ /* 0x000fe200078e0a12 */
[----:B------:R-:W-:Y:S01]  /*0a90*/  @P0 IADD3 R27, R27, 0x1, RZ ;  /* 0x000000011b1b0810 */ /* 0x000fe20007ffe0ff */
[----:B------:R-:W-:-:S02]  /*0aa0*/  IMAD R23, R14, R23, R35 ;  /* 0x000000170e177224 */ /* 0x000fc400078e0223 */
[----:B------:R-:W-:Y:S01]  /*0ab0*/  @P5 VIADD R31, R31, 0x1 ;  /* 0x000000011f1f5836 */ /* 0x000fe20000000000 */
[----:B------:R-:W-:Y:S01]  /*0ac0*/  ISETP.GE.U32.AND P0, PT, R30, R18, PT ;  /* 0x000000121e00720c */ /* 0x000fe20003f06070 */
[----:B------:R-:W-:Y:S01]  /*0ad0*/  IMAD.MOV R30, RZ, RZ, -R11 ;  /* 0x000000ffff1e7224 */ /* 0x000fe200078e0a0b */
[----:B------:R-:W-:Y:S02]  /*0ae0*/  ISETP.GE.U32.AND P6, PT, R23, R14, PT ;  /* 0x0000000e1700720c */ /* 0x000fe40003fc6070 */
[----:B------:R-:W-:Y:S01]  /*0af0*/  SEL R31, R26, R31, !P3 ;  /* 0x0000001f1a1f7207 */ /* 0x000fe20005800000 */
[----:B------:R-:W-:-:S08]  /*0b00*/  IMAD R30, R14, R30, R20 ;  /* 0x0000001e0e1e7224 */ /* 0x000fd000078e0214 */
[----:B------:R-:W-:Y:S02]  /*0b10*/  @P0 IADD3 R27, R27, 0x1, RZ ;  /* 0x000000011b1b0810 */ /* 0x000fe40007ffe0ff */
[----:B------:R-:W-:Y:S02]  /*0b20*/  @P6 IMAD.IADD R23, R23, 0x1, -R14 ;  /* 0x0000000117176824 */ /* 0x000fe400078e0a0e */
[----:B------:R-:W-:Y:S01]  /*0b30*/  SEL R27, R10, R27, !P1 ;  /* 0x0000001b0a1b7207 */ /* 0x000fe20004800000 */
[----:B------:R-:W-:Y:S02]  /*0b40*/  @P6 VIADD R22, R22, 0x1 ;  /* 0x0000000116166836 */ /* 0x000fe40000000000 */
[----:B------:R-:W-:Y:S01]  /*0b50*/  ISETP.GE.U32.AND P0, PT, R23, R14, PT ;  /* 0x0000000e1700720c */ /* 0x000fe20003f06070 */
[----:B------:R-:W-:Y:S02]  /*0b60*/  IMAD R23, R28, UR9, RZ ;  /* 0x000000091c177c24 */ /* 0x000fe4000f8e02ff */
[----:B------:R-:W-:-:S02]  /*0b70*/  IMAD.MOV R28, RZ, RZ, -R29 ;  /* 0x000000ffff1c7224 */ /* 0x000fc400078e0a1d */
[----:B------:R-:W-:Y:S02]  /*0b80*/  IMAD R23, R32, UR11, R23 ;  /* 0x0000000b20177c24 */ /* 0x000fe4000f8e0217 */
[----:B------:R-:W-:Y:S01]  /*0b90*/  IMAD R24, R18, R28, R24 ;  /* 0x0000001c12187224 */ /* 0x000fe200078e0218 */
[----:B------:R-:W-:Y:S01]  /*0ba0*/  IADD3 R28, -R21, RZ, RZ ;  /* 0x000000ff151c7210 */ /* 0x000fe20007ffe1ff */
[----:B------:R-:W-:Y:S02]  /*0bb0*/  IMAD.MOV R32, RZ, RZ, -R37 ;  /* 0x000000ffff207224 */ /* 0x000fe400078e0a25 */
[----:B------:R-:W-:Y:S02]  /*0bc0*/  IMAD R24, R24, UR9, RZ ;  /* 0x0000000918187c24 */ /* 0x000fe4000f8e02ff */
[----:B------:R-:W-:Y:S01]  /*0bd0*/  IMAD R8, R18, R28, R8 ;  /* 0x0000001c12087224 */ /* 0x000fe200078e0208 */
[----:B------:R-:W-:Y:S01]  /*0be0*/  IADD3 R28, -R13, RZ, RZ ;  /* 0x000000ff0d1c7210 */ /* 0x000fe20007ffe1ff */
[----:B------:R-:W-:Y:S01]  /*0bf0*/  IMAD R32, R14, R32, R29 ;  /* 0x000000200e207224 */ /* 0x000fe200078e021d */
[----:B------:R-:W-:Y:S01]  /*0c00*/  @P0 IADD3 R22, R22, 0x1, RZ ;  /* 0x0000000116160810 */ /* 0x000fe20007ffe0ff */
[----:B------:R-:W-:-:S02]  /*0c10*/  IMAD R8, R8, UR9, RZ ;  /* 0x0000000908087c24 */ /* 0x000fc4000f8e02ff */
[----:B------:R-:W-:Y:S01]  /*0c20*/  IMAD R21, R14, R28, R21 ;  /* 0x0000001c0e157224 */ /* 0x000fe200078e0215 */
[----:B------:R-:W-:Y:S01]  /*0c30*/  SEL R22, R26, R22, !P3 ;  /* 0x000000161a167207 */ /* 0x000fe20005800000 */
[----:B------:R-:W-:Y:S02]  /*0c40*/  IMAD R32, R32, UR11, R24 ;  /* 0x0000000b20207c24 */ /* 0x000fe4000f8e0218 */
[----:B------:R-:W-:Y:S01]  /*0c50*/  IMAD R8, R21, UR11, R8 ;  /* 0x0000000b15087c24 */ /* 0x000fe2000f8e0208 */
[----:B------:R-:W-:Y:S01]  /*0c60*/  IADD3 R21, R19, 0x8, RZ ;  /* 0x0000000813157810 */ /* 0x000fe20007ffe0ff */
[----:B------:R-:W-:Y:S02]  /*0c70*/  IMAD.MOV R24, RZ, RZ, -R20 ;  /* 0x000000ffff187224 */ /* 0x000fe400078e0a14 */
[----:B------:R-:W-:-:S04]  /*0c80*/  IMAD.HI.U32 R29, R33, R27, RZ ;  /* 0x0000001b211d7227 */ /* 0x000fc800078e00ff */
[----:B------:R-:W-:Y:S02]  /*0c90*/  IMAD R24, R18, R24, R25 ;  /* 0x0000001812187224 */ /* 0x000fe400078e0219 */
[----:B------:R-:W-:-:S04]  /*0ca0*/  IMAD.HI.U32 R25, R5, R21, RZ ;  /* 0x0000001505197227 */ /* 0x000fc800078e00ff */
[----:B------:R-:W-:Y:S01]  /*0cb0*/  IMAD.MOV R28, RZ, RZ, -R29 ;  /* 0x000000ffff1c7224 */ /* 0x000fe200078e0a1d */
[----:B------:R-:W-:Y:S01]  /*0cc0*/  IADD3 R20, -R25, RZ, RZ ;  /* 0x000000ff19147210 */ /* 0x000fe20007ffe1ff */
[----:B------:R-:W-:Y:S02]  /*0cd0*/  IMAD R24, R24, UR9, RZ ;  /* 0x0000000918187c24 */ /* 0x000fe4000f8e02ff */
[----:B------:R-:W-:Y:S02]  /*0ce0*/  IMAD R28, R14, R28, R27 ;  /* 0x0000001c0e1c7224 */ /* 0x000fe400078e021b */
[----:B------:R-:W-:Y:S02]  /*0cf0*/  IMAD R20, R18, R20, R21 ;  /* 0x0000001412147224 */ /* 0x000fe400078e0215 */
[----:B------:R-:W-:Y:S01]  /*0d00*/  IMAD R30, R30, UR11, R24 ;  /* 0x0000000b1e1e7c24 */ /* 0x000fe2000f8e0218 */
[----:B------:R-:W-:Y:S01]  /*0d10*/  ISETP.GE.U32.AND P4, PT, R28, R14, PT ;  /* 0x0000000e1c00720c */ /* 0x000fe20003f86070 */
[----:B------:R-:W-:Y:S01]  /*0d20*/  IMAD R12, R12, UR10, R23 ;  /* 0x0000000a0c0c7c24 */ /* 0x000fe2000f8e0217 */
[----:B------:R-:W-:Y:S01]  /*0d30*/  ISETP.GE.U32.AND P5, PT, R20, R18, PT ;  /* 0x000000121400720c */ /* 0x000fe20003fa6070 */
[----:B------:R-:W-:-:S02]  /*0d40*/  IMAD R13, R13, UR10, R8 ;  /* 0x0000000a0d0d7c24 */ /* 0x000fc4000f8e0208 */
[----:B------:R-:W-:Y:S02]  /*0d50*/  IMAD R11, R11, UR10, R30 ;  /* 0x0000000a0b0b7c24 */ /* 0x000fe4000f8e021e */
[----:B------:R-:W-:-:S06]  /*0d60*/  IMAD R37, R37, UR10, R32 ;  /* 0x0000000a25257c24 */ /* 0x000fcc000f8e0220 */
[----:B------:R-:W-:Y:S02]  /*0d70*/  @P4 IMAD.IADD R28, R28, 0x1, -R14 ;  /* 0x000000011c1c4824 */ /* 0x000fe400078e0a0e */
[----:B------:R-:W-:Y:S01]  /*0d80*/  @P5 IMAD.IADD R20, R20, 0x1, -R18 ;  /* 0x0000000114145824 */ /* 0x000fe200078e0a12 */
[----:B------:R-:W-:Y:S01]  /*0d90*/  @P5 IADD3 R25, R25, 0x1, RZ ;  /* 0x0000000119195810 */ /* 0x000fe20007ffe0ff */
[----:B------:R-:W-:Y:S01]  /*0da0*/  @P4 VIADD R29, R29, 0x1 ;  /* 0x000000011d1d4836 */ /* 0x000fe20000000000 */
[----:B------:R-:W-:Y:S02]  /*0db0*/  ISETP.GE.U32.AND P2, PT, R28, R14, PT ;  /* 0x0000000e1c00720c */ /* 0x000fe40003f46070 */
[----:B------:R-:W-:Y:S01]  /*0dc0*/  ISETP.GE.U32.AND P5, PT, R20, R18, PT ;  /* 0x000000121400720c */ /* 0x000fe20003fa6070 */
[----:B------:R-:W-:-:S04]  /*0dd0*/  IMAD.MOV R20, RZ, RZ, -R6 ;  /* 0x000000ffff147224 */ /* 0x000fc800078e0a06 */
[----:B------:R-:W-:Y:S01]  /*0de0*/  IMAD R4, R18, R20, R4 ;  /* 0x0000001412047224 */ /* 0x000fe200078e0204 */
[----:B------:R-:W-:-:S03]  /*0df0*/  IADD3 R20, -R31, RZ, RZ ;  /* 0x000000ff1f147210 */ /* 0x000fc60007ffe1ff */
[----:B------:R-:W-:Y:S02]  /*0e00*/  IMAD R4, R4, UR9, RZ ;  /* 0x0000000904047c24 */ /* 0x000fe4000f8e02ff */
[----:B------:R-:W-:Y:S01]  /*0e10*/  IMAD R6, R14, R20, R6 ;  /* 0x000000140e067224 */ /* 0x000fe200078e0206 */
[----:B------:R-:W-:Y:S02]  /*0e20*/  @P2 IADD3 R29, R29, 0x1, RZ ;  /* 0x000000011d1d2810 */ /* 0x000fe40007ffe0ff */
[----:B------:R-:W-:Y:S01]  /*0e30*/  @P5 IADD3 R25, R25, 0x1, RZ ;  /* 0x0000000119195810 */ /* 0x000fe20007ffe0ff */
[----:B------:R-:W-:Y:S02]  /*0e40*/  IMAD R4, R6, UR11, R4 ;  /* 0x0000000b06047c24 */ /* 0x000fe4000f8e0204 */
[----:B------:R-:W-:Y:S01]  /*0e50*/  IMAD.MOV R6, RZ, RZ, -R35 ;  /* 0x000000ffff067224 */ /* 0x000fe200078e0a23 */
[----:B------:R-:W-:Y:S01]  /*0e60*/  SEL R25, R10, R25, !P1 ;  /* 0x000000190a197207 */ /* 0x000fe20004800000 */
[----:B------:R-:W-:-:S02]  /*0e70*/  IMAD R31, R31, UR10, R4 ;  /* 0x0000000a1f1f7c24 */ /* 0x000fc4000f8e0204 */
[----:B------:R-:W-:Y:S01]  /*0e80*/  IMAD R9, R18, R6, R9 ;  /* 0x0000000612097224 */ /* 0x000fe200078e0209 */
[----:B------:R-:W-:Y:S01]  /*0e90*/  IADD3 R6, -R22, RZ, RZ ;  /* 0x000000ff16067210 */ /* 0x000fe20007ffe1ff */
[----:B------:R-:W-:-:S04]  /*0ea0*/  IMAD.HI.U32 R24, R33, R25, RZ ;  /* 0x0000001921187227 */ /* 0x000fc800078e00ff */
[----:B------:R-:W-:Y:S02]  /*0eb0*/  IMAD.MOV R20, RZ, RZ, -R24 ;  /* 0x000000ffff147224 */ /* 0x000fe400078e0a18 */
[C---:B------:R-:W-:Y:S02]  /*0ec0*/  IMAD R6, R14.reuse, R6, R35 ;  /* 0x000000060e067224 */ /* 0x040fe400078e0223 */
[----:B------:R-:W-:Y:S02]  /*0ed0*/  IMAD R20, R14, R20, R25 ;  /* 0x000000140e147224 */ /* 0x000fe400078e0219 */
[----:B------:R-:W-:-:S03]  /*0ee0*/  IMAD R9, R9, UR9, RZ ;  /* 0x0000000909097c24 */ /* 0x000fc6000f8e02ff */
[----:B------:R-:W-:Y:S01]  /*0ef0*/  ISETP.GE.U32.AND P5, PT, R20, R14, PT ;  /* 0x0000000e1400720c */ /* 0x000fe20003fa6070 */
[----:B------:R-:W-:Y:S02]  /*0f00*/  IMAD R9, R6, UR11, R9 ;  /* 0x0000000b06097c24 */ /* 0x000fe4000f8e0209 */
[----:B------:R-:W-:Y:S02]  /*0f10*/  IMAD.MOV R6, RZ, RZ, -R27 ;  /* 0x000000ffff067224 */ /* 0x000fe400078e0a1b */
[----:B------:R-:W-:Y:S02]  /*0f20*/  IMAD R22, R22, UR10, R9 ;  /* 0x0000000a16167c24 */ /* 0x000fe4000f8e0209 */
[----:B------:R-:W-:-:S04]  /*0f30*/  IMAD R7, R18, R6, R7 ;  /* 0x0000000612077224 */ /* 0x000fc800078e0207 */
[----:B------:R-:W-:Y:S02]  /*0f40*/  IMAD R7, R7, UR9, RZ ;  /* 0x0000000907077c24 */ /* 0x000fe4000f8e02ff */
[----:B------:R-:W-:Y:S01]  /*0f50*/  @P5 IADD3 R20, -R14, R20, RZ ;  /* 0x000000140e145210 */ /* 0x000fe20007ffe1ff */
[----:B------:R-:W-:-:S03]  /*0f60*/  @P5 VIADD R24, R24, 0x1 ;  /* 0x0000000118185836 */ /* 0x000fc60000000000 */
[----:B------:R-:W-:Y:S02]  /*0f70*/  ISETP.GE.U32.AND P6, PT, R20, R14, PT ;  /* 0x0000000e1400720c */ /* 0x000fe40003fc6070 */
[----:B------:R-:W-:Y:S02]  /*0f80*/  SEL R20, R26, R29, !P3 ;  /* 0x0000001d1a147207 */ /* 0x000fe40005800000 */
[----:B------:R-:W-:-:S03]  /*0f90*/  IADD3 R29, R19, 0x9, RZ ;  /* 0x00000009131d7810 */ /* 0x000fc60007ffe0ff */
[----:B------:R-:W-:Y:S02]  /*0fa0*/  IMAD.MOV R6, RZ, RZ, -R20 ;  /* 0x000000ffff067224 */ /* 0x000fe400078e0a14 */
[----:B------:R-:W-:-:S04]  /*0fb0*/  IMAD.HI.U32 R35, R5, R29, RZ ;  /* 0x0000001d05237227 */ /* 0x000fc800078e00ff */
[----:B------:R-:W-:Y:S01]  /*0fc0*/  IMAD R6, R14, R6, R27 ;  /* 0x000000060e067224 */ /* 0x000fe200078e021b */
[----:B------:R-:W-:Y:S01]  /*0fd0*/  IADD3 R27, -R35, RZ, RZ ;  /* 0x000000ff231b7210 */ /* 0x000fe20007ffe1ff */
[----:B------:R-:W-:Y:S02]  /*0fe0*/  @P6 VIADD R24, R24, 0x1 ;  /* 0x0000000118186836 */ /* 0x000fe40000000000 */
[----:B------:R-:W-:Y:S01]  /*0ff0*/  IMAD R7, R6, UR11, R7 ;  /* 0x0000000b06077c24 */ /* 0x000fe2000f8e0207 */
[----:B------:R-:W-:Y:S01]  /*1000*/  IADD3 R6, -R25, RZ, RZ ;  /* 0x000000ff19067210 */ /* 0x000fe20007ffe1ff */
[----:B------:R-:W-:Y:S02]  /*1010*/  IMAD R27, R18, R27, R29 ;  /* 0x0000001b121b7224 */ /* 0x000fe400078e021d */
[----:B------:R-:W-:Y:S02]  /*1020*/  IMAD R20, R20, UR10, R7 ;  /* 0x0000000a14147c24 */ /* 0x000fe4000f8e0207 */
[----:B------:R-:W-:Y:S01]  /*1030*/  IMAD R6, R18, R6, R21 ;  /* 0x0000000612067224 */ /* 0x000fe200078e0215 */
[----:B------:R-:W-:-:S03]  /*1040*/  ISETP.GE.U32.AND P0, PT, R27, R18, PT ;  /* 0x000000121b00720c */ /* 0x000fc60003f06070 */
[----:B------:R-:W-:-:S10]  /*1050*/  IMAD R6, R6, UR9, RZ ;  /* 0x0000000906067c24 */ /* 0x000fd4000f8e02ff */
[----:B------:R-:W-:Y:S01]  /*1060*/  @P0 IMAD.IADD R27, R27, 0x1, -R18 ;  /* 0x000000011b1b0824 */ /* 0x000fe200078e0a12 */
[----:B------:R-:W-:-:S04]  /*1070*/  @P0 IADD3 R35, R35, 0x1, RZ ;  /* 0x0000000123230810 */ /* 0x000fc80007ffe0ff */
[----:B------:R-:W-:-:S13]  /*1080*/  ISETP.GE.U32.AND P2, PT, R27, R18, PT ;  /* 0x000000121b00720c */ /* 0x000fda0003f46070 */
[----:B------:R-:W-:-:S04]  /*1090*/  @P2 IADD3 R35, R35, 0x1, RZ ;  /* 0x0000000123232810 */ /* 0x000fc80007ffe0ff */
[----:B------:R-:W-:Y:S02]  /*10a0*/  SEL R27, R10, R35, !P1 ;  /* 0x000000230a1b7207 */ /* 0x000fe40004800000 */
[----:B------:R-:W-:-:S03]  /*10b0*/  SEL R35, R26, R24, !P3 ;  /* 0x000000181a237207 */ /* 0x000fc60005800000 */
[----:B------:R-:W-:-:S04]  /*10c0*/  IMAD.HI.U32 R21, R33, R27, RZ ;  /* 0x0000001b21157227 */ /* 0x000fc800078e00ff */
[----:B------:R-:W-:-:S04]  /*10d0*/  IMAD.MOV R24, RZ, RZ, -R35 ;  /* 0x000000ffff187224 */ /* 0x000fc800078e0a23 */
[----:B------:R-:W-:Y:S01]  /*10e0*/  IMAD R25, R14, R24, R25 ;  /* 0x000000180e197224 */ /* 0x000fe200078e0219 */
[----:B------:R-:W-:-:S03]  /*10f0*/  IADD3 R24, -R21, RZ, RZ ;  /* 0x000000ff15187210 */ /* 0x000fc60007ffe1ff */
[----:B------:R-:W-:Y:S01]  /*1100*/  IMAD R28, R25, UR11, R6 ;  /* 0x0000000b191c7c24 */ /* 0x000fe2000f8e0206 */
[----:B------:R-:W-:Y:S01]  /*1110*/  IADD3 R6, -R27, RZ, RZ ;  /* 0x000000ff1b067210 */ /* 0x000fe20007ffe1ff */
[----:B------:R-:W-:Y:S01]  /*1120*/  IMAD R24, R14, R24, R27 ;  /* 0x000000180e187224 */ /* 0x000fe200078e021b */
[----:B------:R-:W-:Y:S01]  /*1130*/  IADD3 R25, R19, 0xa, RZ ;  /* 0x0000000a13197810 */ /* 0x000fe20007ffe0ff */
[----:B------:R-:W-:Y:S02]  /*1140*/  IMAD R35, R35, UR10, R28 ;  /* 0x0000000a23237c24 */ /* 0x000fe4000f8e021c */
[----:B------:R-:W-:Y:S01]  /*1150*/  IMAD R29, R18, R6, R29 ;  /* 0x00000006121d7224 */ /* 0x000fe200078e021d */
[----:B------:R-:W-:-:S13]  /*1160*/  ISETP.GE.U32.AND P0, PT, R24, R14, PT ;  /* 0x0000000e1800720c */ /* 0x000fda0003f06070 */
[----:B------:R-:W-:Y:S01]  /*1170*/  @P0 IMAD.IADD R24, R24, 0x1, -R14 ;  /* 0x0000000118180824 */ /* 0x000fe200078e0a0e */
[----:B------:R-:W-:-:S04]  /*1180*/  @P0 IADD3 R21, R21, 0x1, RZ ;  /* 0x0000000115150810 */ /* 0x000fc80007ffe0ff */
[----:B------:R-:W-:Y:S01]  /*1190*/  ISETP.GE.U32.AND P2, PT, R24, R14, PT ;  /* 0x0000000e1800720c */ /* 0x000fe20003f46070 */
[----:B------:R-:W-:-:S12]  /*11a0*/  IMAD R24, R29, UR9, RZ ;  /* 0x000000091d187c24 */ /* 0x000fd8000f8e02ff */
[----:B------:R-:W-:-:S05]  /*11b0*/  @P2 VIADD R21, R21, 0x1 ;  /* 0x0000000115152836 */ /* 0x000fca0000000000 */
[----:B------:R-:W-:-:S05]  /*11c0*/  SEL R21, R26, R21, !P3 ;  /* 0x000000151a157207 */ /* 0x000fca0005800000 */
[----:B------:R-:W-:-:S04]  /*11d0*/  IMAD.MOV R6, RZ, RZ, -R21 ;  /* 0x000000ffff067224 */ /* 0x000fc800078e0a15 */
[----:B------:R-:W-:-:S04]  /*11e0*/  IMAD R27, R14, R6, R27 ;  /* 0x000000060e1b7224 */ /* 0x000fc800078e021b */
        /* <DEDUP_REMOVED lines=24> */
[----:B------:R-:W-:-:S04]  /*1370*/  IMAD R6, R25, UR9, RZ ;  /* 0x0000000919067c24 */ /* 0x000fc8000f8e02ff */
[----:B------:R-:W-:Y:S02]  /*1380*/  IMAD R6, R27, UR11, R6 ;  /* 0x0000000b1b067c24 */ /* 0x000fe4000f8e0206 */
        /* <DEDUP_REMOVED lines=19> */
[----:B------:R-:W-:-:S06]  /*14c0*/  IMAD R27, R18, R8, R27 ;  /* 0x00000008121b7224 */ /* 0x000fcc00078e021b */
[----:B------:R-:W-:-:S05]  /*14d0*/  @P2 VIADD R25, R25, 0x1 ;  /* 0x0000000119192836 */ /* 0x000fca0000000000 */
[----:B------:R-:W-:-:S05]  /*14e0*/  SEL R25, R26, R25, !P3 ;  /* 0x000000191a197207 */ /* 0x000fca0005800000 */
[----:B------:R-:W-:-:S04]  /*14f0*/  IMAD.MOV R8, RZ, RZ, -R25 ;  /* 0x000000ffff087224 */ /* 0x000fc800078e0a19 */
[----:B------:R-:W-:Y:S02]  /*1500*/  IMAD R29, R14, R8, R29 ;  /* 0x000000080e1d7224 */ /* 0x000fe400078e021d */
[----:B------:R-:W-:-:S04]  /*1510*/  IMAD R8, R27, UR9, RZ ;  /* 0x000000091b087c24 */ /* 0x000fc8000f8e02ff */
        /* <DEDUP_REMOVED lines=20> */
[----:B------:R-:W-:-:S08]  /*1660*/  IMAD R29, R18, R4, R29 ;  /* 0x00000004121d7224 */ /* 0x000fd000078e021d */
[----:B------:R-:W-:-:S04]  /*1670*/  @P2 IADD3 R27, R27, 0x1, RZ ;  /* 0x000000011b1b2810 */ /* 0x000fc80007ffe0ff */
[----:B------:R-:W-:-:S04]  /*1680*/  SEL R27, R26, R27, !P3 ;  /* 0x0000001b1a1b7207 */ /* 0x000fc80005800000 */
[----:B------:R-:W-:-:S05]  /*1690*/  IADD3 R4, -R27, RZ, RZ ;  /* 0x000000ff1b047210 */ /* 0x000fca0007ffe1ff */
[----:B------:R-:W-:Y:S02]  /*16a0*/  IMAD R30, R14, R4, R30 ;  /* 0x000000040e1e7224 */ /* 0x000fe400078e021e */
[----:B------:R-:W-:Y:S02]  /*16b0*/  IMAD R4, R29, UR9, RZ ;  /* 0x000000091d047c24 */ /* 0x000fe4000f8e02ff */
[----:B------:R-:W-:Y:S02]  /*16c0*/  VIADD R29, R19, 0xd ;  /* 0x0000000d131d7836 */ /* 0x000fe40000000000 */
[----:B------:R-:W-:Y:S02]  /*16d0*/  IMAD R4, R30, UR11, R4 ;  /* 0x0000000b1e047c24 */ /* 0x000fe4000f8e0204 */
        /* <DEDUP_REMOVED lines=21> */
[----:B------:R-:W-:Y:S02]  /*1830*/  SEL R32, R26, R7, !P3 ;  /* 0x000000071a207207 */ /* 0x000fe40005800000 */
[----:B------:R-:W-:-:S03]  /*1840*/  IADD3 R7, R19, 0xe, RZ ;  /* 0x0000000e13077810 */ /* 0x000fc60007ffe0ff */
[----:B------:R-:W-:-:S04]  /*1850*/  IMAD.MOV R30, RZ, RZ, -R32 ;  /* 0x000000ffff1e7224 */ /* 0x000fc800078e0a20 */
        /* <DEDUP_REMOVED lines=19> */
[----:B------:R-:W-:Y:S02]  /*1990*/  IMAD R7, R18, R24, R7 ;  /* 0x0000001812077224 */ /* 0x000fe400078e0207 */
[----:B------:R-:W-:Y:S02]  /*19a0*/  VIADD R24, R19, 0xf ;  /* 0x0000000f13187836 */ /* 0x000fe40000000000 */
[----:B------:R-:W-:-:S04]  /*19b0*/  IMAD R7, R7, UR9, RZ ;  /* 0x0000000907077c24 */ /* 0x000fc8000f8e02ff */
[----:B------:R-:W-:-:S04]  /*19c0*/  @P2 IADD3 R28, R28, 0x1, RZ ;  /* 0x000000011c1c2810 */ /* 0x000fc80007ffe0ff */
[----:B------:R-:W-:-:S04]  /*19d0*/  SEL R28, R26, R28, !P3 ;  /* 0x0000001c1a1c7207 */ /* 0x000fc80005800000 */
[----:B------:R-:W-:-:S05]  /*19e0*/  IADD3 R30, -R28, RZ, RZ ;  /* 0x000000ff1c1e7210 */ /* 0x000fca0007ffe1ff */
[----:B------:R-:W-:-:S04]  /*19f0*/  IMAD R30, R14, R30, R9 ;  /* 0x0000001e0e1e7224 */ /* 0x000fc800078e0209 */
[----:B------:R-:W-:Y:S02]  /*1a00*/  IMAD R30, R30, UR11, R7 ;  /* 0x0000000b1e1e7c24 */ /* 0x000fe4000f8e0207 */
[----:B------:R-:W-:-:S04]  /*1a10*/  IMAD.HI.U32 R7, R5, R19, RZ ;  /* 0x0000001305077227 */ /* 0x000fc800078e00ff */
[----:B------:R-:W-:Y:S02]  /*1a20*/  IMAD.MOV R9, RZ, RZ, -R7 ;  /* 0x000000ffff097224 */ /* 0x000fe400078e0a07 */
[----:B------:R-:W-:-:S04]  /*1a30*/  IMAD.HI.U32 R5, R5, R24, RZ ;  /* 0x0000001805057227 */ /* 0x000fc800078e00ff */
        /* <DEDUP_REMOVED lines=17> */
[----:B------:R-:W-:-:S04]  /*1b50*/  IMAD.MOV R8, RZ, RZ, -R6 ;  /* 0x000000ffff087224 */ /* 0x000fc800078e0a06 */
[----:B------:R-:W-:Y:S02]  /*1b60*/  IMAD R8, R14, R8, R7 ;  /* 0x000000080e087224 */ /* 0x000fe400078e0207 */
[----:B------:R-:W-:Y:S01]  /*1b70*/  IMAD R7, R18, R9, R19 ;  /* 0x0000000912077224 */ /* 0x000fe200078e0213 */
[----:B------:R-:W-:-:S03]  /*1b80*/  IADD3 R9, -R5, RZ, RZ ;  /* 0x000000ff05097210 */ /* 0x000fc60007ffe1ff */
[----:B------:R-:W-:Y:S02]  /*1b90*/  IMAD R7, R7, UR9, RZ ;  /* 0x0000000907077c24 */ /* 0x000fe4000f8e02ff */
[----:B------:R-:W-:Y:S02]  /*1ba0*/  IMAD R9, R18, R9, R24 ;  /* 0x0000000912097224 */ /* 0x000fe400078e0218 */
[----:B------:R-:W-:-:S03]  /*1bb0*/  IMAD R7, R8, UR11, R7 ;  /* 0x0000000b08077c24 */ /* 0x000fc6000f8e0207 */
        /* <DEDUP_REMOVED lines=8> */
[----:B------:R-:W-:-:S06]  /*1c40*/  IADD3.X R5, RZ, R3, RZ, P0, !PT ;  /* 0x00000003ff057210 */ /* 0x000fcc00007fe4ff */
[----:B------:R-:W3:Y:S01]  /*1c50*/  LDG.E.128 R4, desc[UR6][R4.64] ;  /* 0x0000000604047981 */ /* 0x000ee2000c1e1d00 */
[----:B------:R-:W-:-:S04]  /*1c60*/  IMAD.HI.U32 R33, R33, R10, RZ ;  /* 0x0000000a21217227 */ /* 0x000fc800078e00ff */
[----:B--2---:R-:W-:Y:S02]  /*1c70*/  IMAD R9, R16, UR12, R9 ;  /* 0x0000000c10097c24 */ /* 0x004fe4000f8e0209 */
[----:B------:R-:W-:Y:S01]  /*1c80*/  IMAD R29, R32, UR10, R29 ;  /* 0x0000000a201d7c24 */ /* 0x000fe2000f8e021d */
[----:B------:R-:W-:Y:S01]  /*1c90*/  IADD3 R32, -R33, RZ, RZ ;  /* 0x000000ff21207210 */ /* 0x000fe20007ffe1ff */
[C---:B------:R-:W-:Y:S01]  /*1ca0*/  IMAD R12, R16.reuse, UR12, R12 ;  /* 0x0000000c100c7c24 */ /* 0x040fe2000f8e020c */
[----:B------:R-:W-:Y:S01]  /*1cb0*/  IADD3 R8, P0, R9, UR14, RZ ;  /* 0x0000000e09087c10 */ /* 0x000fe2000ff1e0ff */
[----:B------:R-:W-:Y:S02]  /*1cc0*/  IMAD R13, R16, UR12, R13 ;  /* 0x0000000c100d7c24 */ /* 0x000fe4000f8e020d */
[----:B------:R-:W-:Y:S02]  /*1cd0*/  IMAD R32, R14, R32, R10 ;  /* 0x000000200e207224 */ /* 0x000fe400078e020a */
[----:B------:R-:W-:-:S02]  /*1ce0*/  IMAD.X R9, RZ, RZ, UR15, P0 ;  /* 0x0000000fff097e24 */ /* 0x000fc400080e06ff */
[----:B------:R-:W-:Y:S01]  /*1cf0*/  IMAD R31, R16, UR12, R31 ;  /* 0x0000000c101f7c24 */ /* 0x000fe2000f8e021f */
[----:B------:R-:W-:Y:S01]  /*1d00*/  ISETP.GE.U32.AND P0, PT, R32, R14, PT ;  /* 0x0000000e2000720c */ /* 0x000fe20003f06070 */
[C---:B------:R-:W-:Y:S02]  /*1d10*/  IMAD R22, R16.reuse, UR12, R22 ;  /* 0x0000000c10167c24 */ /* 0x040fe4000f8e0216 */
[C---:B------:R-:W-:Y:S02]  /*1d20*/  IMAD R20, R16.reuse, UR12, R20 ;  /* 0x0000000c10147c24 */ /* 0x040fe4000f8e0214 */
[C---:B------:R-:W-:Y:S02]  /*1d30*/  IMAD R21, R16.reuse, UR12, R21 ;  /* 0x0000000c10157c24 */ /* 0x040fe4000f8e0215 */
[C---:B------:R-:W-:Y:S02]  /*1d40*/  IMAD R23, R16.reuse, UR12, R23 ;  /* 0x0000000c10177c24 */ /* 0x040fe4000f8e0217 */
[----:B------:R-:W-:-:S02]  /*1d50*/  IMAD R25, R16, UR12, R25 ;  /* 0x0000000c10197c24 */ /* 0x000fc4000f8e0219 */
[----:B------:R-:W-:Y:S02]  /*1d60*/  IMAD R27, R16, UR12, R27 ;  /* 0x0000000c101b7c24 */ /* 0x000fe4000f8e021b */
[----:B------:R-:W-:Y:S01]  /*1d70*/  @P0 IMAD.IADD R32, R32, 0x1, -R14 ;  /* 0x0000000120200824 */ /* 0x000fe200078e0a0e */
[----:B------:R-:W-:Y:S01]  /*1d80*/  @P0 IADD3 R33, R33, 0x1, RZ ;  /* 0x0000000121210810 */ /* 0x000fe20007ffe0ff */
[----:B------:R-:W-:Y:S02]  /*1d90*/  IMAD R29, R16, UR12, R29 ;  /* 0x0000000c101d7c24 */ /* 0x000fe4000f8e021d */
[----:B------:R-:W-:Y:S01]  /*1da0*/  IMAD R19, R17, 0x10, R19 ;  /* 0x0000001011137824 */ /* 0x000fe200078e0213 */
[----:B------:R-:W-:-:S13]  /*1db0*/  ISETP.GE.U32.AND P1, PT, R32, R14, PT ;  /* 0x0000000e2000720c */ /* 0x000fda0003f26070 */
[----:B------:R-:W-:-:S05]  /*1dc0*/  @P1 VIADD R33, R33, 0x1 ;  /* 0x0000000121211836 */ /* 0x000fca0000000000 */
[----:B------:R-:W-:Y:S01]  /*1dd0*/  SEL R26, R26, R33, !P3 ;  /* 0x000000211a1a7207 */ /* 0x000fe20005800000 */
[----:B------:R-:W-:Y:S01]  /*1de0*/  IMAD R33, R28, UR10, R30 ;  /* 0x0000000a1c217c24 */ /* 0x000fe2000f8e021e */
[----:B------:R-:W-:-:S03]  /*1df0*/  IADD3 R28, -R10, RZ, RZ ;  /* 0x000000ff0a1c7210 */ /* 0x000fc60007ffe1ff */
[----:B------:R-:W-:Y:S02]  /*1e00*/  IMAD R33, R16, UR12, R33 ;  /* 0x0000000c10217c24 */ /* 0x000fe4000f8e0221 */
[----:B------:R-:W-:-:S04]  /*1e10*/  IMAD R24, R18, R28, R24 ;  /* 0x0000001c12187224 */ /* 0x000fc800078e0218 */
[----:B------:R-:W-:Y:S01]  /*1e20*/  IMAD R24, R24, UR9, RZ ;  /* 0x0000000918187c24 */ /* 0x000fe2000f8e02ff */
[----:B---3--:R0:W-:Y:S01]  /*1e30*/  STG.E.U8 desc[UR6][R8.64], R4 ;  /* 0x0000000408007986 */ /* 0x0081e2000c101106 */
[----:B------:R-:W-:-:S04]  /*1e40*/  LOP3.LUT R28, R4, 0xffff, RZ, 0xc0, !PT ;  /* 0x0000ffff041c7812 */ /* 0x000fc800078ec0ff */
[----:B------:R-:W-:Y:S01]  /*1e50*/  SHF.R.U32.HI R28, RZ, 0x8, R28 ;  /* 0x00000008ff1c7819 */ /* 0x000fe2000001161c */
[----:B0-----:R-:W-:Y:S01]  /*1e60*/  IMAD.MOV R9, RZ, RZ, -R26 ;  /* 0x000000ffff097224 */ /* 0x001fe200078e0a1a */
[----:B------:R-:W-:Y:S01]  /*1e70*/  IADD3 R8, P0, R12, UR14, RZ ;  /* 0x0000000e0c087c10 */ /* 0x000fe2000ff1e0ff */
[----:B------:R-:W-:Y:S02]  /*1e80*/  IMAD R12, R16, UR12, R37 ;  /* 0x0000000c100c7c24 */ /* 0x000fe4000f8e0225 */
[----:B------:R-:W-:Y:S01]  /*1e90*/  IMAD R10, R14, R9, R10 ;  /* 0x000000090e0a7224 */ /* 0x000fe200078e020a */
[----:B------:R-:W-:-:S03]  /*1ea0*/  IADD3.X R9, RZ, UR15, RZ, P0, !PT ;  /* 0x0000000fff097c10 */ /* 0x000fc600087fe4ff */
[----:B------:R-:W-:Y:S01]  /*1eb0*/  IMAD R10, R10, UR11, R24 ;  /* 0x0000000b0a0a7c24 */ /* 0x000fe2000f8e0218 */
[C---:B------:R-:W-:Y:S01]  /*1ec0*/  PRMT R24, R4.reuse, 0x7732, RZ ;  /* 0x0000773204187816 */ /* 0x040fe200000000ff */
[----:B------:R0:W-:Y:S01]  /*1ed0*/  STG.E.U8 desc[UR6][R8.64], R28 ;  /* 0x0000001c08007986 */ /* 0x0001e2000c101106 */
[----:B------:R-:W-:Y:S01]  /*1ee0*/  PRMT R4, R4, 0x7632, R4 ;  /* 0x0000763204047816 */ /* 0x000fe20000000004 */
[----:B------:R-:W-:Y:S01]  /*1ef0*/  IMAD R37, R26, UR10, R10 ;  /* 0x0000000a1a257c24 */ /* 0x000fe2000f8e020a */
[----:B------:R-:W-:Y:S01]  /*1f00*/  IADD3 R10, P0, R12, UR14, RZ ;  /* 0x0000000e0c0a7c10 */ /* 0x000fe2000ff1e0ff */
[C---:B------:R-:W-:Y:S01]  /*1f10*/  IMAD R26, R16.reuse, UR12, R11 ;  /* 0x0000000c101a7c24 */ /* 0x040fe2000f8e020b */
[----:B------:R-:W-:Y:S01]  /*1f20*/  IADD3 R12, P1, R13, UR14, RZ ;  /* 0x0000000e0d0c7c10 */ /* 0x000fe2000ff3e0ff */
[----:B------:R-:W-:Y:S01]  /*1f30*/  IMAD R37, R16, UR12, R37 ;  /* 0x0000000c10257c24 */ /* 0x000fe2000f8e0225 */
[----:B------:R-:W-:Y:S01]  /*1f40*/  SHF.R.U32.HI R24, RZ, 0x8, R24 ;  /* 0x00000008ff187819 */ /* 0x000fe20000011618 */
[----:B------:R-:W-:Y:S01]  /*1f50*/  IMAD.X R11, RZ, RZ, UR15, P0 ;  /* 0x0000000fff0b7e24 */ /* 0x000fe200080e06ff */
[----:B------:R-:W-:-:S02]  /*1f60*/  IADD3.X R13, RZ, UR15, RZ, P1, !PT ;  /* 0x0000000fff0d7c10 */ /* 0x000fc40008ffe4ff */
[----:B0-----:R-:W-:Y:S02]  /*1f70*/  IADD3 R8, P0, R26, UR14, RZ ;  /* 0x0000000e1a087c10 */ /* 0x001fe4000ff1e0ff */
[----:B------:R0:W-:Y:S01]  /*1f80*/  STG.E.U8 desc[UR6][R10.64], R4 ;  /* 0x000000040a007986 */ /* 0x0001e2000c101106 */
[C---:B------:R-:W-:Y:S02]  /*1f90*/  LOP3.LUT R26, R5.reuse, 0xffff, RZ, 0xc0, !PT ;  /* 0x0000ffff051a7812 */ /* 0x040fe400078ec0ff */
[----:B------:R-:W-:Y:S01]  /*1fa0*/  PRMT R28, R5, 0x7732, RZ ;  /* 0x00007732051c7816 */ /* 0x000fe200000000ff */
[----:B------:R-:W-:Y:S01]  /*1fb0*/  IMAD.X R9, RZ, RZ, UR15, P0 ;  /* 0x0000000fff097e24 */ /* 0x000fe200080e06ff */
[----:B------:R-:W-:Y:S01]  /*1fc0*/  IADD3 R30, P0, R31, UR14, RZ ;  /* 0x0000000e1f1e7c10 */ /* 0x000fe2000ff1e0ff */
[----:B------:R1:W-:Y:S01]  /*1fd0*/  STG.E.U8 desc[UR6][R12.64], R24 ;  /* 0x000000180c007986 */ /* 0x0003e2000c101106 */
[----:B------:R-:W-:Y:S02]  /*1fe0*/  SHF.R.U32.HI R26, RZ, 0x8, R26 ;  /* 0x00000008ff1a7819 */ /* 0x000fe4000001161a */
[----:B------:R-:W-:Y:S01]  /*1ff0*/  IADD3.X R31, RZ, UR15, RZ, P0, !PT ;  /* 0x0000000fff1f7c10 */ /* 0x000fe200087fe4ff */
[----:B------:R2:W-:Y:S01]  /*2000*/  STG.E.U8 desc[UR6][R8.64], R5 ;  /* 0x0000000508007986 */ /* 0x0005e2000c101106 */
[----:B0-----:R-:W-:Y:S01]  /*2010*/  IADD3 R10, P0, R22, UR14, RZ ;  /* 0x0000000e160a7c10 */ /* 0x001fe2000ff1e0ff */
[----:B------:R-:W-:-:S02]  /*2020*/  IMAD R4, R16, UR12, R35 ;  /* 0x0000000c10047c24 */ /* 0x000fc4000f8e0223 */
[----:B------:R0:W-:Y:S01]  /*2030*/  STG.E.U8 desc[UR6][R30.64], R26 ;  /* 0x0000001a1e007986 */ /* 0x0001e2000c101106 */
[----:B------:R-:W-:Y:S02]  /*2040*/  PRMT R22, R7, 0x7732, RZ ;  /* 0x0000773207167816 */ /* 0x000fe400000000ff */
[----:B------:R-:W-:Y:S01]  /*2050*/  IADD3.X R11, RZ, UR15, RZ, P0, !PT ;  /* 0x0000000fff0b7c10 */ /* 0x000fe200087fe4ff */
[----:B-1----:R-:W-:Y:S01]  /*2060*/  IMAD.MOV.U32 R13, RZ, RZ, R28 ;  /* 0x000000ffff0d7224 */ /* 0x002fe200078e001c */
[----:B------:R-:W-:Y:S02]  /*2070*/  IADD3 R4, P0, R4, UR14, RZ ;  /* 0x0000000e04047c10 */ /* 0x000fe4000ff1e0ff */
[----:B------:R-:W-:Y:S02]  /*2080*/  IADD3 R12, P1, R20, UR14, RZ ;  /* 0x0000000e140c7c10 */ /* 0x000fe4000ff3e0ff */
[----:B--2---:R-:W-:Y:S02]  /*2090*/  PRMT R5, R5, 0x7632, R5 ;  /* 0x0000763205057816 */ /* 0x004fe40000000005 */
[----:B------:R-:W-:Y:S01]  /*20a0*/  SHF.R.U32.HI R35, RZ, 0x8, R13 ;  /* 0x00000008ff237819 */ /* 0x000fe2000001160d */
[----:B------:R-:W-:Y:S01]  /*20b0*/  IMAD.X R13, RZ, RZ, UR15, P1 ;  /* 0x0000000fff0d7e24 */ /* 0x000fe200088e06ff */
[C---:B------:R-:W-:Y:S01]  /*20c0*/  PRMT R20, R6.reuse, 0x7732, RZ ;  /* 0x0000773206147816 */ /* 0x040fe200000000ff */
[----:B------:R1:W-:Y:S01]  /*20d0*/  STG.E.U8 desc[UR6][R10.64], R5 ;  /* 0x000000050a007986 */ /* 0x0003e2000c101106 */
[----:B0-----:R-:W-:-:S03]  /*20e0*/  LOP3.LUT R31, R6, 0xffff, RZ, 0xc0, !PT ;  /* 0x0000ffff061f7812 */ /* 0x001fc600078ec0ff */
[----:B------:R0:W-:Y:S01]  /*20f0*/  STG.E.U8 desc[UR6][R12.64], R35 ;  /* 0x000000230c007986 */ /* 0x0001e2000c101106 */
[----:B------:R-:W-:Y:S02]  /*2100*/  SHF.R.U32.HI R31, RZ, 0x8, R31 ;  /* 0x00000008ff1f7819 */ /* 0x000fe4000001161f */
[----:B-1----:R-:W-:Y:S02]  /*2110*/  IADD3.X R5, RZ, UR15, RZ, P0, !PT ;  /* 0x0000000fff057c10 */ /* 0x002fe400087fe4ff */
[----:B------:R-:W-:Y:S02]  /*2120*/  IADD3 R8, P0, R21, UR14, RZ ;  /* 0x0000000e15087c10 */ /* 0x000fe4000ff1e0ff */
[----:B0-----:R-:W-:Y:S01]  /*2130*/  IADD3 R12, P1, R25, UR14, RZ ;  /* 0x0000000e190c7c10 */ /* 0x001fe2000ff3e0ff */
[----:B------:R0:W-:Y:S02]  /*2140*/  STG.E.U8 desc[UR6][R4.64], R6 ;  /* 0x0000000604007986 */ /* 0x0001e4000c101106 */
[----:B------:R-:W-:Y:S01]  /*2150*/  IMAD.X R9, RZ, RZ, UR15, P0 ;  /* 0x0000000fff097e24 */ /* 0x000fe200080e06ff */
[----:B------:R-:W-:-:S02]  /*2160*/  IADD3 R10, P0, R23, UR14, RZ ;  /* 0x0000000e170a7c10 */ /* 0x000fc4000ff1e0ff */
[----:B------:R-:W-:Y:S02]  /*2170*/  MOV R23, R20 ;  /* 0x0000001400177202 */ /* 0x000fe40000000f00 */
[----:B------:R-:W-:Y:S01]  /*2180*/  IADD3 R20, P2, R27, UR14, RZ ;  /* 0x0000000e1b147c10 */ /* 0x000fe2000ff5e0ff */
[----:B------:R-:W-:Y:S01]  /*2190*/  IMAD.X R11, RZ, RZ, UR15, P0 ;  /* 0x0000000fff0b7e24 */ /* 0x000fe200080e06ff */
[----:B------:R-:W-:Y:S01]  /*21a0*/  IADD3.X R13, RZ, UR15, RZ, P1, !PT ;  /* 0x0000000fff0d7c10 */ /* 0x000fe20008ffe4ff */
[----:B------:R1:W-:Y:S01]  /*21b0*/  STG.E.U8 desc[UR6][R8.64], R31 ;  /* 0x0000001f08007986 */ /* 0x0003e2000c101106 */
[----:B------:R-:W-:Y:S01]  /*21c0*/  SHF.R.U32.HI R23, RZ, 0x8, R23 ;  /* 0x00000008ff177819 */ /* 0x000fe20000011617 */
[----:B------:R-:W-:Y:S01]  /*21d0*/  IMAD.X R21, RZ, RZ, UR15, P2 ;  /* 0x0000000fff157e24 */ /* 0x000fe200090e06ff */
[----:B0-----:R-:W-:Y:S02]  /*21e0*/  PRMT R5, R6, 0x7632, R5 ;  /* 0x0000763206057816 */ /* 0x001fe40000000005 */
[----:B------:R-:W-:-:S02]  /*21f0*/  IADD3 R4, P0, R29, UR14, RZ ;  /* 0x0000000e1d047c10 */ /* 0x000fc4000ff1e0ff */
[C---:B------:R-:W-:Y:S01]  /*2200*/  PRMT R6, R7.reuse, 0x7632, R6 ;  /* 0x0000763207067816 */ /* 0x040fe20000000006 */
[----:B------:R0:W-:Y:S01]  /*2210*/  STG.E.U8 desc[UR6][R10.64], R5 ;  /* 0x000000050a007986 */ /* 0x0001e2000c101106 */
[----:B-1----:R-:W-:-:S03]  /*2220*/  LOP3.LUT R9, R7, 0xffff, RZ, 0xc0, !PT ;  /* 0x0000ffff07097812 */ /* 0x002fc600078ec0ff */
[----:B------:R1:W-:Y:S01]  /*2230*/  STG.E.U8 desc[UR6][R12.64], R23 ;  /* 0x000000170c007986 */ /* 0x0003e2000c101106 */
[----:B------:R-:W-:-:S03]  /*2240*/  IADD3 R8, P1, R33, UR14, RZ ;  /* 0x0000000e21087c10 */ /* 0x000fc6000ff3e0ff */
[----:B------:R2:W-:Y:S01]  /*2250*/  STG.E.U8 desc[UR6][R20.64], R7 ;  /* 0x0000000714007986 */ /* 0x0005e2000c101106 */
[----:B0-----:R-:W-:Y:S02]  /*2260*/  IADD3 R10, P2, R37, UR14, RZ ;  /* 0x0000000e250a7c10 */ /* 0x001fe4000ff5e0ff */
[----:B------:R-:W-:Y:S02]  /*2270*/  IADD3.X R5, RZ, UR15, RZ, P0, !PT ;  /* 0x0000000fff057c10 */ /* 0x000fe400087fe4ff */
[----:B------:R-:W-:Y:S02]  /*2280*/  IADD3.X R11, RZ, UR15, RZ, P2, !PT ;  /* 0x0000000fff0b7c10 */ /* 0x000fe400097fe4ff */
[----:B-1----:R-:W-:Y:S02]  /*2290*/  SHF.R.U32.HI R13, RZ, 0x8, R22 ;  /* 0x00000008ff0d7819 */ /* 0x002fe40000011616 */
[----:B--2---:R-:W-:Y:S01]  /*22a0*/  SHF.R.U32.HI R7, RZ, 0x8, R9 ;  /* 0x00000008ff077819 */ /* 0x004fe20000011609 */
[----:B------:R-:W-:Y:S01]  /*22b0*/  IMAD.X R9, RZ, RZ, UR15, P1 ;  /* 0x0000000fff097e24 */ /* 0x000fe200088e06ff */
[----:B------:R-:W-:-:S03]  /*22c0*/  IADD3 R21, R19, 0x10, RZ ;  /* 0x0000001013157810 */ /* 0x000fc60007ffe0ff */
[----:B------:R0:W-:Y:S01]  /*22d0*/  STG.E.U8 desc[UR6][R4.64], R7 ;  /* 0x0000000704007986 */ /* 0x0001e2000c101106 */
[----:B------:R-:W-:-:S03]  /*22e0*/  ISETP.GT.U32.AND P0, PT, R21, R0, PT ;  /* 0x000000001500720c */ /* 0x000fc60003f04070 */
[----:B------:R0:W-:Y:S04]  /*22f0*/  STG.E.U8 desc[UR6][R8.64], R6 ;  /* 0x0000000608007986 */ /* 0x0001e8000c101106 */
[----:B------:R0:W-:Y:S06]  /*2300*/  STG.E.U8 desc[UR6][R10.64], R13 ;  /* 0x0000000d0a007986 */ /* 0x0001ec000c101106 */
[----:B------:R-:W-:Y:S05]  /*2310*/  @!P0 BRA `(.L_x_434) ;  /* 0xffffffdc00c08947 */ /* 0x000fea000383ffff */
.L_x_433:
[----:B------:R-:W-:Y:S05]  /*2320*/  BSYNC B0 ;  /* 0x0000000000007941 */ /* 0x000fea0003800000 */
.L_x_432:
[----:B------:R-:W-:-:S13]  /*2330*/  ISETP.GT.U32.AND P0, PT, R0, R19, PT ;  /* 0x000000130000720c */ /* 0x000fda0003f04070 */
[----:B------:R-:W-:Y:S05]  /*2340*/  @!P0 EXIT ;  /* 0x000000000000894d */ /* 0x000fea0003800000 */
[----:B0-----:R-:W-:Y:S01]  /*2350*/  IMAD.IADD R4, R0, 0x1, -R19 ;  /* 0x0000000100047824 */ /* 0x001fe200078e0a13 */
[----:B------:R-:W-:Y:S01]  /*2360*/  ULDC UR5, c[0x0][0xf70] ;  /* 0x0003dc0000057ab9 */ /* 0x000fe20000000800 */
[----:B------:R-:W-:Y:S01]  /*2370*/  ULDC UR10, c[0x0][0xf7c] ;  /* 0x0003df00000a7ab9 */ /* 0x000fe20000000800 */
[----:B------:R-:W-:Y:S01]  /*2380*/  ULDC.64 UR8, c[0x0][0xf68] ;  /* 0x0003da0000087ab9 */ /* 0x000fe20000000a00 */
[----:B------:R-:W-:Y:S01]  /*2390*/  ULDC.64 UR12, c[0x0][0x210] ;  /* 0x00008400000c7ab9 */ /* 0x000fe20000000a00 */
[----:B------:R-:W-:Y:S01]  /*23a0*/  LOP3.LUT P0, R7, R4, 0x3, RZ, 0xc0, !PT ;  /* 0x0000000304077812 */ /* 0x000fe2000780c0ff */
[----:B------:R-:W-:Y:S01]  /*23b0*/  BSSY B0, `(.L_x_435) ;  /* 0x0000043000007945 */ /* 0x000fe20003800000 */
        /* <DEDUP_REMOVED lines=9> */
[----:B------:R-:W-:Y:S01]  /*2450*/  IMAD.MOV R13, RZ, RZ, -R6 ;  /* 0x000000ffff0d7224 */ /* 0x000fe200078e0a06 */
[----:B------:R-:W-:Y:S02]  /*2460*/  SEL R4, R15, UR4, !P0 ;  /* 0x000000040f047c07 */ /* 0x000fe4000c000000 */
        /* <DEDUP_REMOVED lines=17> */
[----:B------:R-:W-:-:S04]  /*2580*/  IMAD.HI.U32 R18, R11, R5, R10 ;  /* 0x000000050b127227 */ /* 0x000fc800078e000a */
[----:B------:R-:W-:-:S07]  /*2590*/  IMAD.MOV.U32 R5, RZ, RZ, R19 ;  /* 0x000000ffff057224 */ /* 0x000fce00078e0013 */
.L_x_437:
[----:B0--3--:R-:W-:-:S04]  /*25a0*/  IADD3 R10, P2, R2, R5, RZ ;  /* 0x00000005020a7210 */ /* 0x009fc80007f5e0ff */
[----:B------:R-:W-:-:S05]  /*25b0*/  IADD3.X R11, RZ, R3, RZ, P2, !PT ;  /* 0x00000003ff0b7210 */ /* 0x000fca00017fe4ff */
[----:B------:R0:W3:Y:S01]  /*25c0*/  LDG.E.U8 R17, desc[UR6][R10.64] ;  /* 0x000000060a117981 */ /* 0x0000e2000c1e1100 */
        /* <DEDUP_REMOVED lines=14> */
[----:B------:R-:W-:Y:S02]  /*26b0*/  IMAD R10, R6, R10, R5 ;  /* 0x0000000a060a7224 */ /* 0x000fe400078e0205 */
[----:B------:R-:W-:Y:S01]  /*26c0*/  VIADD R5, R5, 0x1 ;  /* 0x0000000105057836 */ /* 0x000fe20000000000 */
        /* <DEDUP_REMOVED lines=11> */
[----:B--2---:R-:W-:-:S05]  /*2780*/  IMAD R9, R16, UR10, R9 ;  /* 0x0000000a10097c24 */ /* 0x004fca000f8e0209 */
[----:B------:R-:W-:-:S05]  /*2790*/  IADD3 R10, P2, R9, UR12, RZ ;  /* 0x0000000c090a7c10 */ /* 0x000fca000ff5e0ff */
[----:B------:R-:W-:Y:S01]  /*27a0*/  IMAD.X R11, RZ, RZ, UR13, P2 ;  /* 0x0000000dff0b7e24 */ /* 0x000fe200090e06ff */
[----:B------:R-:W-:-:S04]  /*27b0*/  ISETP.NE.AND P2, PT, R7, RZ, PT ;  /* 0x000000ff0700720c */ /* 0x000fc80003f45270 */
[----:B---3--:R0:W-:Y:S09]  /*27c0*/  STG.E.U8 desc[UR6][R10.64], R17 ;  /* 0x000000110a007986 */ /* 0x0081f2000c101106 */
[----:B------:R-:W-:Y:S05]  /*27d0*/  @P2 BRA `(.L_x_437) ;  /* 0xfffffffc00702947 */ /* 0x000fea000383ffff */
.L_x_436:
[----:B------:R-:W-:Y:S05]  /*27e0*/  BSYNC B0 ;  /* 0x0000000000007941 */ /* 0x000fea0003800000 */
.L_x_435:
[----:B------:R-:W-:-:S04]  /*27f0*/  LOP3.LUT R7, RZ, R19, RZ, 0x33, !PT ;  /* 0x00000013ff077212 */ /* 0x000fc800078e33ff */
[----:B------:R-:W-:-:S04]  /*2800*/  IADD3 R7, R0, R7, RZ ;  /* 0x0000000700077210 */ /* 0x000fc80007ffe0ff */
[----:B------:R-:W-:-:S13]  /*2810*/  ISETP.GE.U32.AND P0, PT, R7, 0x3, PT ;  /* 0x000000030700780c */ /* 0x000fda0003f06070 */
[----:B------:R-:W-:Y:S05]  /*2820*/  @!P0 EXIT ;  /* 0x000000000000894d */ /* 0x000fea0003800000 */
[----:B------:R-:W4:Y:S01]  /*2830*/  LDC R6, c[0x0][0xf78] ;  /* 0x0003de00ff067b82 */ /* 0x000f220000000800 */
[----:B------:R-:W-:Y:S01]  /*2840*/  ULDC UR4, c[0x0][0xf70] ;  /* 0x0003dc0000047ab9 */ /* 0x000fe20000000800 */
[----:B------:R-:W-:Y:S01]  /*2850*/  ULDC UR5, c[0x0][0xf7c] ;  /* 0x0003df0000057ab9 */ /* 0x000fe20000000800 */
[----:B------:R-:W-:Y:S01]  /*2860*/  ULDC.64 UR8, c[0x0][0xf68] ;  /* 0x0003da0000087ab9 */ /* 0x000fe20000000a00 */
[----:B------:R-:W-:-:S04]  /*2870*/  ULDC.64 UR10, c[0x0][0x210] ;  /* 0x00008400000a7ab9 */ /* 0x000fc80000000a00 */
[----:B------:R-:W1:Y:S01]  /*2880*/  LDC R4, c[0x0][0xf60] ;  /* 0x0003d800ff047b82 */ /* 0x000e620000000800 */
[C---:B----4-:R-:W-:Y:S02]  /*2890*/  ISETP.NE.AND P1, PT, R6.reuse, 0x1, PT ;  /* 0x000000010600780c */ /* 0x050fe40003f25270 */
[----:B------:R-:W-:-:S04]  /*28a0*/  ISETP.NE.AND P0, PT, R6, 0x2, PT ;  /* 0x000000020600780c */ /* 0x000fc80003f05270 */
[----:B-1----:R-:W-:-:S04]  /*28b0*/  SEL R4, R15, R4, !P0 ;  /* 0x000000040f047207 */ /* 0x002fc80004000000 */
[----:B0-----:R-:W0:Y:S03]  /*28c0*/  I2F.U32.RP R10, R4 ;  /* 0x00000004000a7306 */ /* 0x001e260000209000 */
[----:B------:R-:W1:Y:S01]  /*28d0*/  @P1 LDC R15, c[0x0][0xf5c] ;  /* 0x0003d700ff0f1b82 */ /* 0x000e620000000800 */
[----:B------:R-:W-:Y:S01]  /*28e0*/  IMAD.MOV R11, RZ, RZ, -R4 ;  /* 0x000000ffff0b7224 */ /* 0x000fe200078e0a04 */
[----:B------:R-:W-:-:S03]  /*28f0*/  ISETP.NE.U32.AND P0, PT, R4, RZ, PT ;  /* 0x000000ff0400720c */ /* 0x000fc60003f05070 */
[----:B0-----:R-:W0:Y:S08]  /*2900*/  MUFU.RCP R10, R10 ;  /* 0x0000000a000a7308 */ /* 0x001e300000001000 */
[----:B-1----:R-:W1:Y:S01]  /*2910*/  I2F.U32.RP R12, R15 ;  /* 0x0000000f000c7306 */ /* 0x002e620000209000 */
[----:B------:R-:W-:Y:S02]  /*2920*/  ISETP.NE.U32.AND P1, PT, R15, RZ, PT ;  /* 0x000000ff0f00720c */ /* 0x000fe40003f25070 */
[----:B0-----:R-:W-:-:S06]  /*2930*/  IADD3 R7, R10, 0xffffffe, RZ ;  /* 0x0ffffffe0a077810 */ /* 0x001fcc0007ffe0ff */
[----:B------:R-:W0:Y:S08]  /*2940*/  F2I.FTZ.U32.TRUNC.NTZ R7, R7 ;  /* 0x0000000700077305 */ /* 0x000e30000021f000 */
[----:B-1----:R-:W1:Y:S01]  /*2950*/  MUFU.RCP R12, R12 ;  /* 0x0000000c000c7308 */ /* 0x002e620000001000 */
[----:B0-----:R-:W-:Y:S02]  /*2960*/  IMAD R11, R11, R7, RZ ;  /* 0x000000070b0b7224 */ /* 0x001fe400078e02ff */
[----:B-1----:R-:W-:-:S05]  /*2970*/  VIADD R8, R12, 0xffffffe ;  /* 0x0ffffffe0c087836 */ /* 0x002fca0000000000 */
[----:B------:R0:W1:Y:S02]  /*2980*/  F2I.FTZ.U32.TRUNC.NTZ R9, R8 ;  /* 0x0000000800097305 */ /* 0x000064000021f000 */
[----:B0-----:R-:W-:Y:S01]  /*2990*/  MOV R8, RZ ;  /* 0x000000ff00087202 */ /* 0x001fe20000000f00 */
[----:B-1----:R-:W-:-:S05]  /*29a0*/  IMAD R6, R15, R9, RZ ;  /* 0x000000090f067224 */ /* 0x002fca00078e02ff */
[----:B------:R-:W-:Y:S01]  /*29b0*/  IADD3 R13, -R6, RZ, RZ ;  /* 0x000000ff060d7210 */ /* 0x000fe20007ffe1ff */
[----:B------:R-:W-:-:S04]  /*29c0*/  IMAD.MOV.U32 R6, RZ, RZ, RZ ;  /* 0x000000ffff067224 */ /* 0x000fc800078e00ff */
[----:B------:R-:W-:Y:S01]  /*29d0*/  IMAD.HI.U32 R6, R7, R11, R6 ;  /* 0x0000000b07067227 */ /* 0x000fe200078e0006 */
[----:B------:R-:W-:-:S03]  /*29e0*/  LOP3.LUT R7, RZ, R15, RZ, 0x33, !PT ;  /* 0x0000000fff077212 */ /* 0x000fc600078e33ff */
[----:B------:R-:W-:Y:S01]  /*29f0*/  IMAD.HI.U32 R8, R9, R13, R8 ;  /* 0x0000000d09087227 */ /* 0x000fe200078e0008 */
[----:B------:R-:W-:-:S07]  /*2a00*/  LOP3.LUT R9, RZ, R4, RZ, 0x33, !PT ;  /* 0x00000004ff097212 */ /* 0x000fce00078e33ff */
.L_x_438:
        /* <DEDUP_REMOVED lines=28> */
[----:B------:R-:W-:-:S03]  /*2bd0*/  IADD3 R10, P2, R2, R23, RZ ;  /* 0x00000017020a7210 */ /* 0x000fc60007f5e0ff */
[----:B------:R-:W-:-:S04]  /*2be0*/  IMAD R11, R14, UR8, R11 ;  /* 0x000000080e0b7c24 */ /* 0x000fc8000f8e020b */
[----:B--2---:R-:W-:-:S05]  /*2bf0*/  IMAD R11, R16, UR5, R11 ;  /* 0x00000005100b7c24 */ /* 0x004fca000f8e020b */
[----:B------:R-:W-:Y:S02]  /*2c00*/  IADD3 R12, P3, R11, UR10, RZ ;  /* 0x0000000a0b0c7c10 */ /* 0x000fe4000ff7e0ff */
[----:B------:R-:W-:-:S03]  /*2c10*/  IADD3.X R11, RZ, R3, RZ, P2, !PT ;  /* 0x00000003ff0b7210 */ /* 0x000fc600017fe4ff */
[----:B------:R-:W-:Y:S02]  /*2c20*/  IMAD.X R13, RZ, RZ, UR11, P3 ;  /* 0x0000000bff0d7e24 */ /* 0x000fe400098e06ff */
[----:B------:R-:W-:-:S03]  /*2c30*/  IMAD.HI.U32 R14, R6, R23, RZ ;  /* 0x00000017060e7227 */ /* 0x000fc600078e00ff */
[----:B---3--:R0:W-:Y:S04]  /*2c40*/  STG.E.U8 desc[UR6][R12.64], R17 ;  /* 0x000000110c007986 */ /* 0x0081e8000c101106 */
[----:B------:R1:W2:Y:S01]  /*2c50*/  LDG.E.U8 R21, desc[UR6][R10.64] ;  /* 0x000000060a157981 */ /* 0x0002a2000c1e1100 */
[----:B------:R-:W-:-:S05]  /*2c60*/  IADD3 R19, -R14, RZ, RZ ;  /* 0x000000ff0e137210 */ /* 0x000fca0007ffe1ff */
        /* <DEDUP_REMOVED lines=9> */
[----:B-1----:R-:W-:Y:S01]  /*2d00*/  IMAD.MOV R11, RZ, RZ, -R14 ;  /* 0x000000ffff0b7224 */ /* 0x002fe200078e0a0e */
[----:B------:R-:W-:-:S05]  /*2d10*/  IADD3 R10, -R12, RZ, RZ ;  /* 0x000000ff0c0a7210 */ /* 0x000fca0007ffe1ff */
[----:B------:R-:W-:-:S05]  /*2d20*/  IMAD R10, R15, R10, R14 ;  /* 0x0000000a0f0a7224 */ /* 0x000fca00078e020e */
[----:B------:R-:W-:-:S13]  /*2d30*/  ISETP.GE.U32.AND P2, PT, R10, R15, PT ;  /* 0x0000000f0a00720c */ /* 0x000fda0003f46070 */
[----:B------:R-:W-:Y:S01]  /*2d40*/  @P2 IMAD.IADD R10, R10, 0x1, -R15 ;  /* 0x000000010a0a2824 */ /* 0x000fe200078e0a0f */
[----:B------:R-:W-:-:S04]  /*2d50*/  @P2 IADD3 R12, R12, 0x1, RZ ;  /* 0x000000010c0c2810 */ /* 0x000fc80007ffe0ff */
[----:B------:R-:W-:Y:S01]  /*2d60*/  ISETP.GE.U32.AND P3, PT, R10, R15, PT ;  /* 0x0000000f0a00720c */ /* 0x000fe20003f66070 */
[----:B------:R-:W-:-:S04]  /*2d70*/  IMAD R10, R4, R11, R23 ;  /* 0x0000000b040a7224 */ /* 0x000fc800078e0217 */
[----:B------:R-:W-:-:S08]  /*2d80*/  IMAD R10, R10, UR4, RZ ;  /* 0x000000040a0a7c24 */ /* 0x000fd0000f8e02ff */
[----:B------:R-:W-:-:S04]  /*2d90*/  @P3 IADD3 R12, R12, 0x1, RZ ;  /* 0x000000010c0c3810 */ /* 0x000fc80007ffe0ff */
[----:B------:R-:W-:-:S04]  /*2da0*/  SEL R12, R7, R12, !P1 ;  /* 0x0000000c070c7207 */ /* 0x000fc80004800000 */
[----:B------:R-:W-:-:S05]  /*2db0*/  IADD3 R11, -R12, RZ, RZ ;  /* 0x000000ff0c0b7210 */ /* 0x000fca0007ffe1ff */
[----:B------:R-:W-:-:S04]  /*2dc0*/  IMAD R11, R15, R11, R14 ;  /* 0x0000000b0f0b7224 */ /* 0x000fc800078e020e */
[----:B------:R-:W-:-:S04]  /*2dd0*/  IMAD R11, R11, UR9, R10 ;  /* 0x000000090b0b7c24 */ /* 0x000fc8000f8e020a */
[----:B------:R-:W-:Y:S01]  /*2de0*/  IMAD R11, R12, UR8, R11 ;  /* 0x000000080c0b7c24 */ /* 0x000fe2000f8e020b */
[----:B------:R-:W-:-:S03]  /*2df0*/  IADD3 R12, P3, R2, R17, RZ ;  /* 0x00000011020c7210 */ /* 0x000fc60007f7e0ff */
[----:B------:R-:W-:Y:S02]  /*2e00*/  IMAD R11, R16, UR5, R11 ;  /* 0x00000005100b7c24 */ /* 0x000fe4000f8e020b */
[----:B------:R-:W-:-:S03]  /*2e10*/  IMAD.X R13, RZ, RZ, R3, P3 ;  /* 0x000000ffff0d7224 */ /* 0x000fc600018e0603 */
[----:B------:R-:W-:-:S04]  /*2e20*/  IADD3 R10, P2, R11, UR10, RZ ;  /* 0x0000000a0b0a7c10 */ /* 0x000fc8000ff5e0ff */
[----:B------:R-:W-:Y:S01]  /*2e30*/  IADD3.X R11, RZ, UR11, RZ, P2, !PT ;  /* 0x0000000bff0b7c10 */ /* 0x000fe200097fe4ff */
[----:B------:R-:W-:-:S04]  /*2e40*/  IMAD.HI.U32 R14, R6, R17, RZ ;  /* 0x00000011060e7227 */ /* 0x000fc800078e00ff */
[----:B--2---:R0:W-:Y:S04]  /*2e50*/  STG.E.U8 desc[UR6][R10.64], R21 ;  /* 0x000000150a007986 */ /* 0x0041e8000c101106 */
[----:B------:R1:W2:Y:S01]  /*2e60*/  LDG.E.U8 R23, desc[UR6][R12.64] ;  /* 0x000000060c177981 */ /* 0x0002a2000c1e1100 */
[----:B------:R-:W-:-:S05]  /*2e70*/  IADD3 R19, -R14, RZ, RZ ;  /* 0x000000ff0e137210 */ /* 0x000fca0007ffe1ff */
[----:B------:R-:W-:-:S05]  /*2e80*/  IMAD R19, R4, R19, R17 ;  /* 0x0000001304137224 */ /* 0x000fca00078e0211 */
[----:B------:R-:W-:-:S13]  /*2e90*/  ISETP.GE.U32.AND P2, PT, R19, R4, PT ;  /* 0x000000041300720c */ /* 0x000fda0003f46070 */
[----:B------:R-:W-:Y:S01]  /*2ea0*/  @P2 IMAD.IADD R19, R19, 0x1, -R4 ;  /* 0x0000000113132824 */ /* 0x000fe200078e0a04 */
[----:B------:R-:W-:-:S04]  /*2eb0*/  @P2 IADD3 R14, R14, 0x1, RZ ;  /* 0x000000010e0e2810 */ /* 0x000fc80007ffe0ff */
[----:B------:R-:W-:Y:S01]  /*2ec0*/  ISETP.GE.U32.AND P3, PT, R19, R4, PT ;  /* 0x000000041300720c */ /* 0x000fe20003f66070 */
[----:B------:R-:W-:-:S12]  /*2ed0*/  VIADD R19, R5, 0x3 ;  /* 0x0000000305137836 */ /* 0x000fd80000000000 */
[----:B------:R-:W-:-:S04]  /*2ee0*/  @P3 IADD3 R14, R14, 0x1, RZ ;  /* 0x000000010e0e3810 */ /* 0x000fc80007ffe0ff */
[----:B------:R-:W-:-:S04]  /*2ef0*/  SEL R14, R9, R14, !P0 ;  /* 0x0000000e090e7207 */ /* 0x000fc80004000000 */
[----:B0-----:R-:W-:Y:S01]  /*2f00*/  IADD3 R11, -R14, RZ, RZ ;  /* 0x000000ff0e0b7210 */ /* 0x001fe20007ffe1ff */
        /* <DEDUP_REMOVED lines=8> */
[----:B------:R-:W-:-:S13]  /*2f90*/  ISETP.GE.U32.AND P3, PT, R12, R15, PT ;  /* 0x0000000f0c00720c */ /* 0x000fda0003f66070 */
[----:B------:R-:W-:Y:S01]  /*2fa0*/  @P3 VIADD R10, R10, 0x1 ;  /* 0x000000010a0a3836 */ /* 0x000fe20000000000 */
[----:B------:R-:W-:-:S04]  /*2fb0*/  IADD3 R12, P3, R2, R19, RZ ;  /* 0x00000013020c7210 */ /* 0x000fc80007f7e0ff */
[----:B------:R-:W-:Y:S02]  /*2fc0*/  SEL R10, R7, R10, !P1 ;  /* 0x0000000a070a7207 */ /* 0x000fe40004800000 */
[----:B------:R-:W-:Y:S02]  /*2fd0*/  IADD3.X R13, RZ, R3, RZ, P3, !PT ;  /* 0x00000003ff0d7210 */ /* 0x000fe40001ffe4ff */
[----:B------:R-:W-:-:S05]  /*2fe0*/  IADD3 R11, -R10, RZ, RZ ;  /* 0x000000ff0a0b7210 */ /* 0x000fca0007ffe1ff */
[----:B------:R-:W-:-:S04]  /*2ff0*/  IMAD R14, R15, R11, R14 ;  /* 0x0000000b0f0e7224 */ /* 0x000fc800078e020e */
[----:B------:R-:W-:-:S04]  /*3000*/  IMAD R17, R14, UR9, R17 ;  /* 0x000000090e117c24 */ /* 0x000fc8000f8e0211 */
[----:B------:R-:W-:-:S04]  /*3010*/  IMAD R17, R10, UR8, R17 ;  /* 0x000000080a117c24 */ /* 0x000fc8000f8e0211 */
[----:B------:R-:W-:-:S05]  /*3020*/  IMAD R17, R16, UR5, R17 ;  /* 0x0000000510117c24 */ /* 0x000fca000f8e0211 */
[----:B------:R-:W-:-:S04]  /*3030*/  IADD3 R10, P2, R17, UR10, RZ ;  /* 0x0000000a110a7c10 */ /* 0x000fc8000ff5e0ff */
        /* <DEDUP_REMOVED lines=36> */
.L_x_439:
        /* <DEDUP_REMOVED lines=16> */
.L_x_1068:


//--------------------- .text._ZN2at6native40_GLOBAL__N__2351210d_8_Shape_cu_49f7391c30CatArrayBatchedCopy_vectorizedINS1_10OpaqueTypeILj1EEEjLi3ELi64ELi64ELi16ELi16EEEvPcNS1_25CatArrInputTensorMetadataIT_T0_XT2_EXT3_EEENS1_16TensorSizeStrideIS8_Lj4EEEiS8_ --------------------------
	.section	.text._ZN2at6native40_GLOBAL__N__2351210d_8_Shape_cu_49f7391c30CatArrayBatchedCopy_vectorizedINS1_10OpaqueTypeILj1EEEjLi3ELi64ELi64ELi16ELi16EEEvPcNS1_25CatArrInputTensorMetadataIT_T0_XT2_EXT3_EEENS1_16TensorSizeStrideIS8_Lj4EEEiS8_,"ax",@progbits
	.align	128
.text._ZN2at6native40_GLOBAL__N__2351210d_8_Shape_cu_49f7391c30CatArrayBatchedCopy_vectorizedINS1_10OpaqueTypeILj1EEEjLi3ELi64ELi64ELi16ELi16EEEvPcNS1_25CatArrInputTensorMetadataIT_T0_XT2_EXT3_EEENS1_16TensorSizeStrideIS8_Lj4EEEiS8_:
        .type           _ZN2at6native40_GLOBAL__N__2351210d_8_Shape_cu_49f7391c30CatArrayBatchedCopy_vectorizedINS1_10OpaqueTypeILj1EEEjLi3ELi64ELi64ELi16ELi16EEEvPcNS1_25CatArrInputTensorMetadataIT_T0_XT2_EXT3_EEENS1_16TensorSizeStrideIS8_Lj4EEEiS8_,@function
        .size           _ZN2at6native40_GLOBAL__N__2351210d_8_Shape_cu_49f7391c30CatArrayBatchedCopy_vectorizedINS1_10OpaqueTypeILj1EEEjLi3ELi64ELi64ELi16ELi16EEEvPcNS1_25CatArrInputTensorMetadataIT_T0_XT2_EXT3_EEENS1_16TensorSizeStrideIS8_Lj4EEEiS8_,(.L_x_1069 - _ZN2at6native40_GLOBAL__N__2351210d_8_Shape_cu_49f7391c30CatArrayBatchedCopy_vectorizedINS1_10OpaqueTypeILj1EEEjLi3ELi64ELi64ELi16ELi16EEEvPcNS1_25CatArrInputTensorMetadataIT_T0_XT2_EXT3_EEENS1_16TensorSizeStrideIS8_Lj4EEEiS8_)
        .other          _ZN2at6native40_GLOBAL__N__2351210d_8_Shape_cu_49f7391c30CatArrayBatchedCopy_vectorizedINS1_10OpaqueTypeILj1EEEjLi3ELi64ELi64ELi16ELi16EEEvPcNS1_25CatArrInputTensorMetadataIT_T0_XT2_EXT3_EEENS1_16TensorSizeStrideIS8_Lj4EEEiS8_,@"STO_CUDA_ENTRY STV_DEFAULT"
_ZN2at6native40_GLOBAL__N__2351210d_8_Shape_cu_49f7391c30CatArrayBatchedCopy_vectorizedINS1_10OpaqueTypeILj1EEEjLi3ELi64ELi64ELi16ELi16EEEvPcNS1_25CatArrInputTensorMetadataIT_T0_XT2_EXT3_EEENS1_16TensorSizeStrideIS8_Lj4EEEiS8_:
        /* <DEDUP_REMOVED lines=12> */
[----:B------:R-:W0:Y:S01]  /*00c0*/  LDC.64 R6, c[0x0][0xf78] ;  /* 0x0003de00ff067b82 */ /* 0x000e220000000a00 */
[----:B------:R-:W-:Y:S01]  /*00d0*/  SHF.L.U32 R3, R3, 0x3, RZ ;  /* 0x0000000303037819 */ /* 0x000fe200000006ff */
[----:B------:R-:W-:Y:S01]  /*00e0*/  HFMA2.MMA R12, -RZ, RZ, 0, 0 ;  /* 0x00000000ff0c7435 */ /* 0x000fe200000001ff */
[----:B------:R-:W-:Y:S01]  /*00f0*/  ULDC UR5, c[0x0][0xc] ;  /* 0x0000030000057ab9 */ /* 0x000fe20000000800 */
[----:B------:R-:W-:Y:S01]  /*0100*/  ULDC.64 UR6, c[0x0][0x208] ;  /* 0x0000820000067ab9 */ /* 0x000fe20000000a00 */
[----:B------:R-:W-:Y:S01]  /*0110*/  UIMAD UR4, UR4, UR5, URZ ;  /* 0x00000005040472a4 */ /* 0x000fe2000f8e023f */
[----:B------:R-:W-:Y:S02]  /*0120*/  ULDC.64 UR8, c[0x0][0xf68] ;  /* 0x0003da0000087ab9 */ /* 0x000fe40000000a00 */
[----:B------:R1:W2:Y:S01]  /*0130*/  LDC R2, c[0x0][R4+0x510] ;  /* 0x0001440004027b82 */ /* 0x0002a20000000800 */
[----:B------:R-:W-:Y:S01]  /*0140*/  ULDC UR5, c[0x0][0xf70] ;  /* 0x0003dc0000057ab9 */ /* 0x000fe20000000800 */
[----:B------:R-:W-:-:S06]  /*0150*/  ULDC.64 UR10, c[0x0][0x210] ;  /* 0x00008400000a7ab9 */ /* 0x000fcc0000000a00 */
        /* <DEDUP_REMOVED lines=9> */
[----:B------:R-:W-:Y:S01]  /*01f0*/  IMAD.MOV R9, RZ, RZ, -R11 ;  /* 0x000000ffff097224 */ /* 0x000fe200078e0a0b */
[----:B------:R-:W-:Y:S02]  /*0200*/  ISETP.NE.U32.AND P0, PT, R11, RZ, PT ;  /* 0x000000ff0b00720c */ /* 0x000fe40003f05070 */
[----:B------:R-:W-:-:S04]  /*0210*/  LOP3.LUT R16, RZ, R11, RZ, 0x33, !PT ;  /* 0x0000000bff107212 */ /* 0x000fc800078e33ff */
[----:B--2---:R-:W2:Y:S01]  /*0220*/  MUFU.RCP R6, R6 ;  /* 0x0000000600067308 */ /* 0x004ea20000001000 */
[----:B-1----:R-:W-:-:S07]  /*0230*/  ISETP.NE.U32.AND P1, PT, R10, RZ, PT ;  /* 0x000000ff0a00720c */ /* 0x002fce0003f25070 */
[----:B------:R-:W1:Y:S01]  /*0240*/  I2F.U32.RP R2, R10 ;  /* 0x0000000a00027306 */ /* 0x000e620000209000 */
[----:B------:R-:W-:Y:S02]  /*0250*/  LOP3.LUT R14, RZ, R10, RZ, 0x33, !PT ;  /* 0x0000000aff0e7212 */ /* 0x000fe400078e33ff */
[----:B--2---:R-:W-:-:S05]  /*0260*/  IADD3 R13, R6, 0xffffffe, RZ ;  /* 0x0ffffffe060d7810 */ /* 0x004fca0007ffe0ff */
[----:B-1----:R-:W1:Y:S08]  /*0270*/  MUFU.RCP R2, R2 ;  /* 0x0000000200027308 */ /* 0x002e700000001000 */
[----:B------:R-:W2:Y:S01]  /*0280*/  F2I.FTZ.U32.TRUNC.NTZ R13, R13 ;  /* 0x0000000d000d7305 */ /* 0x000ea2000021f000 */
[----:B-1----:R-:W-:Y:S02]  /*0290*/  VIADD R5, R2, 0xffffffe ;  /* 0x0ffffffe02057836 */ /* 0x002fe40000000000 */
[----:B------:R-:W1:Y:S05]  /*02a0*/  LDC.64 R2, c[0x0][R3+0x218] ;  /* 0x0000860003027b82 */ /* 0x000e6a0000000a00 */
[----:B------:R-:W3:Y:S01]  /*02b0*/  F2I.FTZ.U32.TRUNC.NTZ R5, R5 ;  /* 0x0000000500057305 */ /* 0x000ee2000021f000 */
[----:B--2---:R-:W-:-:S04]  /*02c0*/  IMAD R9, R9, R13, RZ ;  /* 0x0000000d09097224 */ /* 0x004fc800078e02ff */
[----:B------:R-:W-:Y:S01]  /*02d0*/  IMAD.HI.U32 R12, R13, R9, R12 ;  /* 0x000000090d0c7227 */ /* 0x000fe200078e000c */
[----:B------:R-:W-:-:S03]  /*02e0*/  MOV R9, RZ ;  /* 0x000000ff00097202 */ /* 0x000fc60000000f00 */
[----:B---3--:R-:W-:-:S04]  /*02f0*/  IMAD R8, R10, R5, RZ ;  /* 0x000000050a087224 */ /* 0x008fc800078e02ff */
[----:B------:R-:W-:Y:S02]  /*0300*/  IMAD.MOV R17, RZ, RZ, -R8 ;  /* 0x000000ffff117224 */ /* 0x000fe400078e0a08 */
[----:B0-----:R-:W-:Y:S02]  /*0310*/  IMAD R8, R4, R7, RZ ;  /* 0x0000000704087224 */ /* 0x001fe400078e02ff */
[----:B------:R-:W-:-:S03]  /*0320*/  IMAD.MOV.U32 R4, RZ, RZ, RZ ;  /* 0x000000ffff047224 */ /* 0x000fc600078e00ff */
[----:B------:R-:W-:Y:S01]  /*0330*/  LOP3.LUT R8, R8, 0xfffffff0, RZ, 0xc0, !PT ;  /* 0xfffffff008087812 */ /* 0x000fe200078ec0ff */
[----:B------:R-:W-:-:S07]  /*0340*/  IMAD.HI.U32 R13, R5, R17, R4 ;  /* 0x00000011050d7227 */ /* 0x000fce00078e0004 */
.L_x_440:
        /* <DEDUP_REMOVED lines=16> */
[----:B------:R-:W-:Y:S01]  /*0450*/  VIADD R15, R15, UR4 ;  /* 0x000000040f0f7c36 */ /* 0x000fe20008000000 */
        /* <DEDUP_REMOVED lines=18> */
.L_x_441:
        /* <DEDUP_REMOVED lines=16> */
.L_x_1069:


//--------------------- .text._ZN2at6native40_GLOBAL__N__2351210d_8_Shape_cu_49f7391c19CatArrayBatchedCopyINS1_10OpaqueTypeILj1EEEjLi2ELi64ELi64EEEvPT_NS1_25CatArrInputTensorMetadataIS5_T0_XT2_EXT3_EEENS1_16TensorSizeStrideIS8_Lj4EEEiS8_ --------------------------
	.section	.text._ZN2at6native40_GLOBAL__N__2351210d_8_Shape_cu_49f7391c19CatArrayBatchedCopyINS1_10OpaqueTypeILj1EEEjLi2ELi64ELi64EEEvPT_NS1_25CatArrInputTensorMetadataIS5_T0_XT2_EXT3_EEENS1_16TensorSizeStrideIS8_Lj4EEEiS8_,"ax",@progbits
	.align	128
.text._ZN2at6native40_GLOBAL__N__2351210d_8_Shape_cu_49f7391c19CatArrayBatchedCopyINS1_10OpaqueTypeILj1EEEjLi2ELi64ELi64EEEvPT_NS1_25CatArrInputTensorMetadataIS5_T0_XT2_EXT3_EEENS1_16TensorSizeStrideIS8_Lj4EEEiS8_:
        .type           _ZN2at6native40_GLOBAL__N__2351210d_8_Shape_cu_49f7391c19CatArrayBatchedCopyINS1_10OpaqueTypeILj1EEEjLi2ELi64ELi64EEEvPT_NS1_25CatArrInputTensorMetadataIS5_T0_XT2_EXT3_EEENS1_16TensorSizeStrideIS8_Lj4EEEiS8_,@function
        .size           _ZN2at6native40_GLOBAL__N__2351210d_8_Shape_cu_49f7391c19CatArrayBatchedCopyINS1_10OpaqueTypeILj1EEEjLi2ELi64ELi64EEEvPT_NS1_25CatArrInputTensorMetadataIS5_T0_XT2_EXT3_EEENS1_16TensorSizeStrideIS8_Lj4EEEiS8_,(.L_x_1070 - _ZN2at6native40_GLOBAL__N__2351210d_8_Shape_cu_49f7391c19CatArrayBatchedCopyINS1_10OpaqueTypeILj1EEEjLi2ELi64ELi64EEEvPT_NS1_25CatArrInputTensorMetadataIS5_T0_XT2_EXT3_EEENS1_16TensorSizeStrideIS8_Lj4EEEiS8_)
        .other          _ZN2at6native40_GLOBAL__N__2351210d_8_Shape_cu_49f7391c19CatArrayBatchedCopyINS1_10OpaqueTypeILj1EEEjLi2ELi64ELi64EEEvPT_NS1_25CatArrInputTensorMetadataIS5_T0_XT2_EXT3_EEENS1_16TensorSizeStrideIS8_Lj4EEEiS8_,@"STO_CUDA_ENTRY STV_DEFAULT"
_ZN2at6native40_GLOBAL__N__2351210d_8_Shape_cu_49f7391c19CatArrayBatchedCopyINS1_10OpaqueTypeILj1EEEjLi2ELi64ELi64EEEvPT_NS1_25CatArrInputTensorMetadataIS5_T0_XT2_EXT3_EEENS1_16TensorSizeStrideIS8_Lj4EEEiS8_:
        /* <DEDUP_REMOVED lines=17> */
[----:B------:R-:W-:Y:S01]  /*0110*/  UISETP.NE.AND UP0, UPT, UR11, 0x1, UPT ;  /* 0x000000010b00788c */ /* 0x000fe2000bf05270 */
[----:B------:R-:W-:Y:S01]  /*0120*/  ULDC UR13, c[0x0][UR4+0x510] ;  /* 0x00014400040d7abb */ /* 0x000fe20008000800 */
[----:B------:R-:W-:Y:S01]  /*0130*/  ULDC UR8, c[0x0][0xf5c] ;  /* 0x0003d70000087ab9 */ /* 0x000fe20000000800 */
[----:B------:R-:W-:-:S02]  /*0140*/  UIMAD UR7, UR7, UR6, URZ ;  /* 0x00000006070772a4 */ /* 0x000fc4000f8e023f */
[----:B------:R-:W-:Y:S01]  /*0150*/  USEL UR8, UR13, UR8, !UP0 ;  /* 0x000000080d087287 */ /* 0x000fe2000c000000 */
[----:B------:R-:W-:Y:S01]  /*0160*/  ULDC UR6, c[0x0][UR4+0x410] ;  /* 0x0001040004067abb */ /* 0x000fe20008000800 */
[----:B------:R-:W-:Y:S01]  /*0170*/  ULDC.64 UR14, c[0x0][0x208] ;  /* 0x00008200000e7ab9 */ /* 0x000fe20000000a00 */
[----:B------:R-:W-:-:S04]  /*0180*/  ULDC.64 UR4, c[0x0][UR9+0x218] ;  /* 0x0000860009047abb */ /* 0x000fc80008000a00 */
[----:B------:R-:W-:Y:S05]  /*0190*/  @!P0 BRA `(.L_x_442) ;  /* 0x0000000000948947 */ /* 0x000fea0003800000 */
[----:B------:R-:W0:Y:S01]  /*01a0*/  I2F.U32.RP R4, UR8 ;  /* 0x0000000800047d06 */ /* 0x000e220008209000 */
[----:B------:R-:W1:Y:S01]  /*01b0*/  LDC R8, c[0x0][0xf7c] ;  /* 0x0003df00ff087b82 */ /* 0x000e620000000800 */
[----:B------:R-:W-:Y:S01]  /*01c0*/  IMAD R5, RZ, RZ, -UR8 ;  /* 0x80000008ff057e24 */ /* 0x000fe2000f8e02ff */
[----:B------:R-:W-:Y:S01]  /*01d0*/  ISETP.NE.U32.AND P0, PT, RZ, UR8, PT ;  /* 0x00000008ff007c0c */ /* 0x000fe2000bf05070 */
[----:B------:R-:W-:Y:S01]  /*01e0*/  ULDC.64 UR10, c[0x0][0xf68] ;  /* 0x0003da00000a7ab9 */ /* 0x000fe20000000a00 */
[----:B------:R-:W-:Y:S01]  /*01f0*/  LOP3.LUT R7, RZ, UR8, RZ, 0x33, !PT ;  /* 0x00000008ff077c12 */ /* 0x000fe2000f8e33ff */
[----:B------:R-:W-:Y:S02]  /*0200*/  ULDC.64 UR16, c[0x0][0x210] ;  /* 0x0000840000107ab9 */ /* 0x000fe40000000a00 */
[----:B0-----:R-:W0:Y:S02]  /*0210*/  MUFU.RCP R4, R4 ;  /* 0x0000000400047308 */ /* 0x001e240000001000 */
[----:B0-----:R-:W-:-:S06]  /*0220*/  IADD3 R2, R4, 0xffffffe, RZ ;  /* 0x0ffffffe04027810 */ /* 0x001fcc0007ffe0ff */
[----:B------:R0:W2:Y:S02]  /*0230*/  F2I.FTZ.U32.TRUNC.NTZ R3, R2 ;  /* 0x0000000200037305 */ /* 0x0000a4000021f000 */
[----:B0-----:R-:W-:Y:S01]  /*0240*/  HFMA2.MMA R2, -RZ, RZ, 0, 0 ;  /* 0x00000000ff027435 */ /* 0x001fe200000001ff */
[----:B--2---:R-:W-:-:S09]  /*0250*/  IMAD R5, R5, R3, RZ ;  /* 0x0000000305057224 */ /* 0x004fd200078e02ff */
[----:B-1----:R-:W-:-:S07]  /*0260*/  IMAD.HI.U32 R5, R3, R5, R2 ;  /* 0x0000000503057227 */ /* 0x002fce00078e0002 */
.L_x_443:
        /* <DEDUP_REMOVED lines=12> */
[----:B------:R-:W-:-:S05]  /*0330*/  IADD3 R11, -R4, RZ, RZ ;  /* 0x000000ff040b7210 */ /* 0x000fca0007ffe1ff */
[----:B0-----:R-:W-:Y:S01]  /*0340*/  IMAD R2, R11, UR8, R0 ;  /* 0x000000080b027c24 */ /* 0x001fe2000f8e0200 */
[----:B------:R-:W-:-:S03]  /*0350*/  IADD3 R0, R0, UR7, RZ ;  /* 0x0000000700007c10 */ /* 0x000fc6000fffe0ff */
[----:B------:R-:W-:-:S04]  /*0360*/  IMAD R3, R2, UR11, RZ ;  /* 0x0000000b02037c24 */ /* 0x000fc8000f8e02ff */
[----:B------:R-:W-:-:S04]  /*0370*/  IMAD R3, R4, UR10, R3 ;  /* 0x0000000a04037c24 */ /* 0x000fc8000f8e0203 */
[----:B------:R-:W-:-:S05]  /*0380*/  IMAD R3, R8, UR6, R3 ;  /* 0x0000000608037c24 */ /* 0x000fca000f8e0203 */
[----:B------:R-:W-:-:S05]  /*0390*/  IADD3 R2, P1, R3, UR16, RZ ;  /* 0x0000001003027c10 */ /* 0x000fca000ff3e0ff */
[----:B------:R-:W-:Y:S01]  /*03a0*/  IMAD.X R3, RZ, RZ, UR17, P1 ;  /* 0x00000011ff037e24 */ /* 0x000fe200088e06ff */
[----:B------:R-:W-:-:S04]  /*03b0*/  ISETP.GE.U32.AND P1, PT, R0, UR12, PT ;  /* 0x0000000c00007c0c */ /* 0x000fc8000bf26070 */
[----:B--2---:R0:W-:Y:S09]  /*03c0*/  STG.E.U8 desc[UR14][R2.64], R9 ;  /* 0x0000000902007986 */ /* 0x0041f2000c10110e */
[----:B------:R-:W-:Y:S05]  /*03d0*/  @!P1 BRA `(.L_x_443) ;  /* 0xfffffffc00a49947 */ /* 0x000fea000383ffff */
[----:B------:R-:W-:Y:S05]  /*03e0*/  EXIT ;  /* 0x000000000000794d */ /* 0x000fea0003800000 */
.L_x_442:
[----:B------:R-:W-:Y:S01]  /*03f0*/  @UP0 ULDC UR13, c[0x0][UR10+0x75c] ;  /* 0x0001d7000a0d0abb */ /* 0x000fe20008000800 */
[----:B------:R-:W0:Y:S01]  /*0400*/  I2F.U32.RP R8, UR8 ;  /* 0x0000000800087d06 */ /* 0x000e220008209000 */
[----:B------:R-:W1:Y:S01]  /*0410*/  LDC R2, c[0x0][0xf7c] ;  /* 0x0003df00ff027b82 */ /* 0x000e620000000800 */
[----:B------:R-:W-:Y:S01]  /*0420*/  IMAD R9, RZ, RZ, -UR8 ;  /* 0x80000008ff097e24 */ /* 0x000fe2000f8e02ff */
[----:B------:R-:W-:Y:S01]  /*0430*/  BSSY B0, `(.L_x_444) ;  /* 0x000003a000007945 */ /* 0x000fe20003800000 */
[----:B------:R-:W-:Y:S01]  /*0440*/  ISETP.NE.U32.AND P0, PT, RZ, UR8, PT ;  /* 0x00000008ff007c0c */ /* 0x000fe2000bf05070 */
[----:B------:R-:W-:Y:S01]  /*0450*/  ULDC.64 UR10, c[0x0][UR10+0x768] ;  /* 0x0001da000a0a7abb */ /* 0x000fe20008000a00 */
[----:B------:R-:W-:Y:S01]  /*0460*/  ISETP.NE.U32.AND P1, PT, RZ, UR13, PT ;  /* 0x0000000dff007c0c */ /* 0x000fe2000bf25070 */
[----:B------:R-:W-:Y:S01]  /*0470*/  ULDC.64 UR16, c[0x0][0xf68] ;  /* 0x0003da0000107ab9 */ /* 0x000fe20000000a00 */
[----:B------:R-:W2:Y:S01]  /*0480*/  I2F.U32.RP R3, UR13 ;  /* 0x0000000d00037d06 */ /* 0x000ea20008209000 */
[----:B------:R-:W-:-:S07]  /*0490*/  ULDC.64 UR18, c[0x0][0x210] ;  /* 0x0000840000127ab9 */ /* 0x000fce0000000a00 */
[----:B0-----:R-:W0:Y:S08]  /*04a0*/  MUFU.RCP R8, R8 ;  /* 0x0000000800087308 */ /* 0x001e300000001000 */
[----:B--2---:R-:W2:Y:S01]  /*04b0*/  MUFU.RCP R3, R3 ;  /* 0x0000000300037308 */ /* 0x004ea20000001000 */
[----:B0-----:R-:W-:-:S07]  /*04c0*/  IADD3 R5, R8, 0xffffffe, RZ ;  /* 0x0ffffffe08057810 */ /* 0x001fce0007ffe0ff */
[----:B------:R-:W0:Y:S01]  /*04d0*/  F2I.FTZ.U32.TRUNC.NTZ R5, R5 ;  /* 0x0000000500057305 */ /* 0x000e22000021f000 */
[----:B--2---:R-:W-:-:S07]  /*04e0*/  VIADD R6, R3, 0xffffffe ;  /* 0x0ffffffe03067836 */ /* 0x004fce0000000000 */
[----:B------:R2:W3:Y:S01]  /*04f0*/  F2I.FTZ.U32.TRUNC.NTZ R7, R6 ;  /* 0x0000000600077305 */ /* 0x0004e2000021f000 */
[----:B0-----:R-:W-:Y:S01]  /*0500*/  IMAD R3, R9, R5, RZ ;  /* 0x0000000509037224 */ /* 0x001fe200078e02ff */
[----:B--2---:R-:W-:Y:S01]  /*0510*/  HFMA2.MMA R6, -RZ, RZ, 0, 0 ;  /* 0x00000000ff067435 */ /* 0x004fe200000001ff */
[----:B---3--:R-:W-:-:S05]  /*0520*/  IMAD R4, R7, UR13, RZ ;  /* 0x0000000d07047c24 */ /* 0x008fca000f8e02ff */
[----:B------:R-:W-:Y:S01]  /*0530*/  IADD3 R9, -R4, RZ, RZ ;  /* 0x000000ff04097210 */ /* 0x000fe20007ffe1ff */
[----:B------:R-:W-:-:S04]  /*0540*/  IMAD.MOV.U32 R4, RZ, RZ, RZ ;  /* 0x000000ffff047224 */ /* 0x000fc800078e00ff */
[----:B------:R-:W-:Y:S01]  /*0550*/  IMAD.HI.U32 R7, R7, R9, R6 ;  /* 0x0000000907077227 */ /* 0x000fe200078e0006 */
[----:B------:R-:W-:Y:S02]  /*0560*/  LOP3.LUT R6, RZ, UR8, RZ, 0x33, !PT ;  /* 0x00000008ff067c12 */ /* 0x000fe4000f8e33ff */
[----:B------:R-:W-:Y:S01]  /*0570*/  LOP3.LUT R9, RZ, UR13, RZ, 0x33, !PT ;  /* 0x0000000dff097c12 */ /* 0x000fe2000f8e33ff */
[----:B-1----:R-:W-:-:S07]  /*0580*/  IMAD.HI.U32 R3, R5, R3, R4 ;  /* 0x0000000305037227 */ /* 0x002fce00078e0004 */
.L_x_445:
[----:B0-----:R-:W-:-:S04]  /*0590*/  IMAD.HI.U32 R4, R7, R0, RZ ;  /* 0x0000000007047227 */ /* 0x001fc800078e00ff */
        /* <DEDUP_REMOVED lines=10> */
[----:B------:R-:W-:-:S04]  /*0640*/  IMAD R5, R5, UR11, RZ ;  /* 0x0000000b05057c24 */ /* 0x000fc8000f8e02ff */
        /* <DEDUP_REMOVED lines=14> */
[----:B------:R-:W-:Y:S01]  /*0730*/  IMAD R15, R15, UR8, R0 ;  /* 0x000000080f0f7c24 */ /* 0x000fe2000f8e0200 */
[----:B------:R-:W-:-:S03]  /*0740*/  IADD3 R0, R0, UR7, RZ ;  /* 0x0000000700007c10 */ /* 0x000fc6000fffe0ff */
[----:B0-----:R-:W-:-:S04]  /*0750*/  IMAD R4, R15, UR17, RZ ;  /* 0x000000110f047c24 */ /* 0x001fc8000f8e02ff */
        /* <DEDUP_REMOVED lines=8> */
.L_x_444:
[----:B------:R-:W-:Y:S05]  /*07e0*/  EXIT ;  /* 0x000000000000794d */ /* 0x000fea0003800000 */
.L_x_446:
        /* <DEDUP_REMOVED lines=9> */
.L_x_1070:


//--------------------- .text._ZN2at6native40_GLOBAL__N__2351210d_8_Shape_cu_49f7391c26CatArrayBatchedCopy_contigINS1_10OpaqueTypeILj1EEEjLi2ELi64ELi64EEEvPT_NS1_25CatArrInputTensorMetadataIS5_T0_XT2_EXT3_EEENS1_16TensorSizeStrideIS8_Lj4EEEiS8_ --------------------------
	.section	.text._ZN2at6native40_GLOBAL__N__2351210d_8_Shape_cu_49f7391c26CatArrayBatchedCopy_contigINS1_10OpaqueTypeILj1EEEjLi2ELi64ELi64EEEvPT_NS1_25CatArrInputTensorMetadataIS5_T0_XT2_EXT3_EEENS1_16TensorSizeStrideIS8_Lj4EEEiS8_,"ax",@progbits
	.align	128
.text._ZN2at6native40_GLOBAL__N__2351210d_8_Shape_cu_49f7391c26CatArrayBatchedCopy_contigINS1_10OpaqueTypeILj1EEEjLi2ELi64ELi64EEEvPT_NS1_25CatArrInputTensorMetadataIS5_T0_XT2_EXT3_EEENS1_16TensorSizeStrideIS8_Lj4EEEiS8_:
        .type           _ZN2at6native40_GLOBAL__N__2351210d_8_Shape_cu_49f7391c26CatArrayBatchedCopy_contigINS1_10OpaqueTypeILj1EEEjLi2ELi64ELi64EEEvPT_NS1_25CatArrInputTensorMetadataIS5_T0_XT2_EXT3_EEENS1_16TensorSizeStrideIS8_Lj4EEEiS8_,@function
        .size           _ZN2at6native40_GLOBAL__N__2351210d_8_Shape_cu_49f7391c26CatArrayBatchedCopy_contigINS1_10OpaqueTypeILj1EEEjLi2ELi64ELi64EEEvPT_NS1_25CatArrInputTensorMetadataIS5_T0_XT2_EXT3_EEENS1_16TensorSizeStrideIS8_Lj4EEEiS8_,(.L_x_1071 - _ZN2at6native40_GLOBAL__N__2351210d_8_Shape_cu_49f7391c26CatArrayBatchedCopy_contigINS1_10OpaqueTypeILj1EEEjLi2ELi64ELi64EEEvPT_NS1_25CatArrInputTensorMetadataIS5_T0_XT2_EXT3_EEENS1_16TensorSizeStrideIS8_Lj4EEEiS8_)
        .other          _ZN2at6native40_GLOBAL__N__2351210d_8_Shape_cu_49f7391c26CatArrayBatchedCopy_contigINS1_10OpaqueTypeILj1EEEjLi2ELi64ELi64EEEvPT_NS1_25CatArrInputTensorMetadataIS5_T0_XT2_EXT3_EEENS1_16TensorSizeStrideIS8_Lj4EEEiS8_,@"STO_CUDA_ENTRY STV_DEFAULT"
_ZN2at6native40_GLOBAL__N__2351210d_8_Shape_cu_49f7391c26CatArrayBatchedCopy_contigINS1_10OpaqueTypeILj1EEEjLi2ELi64ELi64EEEvPT_NS1_25CatArrInputTensorMetadataIS5_T0_XT2_EXT3_EEENS1_16TensorSizeStrideIS8_Lj4EEEiS8_:
        /* <DEDUP_REMOVED lines=11> */
[----:B------:R-:W-:Y:S01]  /*00b0*/  ULDC.64 UR10, c[0x0][0xf78] ;  /* 0x0003de00000a7ab9 */ /* 0x000fe20000000a00 */
[----:B------:R-:W-:Y:S01]  /*00c0*/  ULDC UR9, c[0x0][UR4+0x510] ;  /* 0x0001440004097abb */ /* 0x000fe20008000800 */
[----:B------:R-:W-:Y:S01]  /*00d0*/  UISETP.NE.AND UP0, UPT, UR10, 0x1, UPT ;  /* 0x000000010a00788c */ /* 0x000fe2000bf05270 */
[----:B------:R-:W0:Y:S01]  /*00e0*/  LDC.64 R2, c[0x0][0xf68] ;  /* 0x0003da00ff027b82 */ /* 0x000e220000000a00 */
[----:B------:R-:W-:Y:S01]  /*00f0*/  USHF.L.U32 UR5, UR5, 0x3, URZ ;  /* 0x0000000305057899 */ /* 0x000fe2000800063f */
[----:B------:R-:W-:Y:S01]  /*0100*/  ULDC UR4, c[0x0][UR4+0x410] ;  /* 0x0001040004047abb */ /* 0x000fe20008000800 */
[----:B------:R-:W-:Y:S01]  /*0110*/  ULDC.64 UR12, c[0x0][0x210] ;  /* 0x00008400000c7ab9 */ /* 0x000fe20000000a00 */
[----:B------:R-:W-:-:S03]  /*0120*/  UIMAD UR6, UR4, UR11, URZ ;  /* 0x0000000b040672a4 */ /* 0x000fc6000f8e023f */
[----:B------:R-:W-:Y:S01]  /*0130*/  ULDC UR4, c[0x0][0xc] ;  /* 0x0000030000047ab9 */ /* 0x000fe20000000800 */
[----:B------:R-:W-:Y:S02]  /*0140*/  ULDC.64 UR10, c[0x0][0x208] ;  /* 0x00008200000a7ab9 */ /* 0x000fe40000000a00 */
[----:B------:R-:W-:Y:S01]  /*0150*/  @UP0 ULDC UR9, c[0x0][0xf5c] ;  /* 0x0003d70000090ab9 */ /* 0x000fe20000000800 */
[----:B------:R-:W-:Y:S01]  /*0160*/  UIMAD UR7, UR7, UR4, URZ ;  /* 0x00000004070772a4 */ /* 0x000fe2000f8e023f */
[----:B------:R-:W1:Y:S01]  /*0170*/  I2F.U32.RP R6, UR9 ;  /* 0x0000000900067d06 */ /* 0x000e620008209000 */
[----:B------:R-:W-:Y:S01]  /*0180*/  ISETP.NE.U32.AND P0, PT, RZ, UR9, PT ;  /* 0x00000009ff007c0c */ /* 0x000fe2000bf05070 */
[----:B------:R-:W-:Y:S01]  /*0190*/  ULDC.64 UR4, c[0x0][UR5+0x218] ;  /* 0x0000860005047abb */ /* 0x000fe20008000a00 */
[----:B------:R-:W-:-:S05]  /*01a0*/  LOP3.LUT R9, RZ, UR9, RZ, 0x33, !PT ;  /* 0x00000009ff097c12 */ /* 0x000fca000f8e33ff */
[----:B-1----:R-:W1:Y:S02]  /*01b0*/  MUFU.RCP R6, R6 ;  /* 0x0000000600067308 */ /* 0x002e640000001000 */
[----:B-1----:R-:W-:-:S06]  /*01c0*/  VIADD R4, R6, 0xffffffe ;  /* 0x0ffffffe06047836 */ /* 0x002fcc0000000000 */
[----:B------:R1:W2:Y:S02]  /*01d0*/  F2I.FTZ.U32.TRUNC.NTZ R5, R4 ;  /* 0x0000000400057305 */ /* 0x0002a4000021f000 */
[----:B-1----:R-:W-:Y:S02]  /*01e0*/  IMAD.MOV.U32 R4, RZ, RZ, RZ ;  /* 0x000000ffff047224 */ /* 0x002fe400078e00ff */
[----:B--2---:R-:W-:-:S05]  /*01f0*/  IMAD R7, R5, UR9, RZ ;  /* 0x0000000905077c24 */ /* 0x004fca000f8e02ff */
[----:B------:R-:W-:-:S05]  /*0200*/  IADD3 R7, -R7, RZ, RZ ;  /* 0x000000ff07077210 */ /* 0x000fca0007ffe1ff */
[----:B0-----:R-:W-:-:S07]  /*0210*/  IMAD.HI.U32 R7, R5, R7, R4 ;  /* 0x0000000705077227 */ /* 0x001fce00078e0004 */
.L_x_447:
        /* <DEDUP_REMOVED lines=13> */
[----:B0-----:R-:W-:Y:S02]  /*02f0*/  IMAD R4, R15, UR9, R0 ;  /* 0x000000090f047c24 */ /* 0x001fe4000f8e0200 */
[----:B------:R-:W-:Y:S02]  /*0300*/  VIADD R0, R0, UR7 ;  /* 0x0000000700007c36 */ /* 0x000fe40008000000 */
[----:B------:R-:W-:-:S04]  /*0310*/  IMAD R4, R4, R3, UR6 ;  /* 0x0000000604047e24 */ /* 0x000fc8000f8e0203 */
[----:B------:R-:W-:-:S05]  /*0320*/  IMAD R4, R11, R2, R4 ;  /* 0x000000020b047224 */ /* 0x000fca00078e0204 */
[----:B------:R-:W-:-:S04]  /*0330*/  IADD3 R4, P1, R4, UR12, RZ ;  /* 0x0000000c04047c10 */ /* 0x000fc8000ff3e0ff */
[----:B------:R-:W-:Y:S02]  /*0340*/  IADD3.X R5, RZ, UR13, RZ, P1, !PT ;  /* 0x0000000dff057c10 */ /* 0x000fe40008ffe4ff */
[----:B------:R-:W-:-:S03]  /*0350*/  ISETP.GE.U32.AND P1, PT, R0, UR8, PT ;  /* 0x0000000800007c0c */ /* 0x000fc6000bf26070 */
[----:B--2---:R0:W-:Y:S10]  /*0360*/  STG.E.U8 desc[UR10][R4.64], R13 ;  /* 0x0000000d04007986 */ /* 0x0041f4000c10110a */
[----:B------:R-:W-:Y:S05]  /*0370*/  @!P1 BRA `(.L_x_447) ;  /* 0xfffffffc00a89947 */ /* 0x000fea000383ffff */
[----:B------:R-:W-:Y:S05]  /*0380*/  EXIT ;  /* 0x000000000000794d */ /* 0x000fea0003800000 */
.L_x_448:
        /* <DEDUP_REMOVED lines=15> */
.L_x_1071:


//--------------------- .text._ZN2at6native40_GLOBAL__N__2351210d_8_Shape_cu_49f7391c35CatArrayBatchedCopy_alignedK_contigINS1_10OpaqueTypeILj1EEEjLi2ELi64ELi64ELi8EEEvPT_NS1_25CatArrInputTensorMetadataIS5_T0_XT2_EXT3_EEENS1_16TensorSizeStrideIS8_Lj4EEEiS8_ --------------------------
	.section	.text._ZN2at6native40_GLOBAL__N__2351210d_8_Shape_cu_49f7391c35CatArrayBatchedCopy_alignedK_contigINS1_10OpaqueTypeILj1EEEjLi2ELi64ELi64ELi8EEEvPT_NS1_25CatArrInputTensorMetadataIS5_T0_XT2_EXT3_EEENS1_16TensorSizeStrideIS8_Lj4EEEiS8_,"ax",@progbits
	.align	128
.text._ZN2at6native40_GLOBAL__N__2351210d_8_Shape_cu_49f7391c35CatArrayBatchedCopy_alignedK_contigINS1_10OpaqueTypeILj1EEEjLi2ELi64ELi64ELi8EEEvPT_NS1_25CatArrInputTensorMetadataIS5_T0_XT2_EXT3_EEENS1_16TensorSizeStrideIS8_Lj4EEEiS8_:
        .type           _ZN2at6native40_GLOBAL__N__2351210d_8_Shape_cu_49f7391c35CatArrayBatchedCopy_alignedK_contigINS1_10OpaqueTypeILj1EEEjLi2ELi64ELi64ELi8EEEvPT_NS1_25CatArrInputTensorMetadataIS5_T0_XT2_EXT3_EEENS1_16TensorSizeStrideIS8_Lj4EEEiS8_,@function
        .size           _ZN2at6native40_GLOBAL__N__2351210d_8_Shape_cu_49f7391c35CatArrayBatchedCopy_alignedK_contigINS1_10OpaqueTypeILj1EEEjLi2ELi64ELi64ELi8EEEvPT_NS1_25CatArrInputTensorMetadataIS5_T0_XT2_EXT3_EEENS1_16TensorSizeStrideIS8_Lj4EEEiS8_,(.L_x_1072 - _ZN2at6native40_GLOBAL__N__2351210d_8_Shape_cu_49f7391c35CatArrayBatchedCopy_alignedK_contigINS1_10OpaqueTypeILj1EEEjLi2ELi64ELi64ELi8EEEvPT_NS1_25CatArrInputTensorMetadataIS5_T0_XT2_EXT3_EEENS1_16TensorSizeStrideIS8_Lj4EEEiS8_)
        .other          _ZN2at6native40_GLOBAL__N__2351210d_8_Shape_cu_49f7391c35CatArrayBatchedCopy_alignedK_contigINS1_10OpaqueTypeILj1EEEjLi2ELi64ELi64ELi8EEEvPT_NS1_25CatArrInputTensorMetadataIS5_T0_XT2_EXT3_EEENS1_16TensorSizeStrideIS8_Lj4EEEiS8_,@"STO_CUDA_ENTRY STV_DEFAULT"
_ZN2at6native40_GLOBAL__N__2351210d_8_Shape_cu_49f7391c35CatArrayBatchedCopy_alignedK_contigINS1_10OpaqueTypeILj1EEEjLi2ELi64ELi64ELi8EEEvPT_NS1_25CatArrInputTensorMetadataIS5_T0_XT2_EXT3_EEENS1_16TensorSizeStrideIS8_Lj4EEEiS8_:
        /* <DEDUP_REMOVED lines=30> */
.L_x_451:
[----:B---3--:R-:W-:-:S04]  /*01e0*/  IADD3 R4, P0, R2, R11, RZ ;  /* 0x0000000b02047210 */ /* 0x008fc80007f1e0ff */
[----:B0-----:R-:W-:-:S06]  /*01f0*/  IADD3.X R5, RZ, R3, RZ, P0, !PT ;  /* 0x00000003ff057210 */ /* 0x001fcc00007fe4ff */
[----:B------:R-:W3:Y:S01]  /*0200*/  LDG.E.64 R4, desc[UR6][R4.64] ;  /* 0x0000000604047981 */ /* 0x000ee2000c1e1b00 */
[----:B------:R-:W0:Y:S01]  /*0210*/  I2F.U32.RP R15, R6 ;  /* 0x00000006000f7306 */ /* 0x000e220000209000 */
[----:B------:R-:W-:Y:S01]  /*0220*/  IADD3 R17, RZ, -R6, RZ ;  /* 0x80000006ff117210 */ /* 0x000fe20007ffe0ff */
[C---:B------:R-:W-:Y:S01]  /*0230*/  VIADD R18, R11.reuse, 0x2 ;  /* 0x000000020b127836 */ /* 0x040fe20000000000 */
[C---:B------:R-:W-:Y:S02]  /*0240*/  IADD3 R14, R11.reuse, 0x1, RZ ;  /* 0x000000010b0e7810 */ /* 0x040fe40007ffe0ff */
[C---:B------:R-:W-:Y:S02]  /*0250*/  IADD3 R27, R11.reuse, 0x3, RZ ;  /* 0x000000030b1b7810 */ /* 0x040fe40007ffe0ff */
[----:B------:R-:W-:Y:S01]  /*0260*/  IADD3 R23, R11, 0x4, RZ ;  /* 0x000000040b177810 */ /* 0x000fe20007ffe0ff */
[----:B0-----:R-:W0:Y:S02]  /*0270*/  MUFU.RCP R15, R15 ;  /* 0x0000000f000f7308 */ /* 0x001e240000001000 */
[----:B0-----:R-:W-:-:S06]  /*0280*/  VIADD R12, R15, 0xffffffe ;  /* 0x0ffffffe0f0c7836 */ /* 0x001fcc0000000000 */
[----:B------:R0:W1:Y:S02]  /*0290*/  F2I.FTZ.U32.TRUNC.NTZ R13, R12 ;  /* 0x0000000c000d7305 */ /* 0x000064000021f000 */
[----:B0-----:R-:W-:Y:S02]  /*02a0*/  IMAD.MOV.U32 R12, RZ, RZ, RZ ;  /* 0x000000ffff0c7224 */ /* 0x001fe400078e00ff */
[----:B-1----:R-:W-:-:S04]  /*02b0*/  IMAD R17, R17, R13, RZ ;  /* 0x0000000d11117224 */ /* 0x002fc800078e02ff */
[----:B------:R-:W-:-:S06]  /*02c0*/  IMAD.HI.U32 R10, R13, R17, R12 ;  /* 0x000000110d0a7227 */ /* 0x000fcc00078e000c */
[----:B------:R-:W-:-:S04]  /*02d0*/  IMAD.HI.U32 R17, R10, R14, RZ ;  /* 0x0000000e0a117227 */ /* 0x000fc800078e00ff */
[----:B------:R-:W-:Y:S01]  /*02e0*/  IMAD.HI.U32 R13, R10, R11, RZ ;  /* 0x0000000b0a0d7227 */ /* 0x000fe200078e00ff */
[----:B------:R-:W-:-:S03]  /*02f0*/  IADD3 R25, -R17, RZ, RZ ;  /* 0x000000ff11197210 */ /* 0x000fc60007ffe1ff */
[----:B------:R-:W-:Y:S02]  /*0300*/  IMAD.MOV R16, RZ, RZ, -R13 ;  /* 0x000000ffff107224 */ /* 0x000fe400078e0a0d */
[C---:B------:R-:W-:Y:S02]  /*0310*/  IMAD R25, R6.reuse, R25, R14 ;  /* 0x0000001906197224 */ /* 0x040fe400078e020e */
[----:B------:R-:W-:Y:S02]  /*0320*/  IMAD R15, R6, R16, R11 ;  /* 0x00000010060f7224 */ /* 0x000fe400078e020b */
[C---:B------:R-:W-:Y:S01]  /*0330*/  IMAD.HI.U32 R16, R10.reuse, R27, RZ ;  /* 0x0000001b0a107227 */ /* 0x040fe200078e00ff */
[-C--:B------:R-:W-:Y:S02]  /*0340*/  ISETP.GE.U32.AND P5, PT, R25, R6.reuse, PT ;  /* 0x000000061900720c */ /* 0x080fe40003fa6070 */
[----:B------:R-:W-:Y:S01]  /*0350*/  ISETP.GE.U32.AND P3, PT, R15, R6, PT ;  /* 0x000000060f00720c */ /* 0x000fe20003f66070 */
[----:B------:R-:W-:Y:S01]  /*0360*/  IMAD.HI.U32 R29, R10, R23, RZ ;  /* 0x000000170a1d7227 */ /* 0x000fe200078e00ff */
[----:B------:R-:W-:-:S03]  /*0370*/  IADD3 R12, -R16, RZ, RZ ;  /* 0x000000ff100c7210 */ /* 0x000fc60007ffe1ff */
[----:B------:R-:W-:-:S04]  /*0380*/  IMAD.HI.U32 R19, R10, R18, RZ ;  /* 0x000000120a137227 */ /* 0x000fc800078e00ff */
[C---:B------:R-:W-:Y:S02]  /*0390*/  IMAD R12, R6.reuse, R12, R27 ;  /* 0x0000000c060c7224 */ /* 0x040fe400078e021b */
[----:B------:R-:W-:Y:S01]  /*03a0*/  IMAD.MOV R20, RZ, RZ, -R29 ;  /* 0x000000ffff147224 */ /* 0x000fe200078e0a1d */
[----:B------:R-:W-:Y:S01]  /*03b0*/  @P5 IADD3 R25, -R6, R25, RZ ;  /* 0x0000001906195210 */ /* 0x000fe20007ffe1ff */
[----:B------:R-:W-:Y:S01]  /*03c0*/  @P3 IMAD.IADD R15, R15, 0x1, -R6 ;  /* 0x000000010f0f3824 */ /* 0x000fe200078e0a06 */
[-C--:B------:R-:W-:Y:S01]  /*03d0*/  ISETP.GE.U32.AND P1, PT, R12, R6.reuse, PT ;  /* 0x000000060c00720c */ /* 0x080fe20003f26070 */
[----:B------:R-:W-:Y:S01]  /*03e0*/  IMAD.MOV R21, RZ, RZ, -R19 ;  /* 0x000000ffff157224 */ /* 0x000fe200078e0a13 */
[----:B------:R-:W-:Y:S01]  /*03f0*/  ISETP.GE.U32.AND P6, PT, R25, R6, PT ;  /* 0x000000061900720c */ /* 0x000fe20003fc6070 */
[C---:B------:R-:W-:Y:S01]  /*0400*/  IMAD R20, R6.reuse, R20, R23 ;  /* 0x0000001406147224 */ /* 0x040fe200078e0217 */
[-C--:B------:R-:W-:Y:S01]  /*0410*/  ISETP.GE.U32.AND P4, PT, R15, R6.reuse, PT ;  /* 0x000000060f00720c */ /* 0x080fe20003f86070 */
[----:B------:R-:W-:Y:S01]  /*0420*/  IMAD R21, R6, R21, R18 ;  /* 0x0000001506157224 */ /* 0x000fe200078e0212 */
[----:B------:R-:W-:Y:S01]  /*0430*/  @P3 IADD3 R13, R13, 0x1, RZ ;  /* 0x000000010d0d3810 */ /* 0x000fe20007ffe0ff */
[----:B------:R-:W-:Y:S01]  /*0440*/  VIADD R15, R11, 0x5 ;  /* 0x000000050b0f7836 */ /* 0x000fe20000000000 */
[-C--:B------:R-:W-:Y:S01]  /*0450*/  ISETP.GE.U32.AND P2, PT, R20, R6.reuse, PT ;  /* 0x000000061400720c */ /* 0x080fe20003f46070 */
[----:B------:R-:W-:Y:S01]  /*0460*/  @P5 VIADD R17, R17, 0x1 ;  /* 0x0000000111115836 */ /* 0x000fe20000000000 */
[----:B------:R-:W-:Y:S01]  /*0470*/  ISETP.GE.U32.AND P0, PT, R21, R6, PT ;  /* 0x000000061500720c */ /* 0x000fe20003f06070 */
[----:B------:R-:W-:-:S02]  /*0480*/  IMAD.HI.U32 R25, R10, R15, RZ ;  /* 0x0000000f0a197227 */ /* 0x000fc400078e00ff */
[----:B------:R-:W-:Y:S02]  /*0490*/  @P1 IADD3 R12, -R6, R12, RZ ;  /* 0x0000000c060c1210 */ /* 0x000fe40007ffe1ff */
[----:B------:R-:W-:Y:S01]  /*04a0*/  @P6 VIADD R17, R17, 0x1 ;  /* 0x0000000111116836 */ /* 0x000fe20000000000 */
[----:B------:R-:W-:Y:S01]  /*04b0*/  IADD3 R24, -R25, RZ, RZ ;  /* 0x000000ff19187210 */ /* 0x000fe20007ffe1ff */
[----:B------:R-:W-:Y:S01]  /*04c0*/  @P4 VIADD R13, R13, 0x1 ;  /* 0x000000010d0d4836 */ /* 0x000fe20000000000 */
[----:B------:R-:W-:Y:S02]  /*04d0*/  ISETP.GE.U32.AND P5, PT, R12, R6, PT ;  /* 0x000000060c00720c */ /* 0x000fe40003fa6070 */
[C---:B------:R-:W-:Y:S01]  /*04e0*/  ISETP.NE.U32.AND P6, PT, R6.reuse, RZ, PT ;  /* 0x000000ff0600720c */ /* 0x040fe20003fc5070 */
[C---:B------:R-:W-:Y:S01]  /*04f0*/  IMAD R24, R6.reuse, R24, R15 ;  /* 0x0000001806187224 */ /* 0x040fe200078e020f */
[----:B------:R-:W-:Y:S01]  /*0500*/  LOP3.LUT R12, RZ, R6, RZ, 0x33, !PT ;  /* 0x00000006ff0c7212 */ /* 0x000fe200078e33ff */
[----:B------:R-:W-:Y:S01]  /*0510*/  @P0 IMAD.IADD R21, R21, 0x1, -R6 ;  /* 0x0000000115150824 */ /* 0x000fe200078e0a06 */
[----:B------:R-:W-:Y:S01]  /*0520*/  @P2 IADD3 R20, -R6, R20, RZ ;  /* 0x0000001406142210 */ /* 0x000fe20007ffe1ff */
[----:B------:R-:W-:Y:S01]  /*0530*/  @P2 VIADD R29, R29, 0x1 ;  /* 0x000000011d1d2836 */ /* 0x000fe20000000000 */
[----:B------:R-:W-:-:S02]  /*0540*/  SEL R22, R12, R17, !P6 ;  /* 0x000000110c167207 */ /* 0x000fc40007000000 */
[----:B------:R-:W-:Y:S02]  /*0550*/  IADD3 R17, R11, 0x6, RZ ;  /* 0x000000060b117810 */ /* 0x000fe40007ffe0ff */
[----:B------:R-:W-:Y:S02]  /*0560*/  @P0 IADD3 R19, R19, 0x1, RZ ;  /* 0x0000000113130810 */ /* 0x000fe40007ffe0ff */
[-C--:B------:R-:W-:Y:S02]  /*0570*/  ISETP.GE.U32.AND P4, PT, R24, R6.reuse, PT ;  /* 0x000000061800720c */ /* 0x080fe40003f86070 */
[-C--:B------:R-:W-:Y:S02]  /*0580*/  ISETP.GE.U32.AND P0, PT, R20, R6.reuse, PT ;  /* 0x000000061400720c */ /* 0x080fe40003f06070 */
[----:B------:R-:W-:Y:S02]  /*0590*/  IADD3 R20, -R22, RZ, RZ ;  /* 0x000000ff16147210 */ /* 0x000fe40007ffe1ff */
[----:B------:R-:W-:Y:S01]  /*05a0*/  ISETP.GE.U32.AND P3, PT, R21, R6, PT ;  /* 0x000000061500720c */ /* 0x000fe20003f66070 */
[----:B------:R-:W-:Y:S01]  /*05b0*/  IMAD.HI.U32 R21, R10, R17, RZ ;  /* 0x000000110a157227 */ /* 0x000fe200078e00ff */
[----:B------:R-:W-:-:S03]  /*05c0*/  @P1 IADD3 R16, R16, 0x1, RZ ;  /* 0x0000000110101810 */ /* 0x000fc60007ffe0ff */
[----:B------:R-:W-:Y:S02]  /*05d0*/  IMAD R20, R6, R20, R14 ;  /* 0x0000001406147224 */ /* 0x000fe400078e020e */
[----:B------:R-:W-:Y:S01]  /*05e0*/  IMAD.MOV R14, RZ, RZ, -R21 ;  /* 0x000000ffff0e7224 */ /* 0x000fe200078e0a15 */
[----:B------:R-:W-:Y:S01]  /*05f0*/  @P4 IADD3 R25, R25, 0x1, RZ ;  /* 0x0000000119194810 */ /* 0x000fe20007ffe0ff */
[----:B------:R-:W-:Y:S01]  /*0600*/  @P4 IMAD.IADD R24, R24, 0x1, -R6 ;  /* 0x0000000118184824 */ /* 0x000fe200078e0a06 */
[----:B------:R-:W-:Y:S01]  /*0610*/  @P0 IADD3 R29, R29, 0x1, RZ ;  /* 0x000000011d1d0810 */ /* 0x000fe20007ffe0ff */
[----:B------:R-:W-:Y:S02]  /*0620*/  IMAD R14, R6, R14, R17 ;  /* 0x0000000e060e7224 */ /* 0x000fe400078e0211 */
[----:B------:R-:W-:Y:S01]  /*0630*/  @P3 VIADD R19, R19, 0x1 ;  /* 0x0000000113133836 */ /* 0x000fe20000000000 */
[-C--:B------:R-:W-:Y:S01]  /*0640*/  ISETP.GE.U32.AND P3, PT, R24, R6.reuse, PT ;  /* 0x000000061800720c */ /* 0x080fe20003f66070 */
[----:B------:R-:W-:Y:S01]  /*0650*/  IMAD R24, R20, UR9, RZ ;  /* 0x0000000914187c24 */ /* 0x000fe2000f8e02ff */
[----:B------:R-:W-:Y:S01]  /*0660*/  ISETP.GE.U32.AND P1, PT, R14, R6, PT ;  /* 0x000000060e00720c */ /* 0x000fe20003f26070 */
[----:B------:R-:W-:Y:S01]  /*0670*/  @P5 VIADD R16, R16, 0x1 ;  /* 0x0000000110105836 */ /* 0x000fe20000000000 */
[----:B------:R-:W-:Y:S01]  /*0680*/  SEL R20, R12, R13, !P6 ;  /* 0x0000000d0c147207 */ /* 0x000fe20007000000 */
[----:B------:R-:W-:-:S03]  /*0690*/  IMAD R13, R22, UR8, R24 ;  /* 0x00000008160d7c24 */ /* 0x000fc6000f8e0218 */
[----:B------:R-:W-:Y:S01]  /*06a0*/  SEL R16, R12, R16, !P6 ;  /* 0x000000100c107207 */ /* 0x000fe20007000000 */
[----:B------:R-:W-:-:S04]  /*06b0*/  IMAD.MOV R22, RZ, RZ, -R20 ;  /* 0x000000ffff167224 */ /* 0x000fc800078e0a14 */
[C---:B------:R-:W-:Y:S02]  /*06c0*/  IMAD R22, R6.reuse, R22, R11 ;  /* 0x0000001606167224 */ /* 0x040fe400078e020b */
[----:B------:R-:W-:Y:S01]  /*06d0*/  @P1 IADD3 R14, -R6, R14, RZ ;  /* 0x0000000e060e1210 */ /* 0x000fe20007ffe1ff */
[----:B------:R-:W-:Y:S02]  /*06e0*/  @P3 VIADD R25, R25, 0x1 ;  /* 0x0000000119193836 */ /* 0x000fe40000000000 */
[----:B------:R-:W-:Y:S01]  /*06f0*/  IMAD R22, R22, UR9, RZ ;  /* 0x0000000916167c24 */ /* 0x000fe2000f8e02ff */
[----:B------:R-:W-:Y:S01]  /*0700*/  ISETP.GE.U32.AND P5, PT, R14, R6, PT ;  /* 0x000000060e00720c */ /* 0x000fe20003fa6070 */
[----:B------:R-:W-:Y:S01]  /*0710*/  @P1 VIADD R21, R21, 0x1 ;  /* 0x0000000115151836 */ /* 0x000fe20000000000 */
[----:B------:R-:W-:Y:S01]  /*0720*/  SEL R14, R12, R19, !P6 ;  /* 0x000000130c0e7207 */ /* 0x000fe20007000000 */
[----:B------:R-:W-:Y:S01]  /*0730*/  IMAD R19, R20, UR8, R22 ;  /* 0x0000000814137c24 */ /* 0x000fe2000f8e0216 */
[----:B------:R-:W-:Y:S01]  /*0740*/  SEL R25, R12, R25, !P6 ;  /* 0x000000190c197207 */ /* 0x000fe20007000000 */
[----:B------:R-:W-:Y:S01]  /*0750*/  IMAD.MOV R22, RZ, RZ, -R16 ;  /* 0x000000ffff167224 */ /* 0x000fe200078e0a10 */
[----:B------:R-:W-:-:S03]  /*0760*/  IADD3 R20, -R14, RZ, RZ ;  /* 0x000000ff0e147210 */ /* 0x000fc60007ffe1ff */
[C---:B------:R-:W-:Y:S01]  /*0770*/  IMAD R22, R6.reuse, R22, R27 ;  /* 0x0000001606167224 */ /* 0x040fe200078e021b */
[----:B------:R-:W-:Y:S01]  /*0780*/  IADD3 R27, R11, 0x7, RZ ;  /* 0x000000070b1b7810 */ /* 0x000fe20007ffe0ff */
[----:B------:R-:W-:Y:S01]  /*0790*/  IMAD R18, R6, R20, R18 ;  /* 0x0000001406127224 */ /* 0x000fe200078e0212 */
[----:B------:R-:W-:Y:S01]  /*07a0*/  SEL R20, R12, R29, !P6 ;  /* 0x0000001d0c147207 */ /* 0x000fe20007000000 */
[----:B------:R-:W-:Y:S01]  /*07b0*/  IMAD R11, R9, 0x8, R11 ;  /* 0x00000008090b7824 */ /* 0x000fe200078e020b */
[----:B------:R-:W-:Y:S02]  /*07c0*/  @P5 IADD3 R21, R21, 0x1, RZ ;  /* 0x0000000115155810 */ /* 0x000fe40007ffe0ff */
[----:B------:R-:W-:Y:S02]  /*07d0*/  IADD3 R24, -R20, RZ, RZ ;  /* 0x000000ff14187210 */ /* 0x000fe40007ffe1ff */
[----:B------:R-:W-:-:S03]  /*07e0*/  SEL R21, R12, R21, !P6 ;  /* 0x000000150c157207 */ /* 0x000fc60007000000 */
[----:B------:R-:W-:Y:S02]  /*07f0*/  IMAD R23, R6, R24, R23 ;  /* 0x0000001806177224 */ /* 0x000fe400078e0217 */
[----:B------:R-:W-:-:S04]  /*0800*/  IMAD.MOV R24, RZ, RZ, -R25 ;  /* 0x000000ffff187224 */ /* 0x000fc800078e0a19 */
[----:B------:R-:W-:Y:S02]  /*0810*/  IMAD R24, R6, R24, R15 ;  /* 0x0000001806187224 */ /* 0x000fe400078e020f */
[----:B------:R-:W-:-:S04]  /*0820*/  IMAD.HI.U32 R15, R10, R27, RZ ;  /* 0x0000001b0a0f7227 */ /* 0x000fc800078e00ff */
[----:B------:R-:W-:Y:S01]  /*0830*/  IMAD.MOV R10, RZ, RZ, -R21 ;  /* 0x000000ffff0a7224 */ /* 0x000fe200078e0a15 */
[----:B------:R-:W-:Y:S01]  /*0840*/  IADD3 R29, -R15, RZ, RZ ;  /* 0x000000ff0f1d7210 */ /* 0x000fe20007ffe1ff */
[----:B------:R-:W-:Y:S02]  /*0850*/  IMAD R24, R24, UR9, RZ ;  /* 0x0000000918187c24 */ /* 0x000fe4000f8e02ff */
[C---:B------:R-:W-:Y:S02]  /*0860*/  IMAD R17, R6.reuse, R10, R17 ;  /* 0x0000000a06117224 */ /* 0x040fe400078e0211 */
[----:B------:R-:W-:Y:S02]  /*0870*/  IMAD R29, R6, R29, R27 ;  /* 0x0000001d061d7224 */ /* 0x000fe400078e021b */
[----:B------:R-:W-:-:S03]  /*0880*/  IMAD R25, R25, UR8, R24 ;  /* 0x0000000819197c24 */ /* 0x000fc6000f8e0218 */
[----:B------:R-:W-:Y:S01]  /*0890*/  ISETP.GE.U32.AND P0, PT, R29, R6, PT ;  /* 0x000000061d00720c */ /* 0x000fe20003f06070 */
[----:B--2---:R-:W-:-:S12]  /*08a0*/  IMAD R25, R8, UR10, R25 ;  /* 0x0000000a08197c24 */ /* 0x004fd8000f8e0219 */
[----:B------:R-:W-:Y:S01]  /*08b0*/  @P0 IMAD.IADD R29, R29, 0x1, -R6 ;  /* 0x000000011d1d0824 */ /* 0x000fe200078e0a06 */
[----:B------:R-:W-:-:S04]  /*08c0*/  @P0 IADD3 R15, R15, 0x1, RZ ;  /* 0x000000010f0f0810 */ /* 0x000fc80007ffe0ff */
[----:B------:R-:W-:Y:S01]  /*08d0*/  ISETP.GE.U32.AND P1, PT, R29, R6, PT ;  /* 0x000000061d00720c */ /* 0x000fe20003f26070 */
[----:B------:R-:W-:-:S12]  /*08e0*/  IMAD R29, R22, UR9, RZ ;  /* 0x00000009161d7c24 */ /* 0x000fd8000f8e02ff */
[----:B------:R-:W-:-:S05]  /*08f0*/  @P1 VIADD R15, R15, 0x1 ;  /* 0x000000010f0f1836 */ /* 0x000fca0000000000 */
[----:B------:R-:W-:Y:S01]  /*0900*/  SEL R10, R12, R15, !P6 ;  /* 0x0000000f0c0a7207 */ /* 0x000fe20007000000 */
[----:B------:R-:W-:Y:S02]  /*0910*/  IMAD R12, R23, UR9, RZ ;  /* 0x00000009170c7c24 */ /* 0x000fe4000f8e02ff */
[----:B------:R-:W-:Y:S01]  /*0920*/  IMAD R23, R16, UR8, R29 ;  /* 0x0000000810177c24 */ /* 0x000fe2000f8e021d */
[----:B------:R-:W-:Y:S01]  /*0930*/  IADD3 R15, -R10, RZ, RZ ;  /* 0x000000ff0a0f7210 */ /* 0x000fe20007ffe1ff */
[C---:B------:R-:W-:Y:S02]  /*0940*/  IMAD R16, R8.reuse, UR10, R13 ;  /* 0x0000000a08107c24 */ /* 0x040fe4000f8e020d */
[----:B------:R-:W-:Y:S02]  /*0950*/  IMAD R23, R8, UR10, R23 ;  /* 0x0000000a08177c24 */ /* 0x000fe4000f8e0217 */
[----:B------:R-:W-:Y:S02]  /*0960*/  IMAD R15, R6, R15, R27 ;  /* 0x0000000f060f7224 */ /* 0x000fe400078e021b */
[----:B------:R-:W-:-:S02]  /*0970*/  IMAD R27, R18, UR9, RZ ;  /* 0x00000009121b7c24 */ /* 0x000fc4000f8e02ff */
[----:B------:R-:W-:Y:S02]  /*0980*/  IMAD R18, R8, UR10, R19 ;  /* 0x0000000a08127c24 */ /* 0x000fe4000f8e0213 */
[----:B------:R-:W-:Y:S02]  /*0990*/  IMAD R19, R14, UR8, R27 ;  /* 0x000000080e137c24 */ /* 0x000fe4000f8e021b */
[----:B------:R-:W-:Y:S01]  /*09a0*/  IMAD R27, R20, UR8, R12 ;  /* 0x00000008141b7c24 */ /* 0x000fe2000f8e020c */
[----:B------:R-:W-:Y:S01]  /*09b0*/  IADD3 R12, P0, R18, UR12, RZ ;  /* 0x0000000c120c7c10 */ /* 0x000fe2000ff1e0ff */
[----:B------:R-:W-:Y:S02]  /*09c0*/  IMAD R14, R17, UR9, RZ ;  /* 0x00000009110e7c24 */ /* 0x000fe4000f8e02ff */
[----:B------:R-:W-:Y:S02]  /*09d0*/  IMAD R15, R15, UR9, RZ ;  /* 0x000000090f0f7c24 */ /* 0x000fe4000f8e02ff */
[----:B------:R-:W-:-:S02]  /*09e0*/  IMAD.X R13, RZ, RZ, UR13, P0 ;  /* 0x0000000dff0d7e24 */ /* 0x000fc400080e06ff */
[----:B------:R-:W-:Y:S01]  /*09f0*/  IMAD R21, R21, UR8, R14 ;  /* 0x0000000815157c24 */ /* 0x000fe2000f8e020e */
[----:B------:R-:W-:Y:S01]  /*0a00*/  IADD3 R14, P0, R16, UR12, RZ ;  /* 0x0000000c100e7c10 */ /* 0x000fe2000ff1e0ff */
[----:B------:R-:W-:Y:S01]  /*0a10*/  IMAD R19, R8, UR10, R19 ;  /* 0x0000000a08137c24 */ /* 0x000fe2000f8e0213 */
[----:B------:R-:W-:Y:S01]  /*0a20*/  IADD3 R16, P1, R23, UR12, RZ ;  /* 0x0000000c17107c10 */ /* 0x000fe2000ff3e0ff */
[----:B------:R-:W-:Y:S01]  /*0a30*/  IMAD R29, R10, UR8, R15 ;  /* 0x000000080a1d7c24 */ /* 0x000fe2000f8e020f */
[----:B------:R-:W-:Y:S01]  /*0a40*/  IADD3.X R15, RZ, UR13, RZ, P0, !PT ;  /* 0x0000000dff0f7c10 */ /* 0x000fe200087fe4ff */
[C---:B------:R-:W-:Y:S01]  /*0a50*/  IMAD R27, R8.reuse, UR10, R27 ;  /* 0x0000000a081b7c24 */ /* 0x040fe2000f8e021b */
[----:B------:R-:W-:Y:S01]  /*0a60*/  IADD3 R18, P0, R19, UR12, RZ ;  /* 0x0000000c13127c10 */ /* 0x000fe2000ff1e0ff */
[C---:B------:R-:W-:Y:S01]  /*0a70*/  IMAD R21, R8.reuse, UR10, R21 ;  /* 0x0000000a08157c24 */ /* 0x040fe2000f8e0215 */
[----:B------:R-:W-:Y:S01]  /*0a80*/  IADD3.X R17, RZ, UR13, RZ, P1, !PT ;  /* 0x0000000dff117c10 */ /* 0x000fe20008ffe4ff */
[----:B------:R-:W-:-:S02]  /*0a90*/  IMAD R29, R8, UR10, R29 ;  /* 0x0000000a081d7c24 */ /* 0x000fc4000f8e021d */
[----:B------:R-:W-:Y:S01]  /*0aa0*/  IMAD.X R19, RZ, RZ, UR13, P0 ;  /* 0x0000000dff137e24 */ /* 0x000fe200080e06ff */
[C---:B---3--:R-:W-:Y:S01]  /*0ab0*/  LOP3.LUT R10, R4.reuse, 0xffff, RZ, 0xc0, !PT ;  /* 0x0000ffff040a7812 */ /* 0x048fe200078ec0ff */
[----:B------:R0:W-:Y:S01]  /*0ac0*/  STG.E.U8 desc[UR6][R12.64], R4 ;  /* 0x000000040c007986 */ /* 0x0001e2000c101106 */
[----:B------:R-:W-:Y:S02]  /*0ad0*/  PRMT R20, R4, 0x7732, RZ ;  /* 0x0000773204147816 */ /* 0x000fe400000000ff */
[----:B------:R-:W-:Y:S02]  /*0ae0*/  SHF.R.U32.HI R10, RZ, 0x8, R10 ;  /* 0x00000008ff0a7819 */ /* 0x000fe4000001160a */
[----:B------:R-:W-:Y:S02]  /*0af0*/  SHF.R.U32.HI R23, RZ, 0x8, R20 ;  /* 0x00000008ff177819 */ /* 0x000fe40000011614 */
[C---:B------:R-:W-:Y:S01]  /*0b00*/  LOP3.LUT R20, R5.reuse, 0xffff, RZ, 0xc0, !PT ;  /* 0x0000ffff05147812 */ /* 0x040fe200078ec0ff */
[----:B------:R1:W-:Y:S01]  /*0b10*/  STG.E.U8 desc[UR6][R14.64], R10 ;  /* 0x0000000a0e007986 */ /* 0x0003e2000c101106 */
[----:B------:R-:W-:-:S02]  /*0b20*/  PRMT R22, R5, 0x7732, RZ ;  /* 0x0000773205167816 */ /* 0x000fc400000000ff */
[----:B0-----:R-:W-:Y:S02]  /*0b30*/  IADD3 R12, P2, R27, UR12, RZ ;  /* 0x0000000c1b0c7c10 */ /* 0x001fe4000ff5e0ff */
[----:B------:R-:W-:-:S03]  /*0b40*/  PRMT R4, R4, 0x7632, R4 ;  /* 0x0000763204047816 */ /* 0x000fc60000000004 */
[----:B------:R-:W-:Y:S02]  /*0b50*/  IMAD.X R13, RZ, RZ, UR13, P2 ;  /* 0x0000000dff0d7e24 */ /* 0x000fe400090e06ff */
[----:B------:R0:W-:Y:S01]  /*0b60*/  STG.E.U8 desc[UR6][R18.64], R4 ;  /* 0x0000000412007986 */ /* 0x0001e2000c101106 */
[----:B-1----:R-:W-:Y:S02]  /*0b70*/  IADD3 R14, P0, R25, UR12, RZ ;  /* 0x0000000c190e7c10 */ /* 0x002fe4000ff1e0ff */
[----:B------:R-:W-:Y:S01]  /*0b80*/  PRMT R10, R5, 0x7632, R10 ;  /* 0x00007632050a7816 */ /* 0x000fe2000000000a */
[----:B------:R1:W-:Y:S01]  /*0b90*/  STG.E.U8 desc[UR6][R16.64], R23 ;  /* 0x0000001710007986 */ /* 0x0003e2000c101106 */
[----:B------:R-:W-:-:S03]  /*0ba0*/  IADD3.X R15, RZ, UR13, RZ, P0, !PT ;  /* 0x0000000dff0f7c10 */ /* 0x000fc600087fe4ff */
[----:B------:R2:W-:Y:S01]  /*0bb0*/  STG.E.U8 desc[UR6][R12.64], R5 ;  /* 0x000000050c007986 */ /* 0x0005e2000c101106 */
[----:B0-----:R-:W-:Y:S02]  /*0bc0*/  IADD3 R18, P1, R21, UR12, RZ ;  /* 0x0000000c15127c10 */ /* 0x001fe4000ff3e0ff */
[----:B------:R-:W-:Y:S02]  /*0bd0*/  IADD3 R21, R11, 0x8, RZ ;  /* 0x000000080b157810 */ /* 0x000fe40007ffe0ff */
[----:B-1----:R-:W-:Y:S01]  /*0be0*/  IADD3 R16, P2, R29, UR12, RZ ;  /* 0x0000000c1d107c10 */ /* 0x002fe2000ff5e0ff */
[----:B------:R-:W-:Y:S01]  /*0bf0*/  IMAD.X R19, RZ, RZ, UR13, P1 ;  /* 0x0000000dff137e24 */ /* 0x000fe200088e06ff */
[----:B------:R-:W-:Y:S02]  /*0c00*/  ISETP.GT.U32.AND P0, PT, R21, R0, PT ;  /* 0x000000001500720c */ /* 0x000fe40003f04070 */
[----:B--2---:R-:W-:Y:S02]  /*0c10*/  SHF.R.U32.HI R5, RZ, 0x8, R20 ;  /* 0x00000008ff057819 */ /* 0x004fe40000011614 */
[----:B------:R-:W-:-:S02]  /*0c20*/  IADD3.X R17, RZ, UR13, RZ, P2, !PT ;  /* 0x0000000dff117c10 */ /* 0x000fc400097fe4ff */
[----:B------:R-:W-:Y:S01]  /*0c30*/  SHF.R.U32.HI R13, RZ, 0x8, R22 ;  /* 0x00000008ff0d7819 */ /* 0x000fe20000011616 */
[----:B------:R0:W-:Y:S04]  /*0c40*/  STG.E.U8 desc[UR6][R14.64], R5 ;  /* 0x000000050e007986 */ /* 0x0001e8000c101106 */
[----:B------:R0:W-:Y:S04]  /*0c50*/  STG.E.U8 desc[UR6][R18.64], R10 ;  /* 0x0000000a12007986 */ /* 0x0001e8000c101106 */
[----:B------:R0:W-:Y:S01]  /*0c60*/  STG.E.U8 desc[UR6][R16.64], R13 ;  /* 0x0000000d10007986 */ /* 0x0001e2000c101106 */
[----:B------:R-:W-:Y:S05]  /*0c70*/  @!P0 BRA `(.L_x_451) ;  /* 0xfffffff400588947 */ /* 0x000fea000383ffff */
.L_x_450:
[----:B------:R-:W-:Y:S05]  /*0c80*/  BSYNC B0 ;  /* 0x0000000000007941 */ /* 0x000fea0003800000 */
.L_x_449:
        /* <DEDUP_REMOVED lines=13> */
[----:B-1----:R-:W-:-:S04]  /*0d60*/  SEL R4, R7, UR4, !P0 ;  /* 0x0000000407047c07 */ /* 0x002fc8000c000000 */
[----:B------:R-:W0:Y:S01]  /*0d70*/  I2F.U32.RP R9, R4 ;  /* 0x0000000400097306 */ /* 0x000e220000209000 */
[-C--:B------:R-:W-:Y:S02]  /*0d80*/  IADD3 R5, RZ, -R4.reuse, RZ ;  /* 0x80000004ff057210 */ /* 0x080fe40007ffe0ff */
[----:B------:R-:W-:Y:S02]  /*0d90*/  ISETP.NE.U32.AND P2, PT, R4, RZ, PT ;  /* 0x000000ff0400720c */ /* 0x000fe40003f45070 */
[----:B------:R-:W-:-:S03]  /*0da0*/  LOP3.LUT R16, RZ, R4, RZ, 0x33, !PT ;  /* 0x00000004ff107212 */ /* 0x000fc600078e33ff */
[----:B0-----:R-:W0:Y:S02]  /*0db0*/  MUFU.RCP R9, R9 ;  /* 0x0000000900097308 */ /* 0x001e240000001000 */
[----:B0-----:R-:W-:-:S06]  /*0dc0*/  VIADD R12, R9, 0xffffffe ;  /* 0x0ffffffe090c7836 */ /* 0x001fcc0000000000 */
[----:B------:R0:W1:Y:S02]  /*0dd0*/  F2I.FTZ.U32.TRUNC.NTZ R13, R12 ;  /* 0x0000000c000d7305 */ /* 0x000064000021f000 */
[----:B0-----:R-:W-:Y:S02]  /*0de0*/  IMAD.MOV.U32 R12, RZ, RZ, RZ ;  /* 0x000000ffff0c7224 */ /* 0x001fe400078e00ff */
[----:B-1----:R-:W-:-:S04]  /*0df0*/  IMAD R5, R5, R13, RZ ;  /* 0x0000000d05057224 */ /* 0x002fc800078e02ff */
[----:B------:R-:W-:Y:S01]  /*0e00*/  IMAD.HI.U32 R14, R13, R5, R12 ;  /* 0x000000050d0e7227 */ /* 0x000fe200078e000c */
[----:B------:R-:W-:-:S07]  /*0e10*/  MOV R5, R11 ;  /* 0x0000000b00057202 */ /* 0x000fce0000000f00 */
.L_x_454:
[----:B0--3--:R-:W-:-:S05]  /*0e20*/  IADD3 R12, P0, R2, R5, RZ ;  /* 0x00000005020c7210 */ /* 0x009fca0007f1e0ff */
[----:B------:R-:W-:-:S05]  /*0e30*/  IMAD.X R13, RZ, RZ, R3, P0 ;  /* 0x000000ffff0d7224 */ /* 0x000fca00000e0603 */
[----:B------:R0:W3:Y:S01]  /*0e40*/  LDG.E.U8 R17, desc[UR6][R12.64] ;  /* 0x000000060c117981 */ /* 0x0000e2000c1e1100 */
        /* <DEDUP_REMOVED lines=13> */
[----:B------:R-:W-:-:S04]  /*0f20*/  IMAD R10, R10, UR9, RZ ;  /* 0x000000090a0a7c24 */ /* 0x000fc8000f8e02ff */
[----:B------:R-:W-:-:S04]  /*0f30*/  IMAD R9, R9, UR8, R10 ;  /* 0x0000000809097c24 */ /* 0x000fc8000f8e020a */
[----:B--2---:R-:W-:-:S05]  /*0f40*/  IMAD R9, R8, UR5, R9 ;  /* 0x0000000508097c24 */ /* 0x004fca000f8e0209 */
[----:B0-----:R-:W-:-:S05]  /*0f50*/  IADD3 R12, P0, R9, UR10, RZ ;  /* 0x0000000a090c7c10 */ /* 0x001fca000ff1e0ff */
[----:B------:R-:W-:Y:S01]  /*0f60*/  IMAD.X R13, RZ, RZ, UR11, P0 ;  /* 0x0000000bff0d7e24 */ /* 0x000fe200080e06ff */
[----:B------:R-:W-:-:S04]  /*0f70*/  ISETP.NE.AND P0, PT, R6, RZ, PT ;  /* 0x000000ff0600720c */ /* 0x000fc80003f05270 */
[----:B---3--:R0:W-:Y:S09]  /*0f80*/  STG.E.U8 desc[UR6][R12.64], R17 ;  /* 0x000000110c007986 */ /* 0x0081f2000c101106 */
[----:B------:R-:W-:Y:S05]  /*0f90*/  @P0 BRA `(.L_x_454) ;  /* 0xfffffffc00a00947 */ /* 0x000fea000383ffff */
.L_x_453:
[----:B------:R-:W-:Y:S05]  /*0fa0*/  BSYNC B0 ;  /* 0x0000000000007941 */ /* 0x000fea0003800000 */
.L_x_452:
        /* <DEDUP_REMOVED lines=8> */
[----:B----4-:R-:W-:-:S13]  /*1030*/  ISETP.NE.AND P0, PT, R4, 0x1, PT ;  /* 0x000000010400780c */ /* 0x010fda0003f05270 */
[----:B-1----:R-:W1:Y:S02]  /*1040*/  @P0 LDC R7, c[0x0][0xf5c] ;  /* 0x0003d700ff070b82 */ /* 0x002e640000000800 */
[----:B-1----:R-:W1:Y:S01]  /*1050*/  I2F.U32.RP R9, R7 ;  /* 0x0000000700097306 */ /* 0x002e620000209000 */
[----:B------:R-:W-:-:S07]  /*1060*/  ISETP.NE.U32.AND P0, PT, R7, RZ, PT ;  /* 0x000000ff0700720c */ /* 0x000fce0003f05070 */
[----:B-1----:R-:W1:Y:S02]  /*1070*/  MUFU.RCP R9, R9 ;  /* 0x0000000900097308 */ /* 0x002e640000001000 */
[----:B-1----:R-:W-:-:S06]  /*1080*/  VIADD R10, R9, 0xffffffe ;  /* 0x0ffffffe090a7836 */ /* 0x002fcc0000000000 */
[----:B------:R1:W4:Y:S02]  /*1090*/  F2I.FTZ.U32.TRUNC.NTZ R11, R10 ;  /* 0x0000000a000b7305 */ /* 0x000324000021f000 */
[----:B-1----:R-:W-:Y:S02]  /*10a0*/  IMAD.MOV.U32 R10, RZ, RZ, RZ ;  /* 0x000000ffff0a7224 */ /* 0x002fe400078e00ff */
[----:B----4-:R-:W-:-:S05]  /*10b0*/  IMAD R4, R7, R11, RZ ;  /* 0x0000000b07047224 */ /* 0x010fca00078e02ff */
[----:B0-----:R-:W-:Y:S02]  /*10c0*/  IADD3 R13, -R4, RZ, RZ ;  /* 0x000000ff040d7210 */ /* 0x001fe40007ffe1ff */
[----:B------:R-:W-:-:S03]  /*10d0*/  LOP3.LUT R4, RZ, R7, RZ, 0x33, !PT ;  /* 0x00000007ff047212 */ /* 0x000fc600078e33ff */
[----:B------:R-:W-:-:S07]  /*10e0*/  IMAD.HI.U32 R6, R11, R13, R10 ;  /* 0x0000000d0b067227 */ /* 0x000fce00078e000a */
.L_x_455:
        /* <DEDUP_REMOVED lines=9> */
[----:B------:R-:W-:Y:S01]  /*1180*/  @P1 VIADD R13, R13, 0x1 ;  /* 0x000000010d0d1836 */ /* 0x000fe20000000000 */
[----:B0-----:R-:W-:Y:S02]  /*1190*/  IADD3 R10, P1, R2, R19, RZ ;  /* 0x00000013020a7210 */ /* 0x001fe40007f3e0ff */
[----:B------:R-:W-:-:S03]  /*11a0*/  ISETP.GE.U32.AND P2, PT, R12, R7, PT ;  /* 0x000000070c00720c */ /* 0x000fc60003f46070 */
[----:B------:R-:W-:-:S10]  /*11b0*/  IMAD.X R11, RZ, RZ, R3, P1 ;  /* 0x000000ffff0b7224 */ /* 0x000fd400008e0603 */
[----:B------:R-:W-:-:S04]  /*11c0*/  @P2 IADD3 R13, R13, 0x1, RZ ;  /* 0x000000010d0d2810 */ /* 0x000fc80007ffe0ff */
[----:B------:R-:W-:-:S05]  /*11d0*/  SEL R13, R4, R13, !P0 ;  /* 0x0000000d040d7207 */ /* 0x000fca0004000000 */
[----:B------:R-:W-:-:S04]  /*11e0*/  IMAD.MOV R12, RZ, RZ, -R13 ;  /* 0x000000ffff0c7224 */ /* 0x000fc800078e0a0d */
[----:B------:R-:W-:-:S04]  /*11f0*/  IMAD R12, R7, R12, R5 ;  /* 0x0000000c070c7224 */ /* 0x000fc800078e0205 */
[----:B------:R-:W-:-:S04]  /*1200*/  IMAD R12, R12, UR5, RZ ;  /* 0x000000050c0c7c24 */ /* 0x000fc8000f8e02ff */
[----:B------:R-:W-:-:S04]  /*1210*/  IMAD R13, R13, UR4, R12 ;  /* 0x000000040d0d7c24 */ /* 0x000fc8000f8e020c */
[----:B--2---:R-:W-:-:S05]  /*1220*/  IMAD R13, R8, UR8, R13 ;  /* 0x00000008080d7c24 */ /* 0x004fca000f8e020d */
[----:B------:R-:W-:-:S04]  /*1230*/  IADD3 R12, P2, R13, UR10, RZ ;  /* 0x0000000a0d0c7c10 */ /* 0x000fc8000ff5e0ff */
[----:B------:R-:W-:Y:S01]  /*1240*/  IADD3.X R13, RZ, UR11, RZ, P2, !PT ;  /* 0x0000000bff0d7c10 */ /* 0x000fe200097fe4ff */
[----:B------:R-:W-:-:S04]  /*1250*/  IMAD.HI.U32 R15, R6, R19, RZ ;  /* 0x00000013060f7227 */ /* 0x000fc800078e00ff */
[----:B---3--:R0:W-:Y:S04]  /*1260*/  STG.E.U8 desc[UR6][R12.64], R9 ;  /* 0x000000090c007986 */ /* 0x0081e8000c101106 */
[----:B------:R1:W2:Y:S01]  /*1270*/  LDG.E.U8 R17, desc[UR6][R10.64] ;  /* 0x000000060a117981 */ /* 0x0002a2000c1e1100 */
        /* <DEDUP_REMOVED lines=8> */
[----:B0-----:R-:W-:-:S04]  /*1300*/  IMAD.MOV R12, RZ, RZ, -R15 ;  /* 0x000000ffff0c7224 */ /* 0x001fc800078e0a0f */
[----:B------:R-:W-:-:S04]  /*1310*/  IMAD R9, R7, R12, R19 ;  /* 0x0000000c07097224 */ /* 0x000fc800078e0213 */
[----:B-1----:R-:W-:Y:S01]  /*1320*/  IMAD R10, R9, UR5, RZ ;  /* 0x00000005090a7c24 */ /* 0x002fe2000f8e02ff */
[----:B------:R-:W-:-:S03]  /*1330*/  IADD3 R9, R5, 0x2, RZ ;  /* 0x0000000205097810 */ /* 0x000fc60007ffe0ff */
        /* <DEDUP_REMOVED lines=19> */
[----:B------:R-:W-:Y:S01]  /*1470*/  IMAD R10, R9, UR5, RZ ;  /* 0x00000005090a7c24 */ /* 0x000fe2000f8e02ff */
[----:B------:R-:W-:-:S03]  /*1480*/  IADD3 R9, R5, 0x3, RZ ;  /* 0x0000000305097810 */ /* 0x000fc60007ffe0ff */
[----:B------:R-:W-:Y:S01]  /*1490*/  IMAD R15, R15, UR4, R10 ;  /* 0x000000040f0f7c24 */ /* 0x000fe2000f8e020a */
[----:B-1----:R-:W-:-:S03]  /*14a0*/  IADD3 R12, P2, R2, R9, RZ ;  /* 0x00000009020c7210 */ /* 0x002fc60007f5e0ff */
[----:B------:R-:W-:Y:S02]  /*14b0*/  IMAD R15, R8, UR8, R15 ;  /* 0x00000008080f7c24 */ /* 0x000fe4000f8e020f */
[----:B------:R-:W-:-:S03]  /*14c0*/  IMAD.X R13, RZ, RZ, R3, P2 ;  /* 0x000000ffff0d7224 */ /* 0x000fc600010e0603 */
[----:B------:R-:W-:-:S04]  /*14d0*/  IADD3 R10, P1, R15, UR10, RZ ;  /* 0x0000000a0f0a7c10 */ /* 0x000fc8000ff3e0ff */
[----:B------:R-:W-:Y:S01]  /*14e0*/  IADD3.X R11, RZ, UR11, RZ, P1, !PT ;  /* 0x0000000bff0b7c10 */ /* 0x000fe20008ffe4ff */
[----:B------:R-:W-:-:S04]  /*14f0*/  IMAD.HI.U32 R15, R6, R9, RZ ;  /* 0x00000009060f7227 */ /* 0x000fc800078e00ff */
[----:B--2---:R0:W-:Y:S04]  /*1500*/  STG.E.U8 desc[UR6][R10.64], R19 ;  /* 0x000000130a007986 */ /* 0x0041e8000c101106 */
[----:B------:R-:W2:Y:S01]  /*1510*/  LDG.E.U8 R13, desc[UR6][R12.64] ;  /* 0x000000060c0d7981 */ /* 0x000ea2000c1e1100 */
        /* <DEDUP_REMOVED lines=11> */
[----:B------:R-:W-:-:S04]  /*15d0*/  IMAD R10, R9, UR5, RZ ;  /* 0x00000005090a7c24 */ /* 0x000fc8000f8e02ff */
        /* <DEDUP_REMOVED lines=8> */
.L_x_456:
        /* <DEDUP_REMOVED lines=10> */
.L_x_1072:


//--------------------- .text._ZN2at6native40_GLOBAL__N__2351210d_8_Shape_cu_49f7391c35CatArrayBatchedCopy_alignedK_contigINS1_10OpaqueTypeILj1EEEjLi2ELi64ELi64ELi16EEEvPT_NS1_25CatArrInputTensorMetadataIS5_T0_XT2_EXT3_EEENS1_16TensorSizeStrideIS8_Lj4EEEiS8_ --------------------------
	.section	.text._ZN2at6native40_GLOBAL__N__2351210d_8_Shape_cu_49f7391c35CatArrayBatchedCopy_alignedK_contigINS1_10OpaqueTypeILj1EEEjLi2ELi64ELi64ELi16EEEvPT_NS1_25CatArrInputTensorMetadataIS5_T0_XT2_EXT3_EEENS1_16TensorSizeStrideIS8_Lj4EEEiS8_,"ax",@progbits
	.align	128
.text._ZN2at6native40_GLOBAL__N__2351210d_8_Shape_cu_49f7391c35CatArrayBatchedCopy_alignedK_contigINS1_10OpaqueTypeILj1EEEjLi2ELi64ELi64ELi16EEEvPT_NS1_25CatArrInputTensorMetadataIS5_T0_XT2_EXT3_EEENS1_16TensorSizeStrideIS8_Lj4EEEiS8_:
        .type           _ZN2at6native40_GLOBAL__N__2351210d_8_Shape_cu_49f7391c35CatArrayBatchedCopy_alignedK_contigINS1_10OpaqueTypeILj1EEEjLi2ELi64ELi64ELi16EEEvPT_NS1_25CatArrInputTensorMetadataIS5_T0_XT2_EXT3_EEENS1_16TensorSizeStrideIS8_Lj4EEEiS8_,@function
        .size           _ZN2at6native40_GLOBAL__N__2351210d_8_Shape_cu_49f7391c35CatArrayBatchedCopy_alignedK_contigINS1_10OpaqueTypeILj1EEEjLi2ELi64ELi64ELi16EEEvPT_NS1_25CatArrInputTensorMetadataIS5_T0_XT2_EXT3_EEENS1_16TensorSizeStrideIS8_Lj4EEEiS8_,(.L_x_1073 - _ZN2at6native40_GLOBAL__N__2351210d_8_Shape_cu_49f7391c35CatArrayBatchedCopy_alignedK_contigINS1_10OpaqueTypeILj1EEEjLi2ELi64ELi64ELi16EEEvPT_NS1_25CatArrInputTensorMetadataIS5_T0_XT2_EXT3_EEENS1_16TensorSizeStrideIS8_Lj4EEEiS8_)
        .other          _ZN2at6native40_GLOBAL__N__2351210d_8_Shape_cu_49f7391c35CatArrayBatchedCopy_alignedK_contigINS1_10OpaqueTypeILj1EEEjLi2ELi64ELi64ELi16EEEvPT_NS1_25CatArrInputTensorMetadataIS5_T0_XT2_EXT3_EEENS1_16TensorSizeStrideIS8_Lj4EEEiS8_,@"STO_CUDA_ENTRY STV_DEFAULT"
_ZN2at6native40_GLOBAL__N__2351210d_8_Shape_cu_49f7391c35CatArrayBatchedCopy_alignedK_contigINS1_10OpaqueTypeILj1EEEjLi2ELi64ELi64ELi16EEEvPT_NS1_25CatArrInputTensorMetadataIS5_T0_XT2_EXT3_EEENS1_16TensorSizeStrideIS8_Lj4EEEiS8_:
        /* <DEDUP_REMOVED lines=30> */
.L_x_459:
[----:B---3--:R-:W-:-:S05]  /*01e0*/  IADD3 R4, P0, R2, R15, RZ ;  /* 0x0000000f02047210 */ /* 0x008fca0007f1e0ff */
[----:B0-----:R-:W-:-:S06]  /*01f0*/  IMAD.X R5, RZ, RZ, R3, P0 ;  /* 0x000000ffff057224 */ /* 0x001fcc00000e0603 */
[----:B------:R-:W3:Y:S01]  /*0200*/  LDG.E.128 R4, desc[UR6][R4.64] ;  /* 0x0000000604047981 */ /* 0x000ee2000c1e1d00 */
[----:B------:R-:W0:Y:S01]  /*0210*/  I2F.U32.RP R17, R10 ;  /* 0x0000000a00117306 */ /* 0x000e220000209000 */
[----:B------:R-:W-:Y:S01]  /*0220*/  IMAD.MOV R19, RZ, RZ, -R10 ;  /* 0x000000ffff137224 */ /* 0x000fe200078e0a0a */
[----:B------:R-:W-:Y:S01]  /*0230*/  LOP3.LUT R20, RZ, R10, RZ, 0x33, !PT ;  /* 0x0000000aff147212 */ /* 0x000fe200078e33ff */
[C---:B------:R-:W-:Y:S02]  /*0240*/  VIADD R16, R15.reuse, 0x1 ;  /* 0x000000010f107836 */ /* 0x040fe40000000000 */
[----:B------:R-:W-:-:S03]  /*0250*/  VIADD R27, R15, 0x2 ;  /* 0x000000020f1b7836 */ /* 0x000fc60000000000 */
[----:B0-----:R-:W0:Y:S02]  /*0260*/  MUFU.RCP R17, R17 ;  /* 0x0000001100117308 */ /* 0x001e240000001000 */
[----:B0-----:R-:W-:-:S06]  /*0270*/  IADD3 R8, R17, 0xffffffe, RZ ;  /* 0x0ffffffe11087810 */ /* 0x001fcc0007ffe0ff */
[----:B------:R0:W1:Y:S02]  /*0280*/  F2I.FTZ.U32.TRUNC.NTZ R9, R8 ;  /* 0x0000000800097305 */ /* 0x000064000021f000 */
[----:B0-----:R-:W-:Y:S01]  /*0290*/  HFMA2.MMA R8, -RZ, RZ, 0, 0 ;  /* 0x00000000ff087435 */ /* 0x001fe200000001ff */
[----:B-1----:R-:W-:-:S09]  /*02a0*/  IMAD R19, R19, R9, RZ ;  /* 0x0000000913137224 */ /* 0x002fd200078e02ff */
[----:B------:R-:W-:Y:S01]  /*02b0*/  IMAD.HI.U32 R14, R9, R19, R8 ;  /* 0x00000013090e7227 */ /* 0x000fe200078e0008 */
[----:B------:R-:W-:-:S03]  /*02c0*/  IADD3 R19, R15, 0x4, RZ ;  /* 0x000000040f137810 */ /* 0x000fc60007ffe0ff */
[----:B------:R-:W-:Y:S02]  /*02d0*/  VIADD R9, R15, 0x3 ;  /* 0x000000030f097836 */ /* 0x000fe40000000000 */
[----:B------:R-:W-:-:S04]  /*02e0*/  IMAD.HI.U32 R21, R14, R16, RZ ;  /* 0x000000100e157227 */ /* 0x000fc800078e00ff */
[----:B------:R-:W-:Y:S01]  /*02f0*/  IMAD.HI.U32 R29, R14, R9, RZ ;  /* 0x000000090e1d7227 */ /* 0x000fe200078e00ff */
[----:B------:R-:W-:-:S03]  /*0300*/  IADD3 R25, -R21, RZ, RZ ;  /* 0x000000ff15197210 */ /* 0x000fc60007ffe1ff */
[----:B------:R-:W-:-:S04]  /*0310*/  IMAD.HI.U32 R17, R14, R15, RZ ;  /* 0x0000000f0e117227 */ /* 0x000fc800078e00ff */
[----:B------:R-:W-:Y:S01]  /*0320*/  IMAD R25, R10, R25, R16 ;  /* 0x000000190a197224 */ /* 0x000fe200078e0210 */
[----:B------:R-:W-:Y:S01]  /*0330*/  IADD3 R23, -R17, RZ, RZ ;  /* 0x000000ff11177210 */ /* 0x000fe20007ffe1ff */
[----:B------:R-:W-:Y:S02]  /*0340*/  IMAD.MOV R22, RZ, RZ, -R29 ;  /* 0x000000ffff167224 */ /* 0x000fe400078e0a1d */
[----:B------:R-:W-:Y:S01]  /*0350*/  IMAD.HI.U32 R8, R14, R27, RZ ;  /* 0x0000001b0e087227 */ /* 0x000fe200078e00ff */
[----:B------:R-:W-:-:S03]  /*0360*/  ISETP.GE.U32.AND P0, PT, R25, R10, PT ;  /* 0x0000000a1900720c */ /* 0x000fc60003f06070 */
[C---:B------:R-:W-:Y:S02]  /*0370*/  IMAD R22, R10.reuse, R22, R9 ;  /* 0x000000160a167224 */ /* 0x040fe400078e0209 */
[----:B------:R-:W-:Y:S02]  /*0380*/  IMAD.MOV R18, RZ, RZ, -R8 ;  /* 0x000000ffff127224 */ /* 0x000fe400078e0a08 */
[----:B------:R-:W-:Y:S01]  /*0390*/  IMAD R23, R10, R23, R15 ;  /* 0x000000170a177224 */ /* 0x000fe200078e020f */
[----:B------:R-:W-:Y:S01]  /*03a0*/  ISETP.GE.U32.AND P2, PT, R22, R10, PT ;  /* 0x0000000a1600720c */ /* 0x000fe20003f46070 */
[----:B------:R-:W-:-:S03]  /*03b0*/  IMAD R18, R10, R18, R27 ;  /* 0x000000120a127224 */ /* 0x000fc600078e021b */
[-C--:B------:R-:W-:Y:S02]  /*03c0*/  ISETP.GE.U32.AND P5, PT, R23, R10.reuse, PT ;  /* 0x0000000a1700720c */ /* 0x080fe40003fa6070 */
[----:B------:R-:W-:Y:S02]  /*03d0*/  @P0 IADD3 R25, -R10, R25, RZ ;  /* 0x000000190a190210 */ /* 0x000fe40007ffe1ff */
[-C--:B------:R-:W-:Y:S02]  /*03e0*/  ISETP.GE.U32.AND P1, PT, R18, R10.reuse, PT ;  /* 0x0000000a1200720c */ /* 0x080fe40003f26070 */
[----:B------:R-:W-:Y:S01]  /*03f0*/  ISETP.GE.U32.AND P6, PT, R25, R10, PT ;  /* 0x0000000a1900720c */ /* 0x000fe20003fc6070 */
[----:B------:R-:W-:Y:S01]  /*0400*/  IMAD.HI.U32 R25, R14, R19, RZ ;  /* 0x000000130e197227 */ /* 0x000fe200078e00ff */
[----:B------:R-:W-:Y:S02]  /*0410*/  @P0 IADD3 R21, R21, 0x1, RZ ;  /* 0x0000000115150810 */ /* 0x000fe40007ffe0ff */
[----:B------:R-:W-:Y:S01]  /*0420*/  ISETP.NE.U32.AND P0, PT, R10, RZ, PT ;  /* 0x000000ff0a00720c */ /* 0x000fe20003f05070 */
[--C-:B------:R-:W-:Y:S01]  /*0430*/  @P2 IMAD.IADD R22, R22, 0x1, -R10.reuse ;  /* 0x0000000116162824 */ /* 0x100fe200078e0a0a */
[----:B------:R-:W-:Y:S01]  /*0440*/  IADD3 R24, -R25, RZ, RZ ;  /* 0x000000ff19187210 */ /* 0x000fe20007ffe1ff */
[----:B------:R-:W-:Y:S01]  /*0450*/  @P5 IMAD.IADD R23, R23, 0x1, -R10 ;  /* 0x0000000117175824 */ /* 0x000fe200078e0a0a */
[----:B------:R-:W-:Y:S01]  /*0460*/  @P2 IADD3 R29, R29, 0x1, RZ ;  /* 0x000000011d1d2810 */ /* 0x000fe20007ffe0ff */
[----:B------:R-:W-:-:S02]  /*0470*/  @P5 VIADD R17, R17, 0x1 ;  /* 0x0000000111115836 */ /* 0x000fc40000000000 */
[C---:B------:R-:W-:Y:S01]  /*0480*/  @P1 IADD3 R18, -R10.reuse, R18, RZ ;  /* 0x000000120a121210 */ /* 0x040fe20007ffe1ff */
[----:B------:R-:W-:Y:S01]  /*0490*/  IMAD R24, R10, R24, R19 ;  /* 0x000000180a187224 */ /* 0x000fe200078e0213 */
[----:B------:R-:W-:Y:S02]  /*04a0*/  @P6 IADD3 R21, R21, 0x1, RZ ;  /* 0x0000000115156810 */ /* 0x000fe40007ffe0ff */
[-C--:B------:R-:W-:Y:S02]  /*04b0*/  ISETP.GE.U32.AND P6, PT, R22, R10.reuse, PT ;  /* 0x0000000a1600720c */ /* 0x080fe40003fc6070 */
[----:B------:R-:W-:Y:S02]  /*04c0*/  SEL R22, R20, R21, !P0 ;  /* 0x0000001514167207 */ /* 0x000fe40004000000 */
[----:B------:R-:W-:Y:S02]  /*04d0*/  IADD3 R21, R15, 0x5, RZ ;  /* 0x000000050f157810 */ /* 0x000fe40007ffe0ff */
[----:B------:R-:W-:-:S02]  /*04e0*/  ISETP.GE.U32.AND P5, PT, R18, R10, PT ;  /* 0x0000000a1200720c */ /* 0x000fc40003fa6070 */
[----:B------:R-:W-:Y:S02]  /*04f0*/  IADD3 R18, -R22, RZ, RZ ;  /* 0x000000ff16127210 */ /* 0x000fe40007ffe1ff */
[-C--:B------:R-:W-:Y:S01]  /*0500*/  ISETP.GE.U32.AND P3, PT, R23, R10.reuse, PT ;  /* 0x0000000a1700720c */ /* 0x080fe20003f66070 */
[----:B------:R-:W-:Y:S01]  /*0510*/  IMAD.HI.U32 R23, R14, R21, RZ ;  /* 0x000000150e177227 */ /* 0x000fe200078e00ff */
[----:B------:R-:W-:Y:S02]  /*0520*/  ISETP.GE.U32.AND P4, PT, R24, R10, PT ;  /* 0x0000000a1800720c */ /* 0x000fe40003f86070 */
[----:B------:R-:W-:Y:S01]  /*0530*/  @P1 IADD3 R8, R8, 0x1, RZ ;  /* 0x0000000108081810 */ /* 0x000fe20007ffe0ff */
[----:B------:R-:W-:Y:S02]  /*0540*/  IMAD R18, R10, R18, R16 ;  /* 0x000000120a127224 */ /* 0x000fe400078e0210 */
[----:B------:R-:W-:Y:S02]  /*0550*/  IMAD.MOV R16, RZ, RZ, -R23 ;  /* 0x000000ffff107224 */ /* 0x000fe400078e0a17 */
[----:B------:R-:W-:-:S02]  /*0560*/  @P5 VIADD R8, R8, 0x1 ;  /* 0x0000000108085836 */ /* 0x000fc40000000000 */
[----:B------:R-:W-:Y:S02]  /*0570*/  IMAD R16, R10, R16, R21 ;  /* 0x000000100a107224 */ /* 0x000fe400078e0215 */
[----:B------:R-:W-:Y:S01]  /*0580*/  @P3 VIADD R17, R17, 0x1 ;  /* 0x0000000111113836 */ /* 0x000fe20000000000 */
[----:B------:R-:W-:Y:S01]  /*0590*/  SEL R8, R20, R8, !P0 ;  /* 0x0000000814087207 */ /* 0x000fe20004000000 */
[----:B------:R-:W-:Y:S01]  /*05a0*/  @P4 IMAD.IADD R24, R24, 0x1, -R10 ;  /* 0x0000000118184824 */ /* 0x000fe200078e0a0a */
[-C--:B------:R-:W-:Y:S01]  /*05b0*/  ISETP.GE.U32.AND P1, PT, R16, R10.reuse, PT ;  /* 0x0000000a1000720c */ /* 0x080fe20003f26070 */
[----:B------:R-:W-:Y:S02]  /*05c0*/  @P4 VIADD R25, R25, 0x1 ;  /* 0x0000000119194836 */ /* 0x000fe40000000000 */
[----:B------:R-:W-:Y:S01]  /*05d0*/  @P6 VIADD R29, R29, 0x1 ;  /* 0x000000011d1d6836 */ /* 0x000fe20000000000 */
[----:B------:R-:W-:Y:S01]  /*05e0*/  ISETP.GE.U32.AND P3, PT, R24, R10, PT ;  /* 0x0000000a1800720c */ /* 0x000fe20003f66070 */
[----:B------:R-:W-:Y:S01]  /*05f0*/  IMAD R24, R18, UR9, RZ ;  /* 0x0000000912187c24 */ /* 0x000fe2000f8e02ff */
[----:B------:R-:W-:-:S03]  /*0600*/  SEL R18, R20, R17, !P0 ;  /* 0x0000001114127207 */ /* 0x000fc60004000000 */
[----:B------:R-:W-:Y:S02]  /*0610*/  IMAD R17, R22, UR8, R24 ;  /* 0x0000000816117c24 */ /* 0x000fe4000f8e0218 */
[----:B------:R-:W-:Y:S02]  /*0620*/  IMAD.MOV R22, RZ, RZ, -R18 ;  /* 0x000000ffff167224 */ /* 0x000fe400078e0a12 */
[----:B------:R-:W-:Y:S01]  /*0630*/  @P1 IADD3 R16, -R10, R16, RZ ;  /* 0x000000100a101210 */ /* 0x000fe20007ffe1ff */
[----:B--2---:R-:W-:Y:S01]  /*0640*/  IMAD R17, R12, UR10, R17 ;  /* 0x0000000a0c117c24 */ /* 0x004fe2000f8e0211 */
[----:B------:R-:W-:Y:S01]  /*0650*/  @P1 IADD3 R23, R23, 0x1, RZ ;  /* 0x0000000117171810 */ /* 0x000fe20007ffe0ff */
[----:B------:R-:W-:Y:S01]  /*0660*/  IMAD R22, R10, R22, R15 ;  /* 0x000000160a167224 */ /* 0x000fe200078e020f */
[----:B------:R-:W-:Y:S01]  /*0670*/  ISETP.GE.U32.AND P5, PT, R16, R10, PT ;  /* 0x0000000a1000720c */ /* 0x000fe20003fa6070 */
[----:B------:R-:W-:Y:S01]  /*0680*/  @P3 VIADD R25, R25, 0x1 ;  /* 0x0000000119193836 */ /* 0x000fe20000000000 */
[----:B------:R-:W-:Y:S01]  /*0690*/  IADD3 R16, -R8, RZ, RZ ;  /* 0x000000ff08107210 */ /* 0x000fe20007ffe1ff */
[----:B------:R-:W-:-:S03]  /*06a0*/  IMAD R22, R22, UR9, RZ ;  /* 0x0000000916167c24 */ /* 0x000fc6000f8e02ff */
[----:B------:R-:W-:Y:S01]  /*06b0*/  SEL R25, R20, R25, !P0 ;  /* 0x0000001914197207 */ /* 0x000fe20004000000 */
[----:B------:R-:W-:Y:S01]  /*06c0*/  IMAD R18, R18, UR8, R22 ;  /* 0x0000000812127c24 */ /* 0x000fe2000f8e0216 */
[----:B------:R-:W-:Y:S01]  /*06d0*/  SEL R22, R20, R29, !P0 ;  /* 0x0000001d14167207 */ /* 0x000fe20004000000 */
[----:B------:R-:W-:Y:S01]  /*06e0*/  IMAD R27, R10, R16, R27 ;  /* 0x000000100a1b7224 */ /* 0x000fe200078e021b */
[----:B------:R-:W-:Y:S01]  /*06f0*/  IADD3 R24, -R25, RZ, RZ ;  /* 0x000000ff19187210 */ /* 0x000fe20007ffe1ff */
[----:B------:R-:W-:Y:S02]  /*0700*/  IMAD R18, R12, UR10, R18 ;  /* 0x0000000a0c127c24 */ /* 0x000fe4000f8e0212 */
[----:B------:R-:W-:Y:S01]  /*0710*/  @P5 IADD3 R23, R23, 0x1, RZ ;  /* 0x0000000117175810 */ /* 0x000fe20007ffe0ff */
[----:B------:R-:W-:Y:S02]  /*0720*/  IMAD.MOV R16, RZ, RZ, -R22 ;  /* 0x000000ffff107224 */ /* 0x000fe400078e0a16 */
[----:B------:R-:W-:Y:S01]  /*0730*/  IMAD R24, R10, R24, R19 ;  /* 0x000000180a187224 */ /* 0x000fe200078e0213 */
[----:B------:R-:W-:Y:S01]  /*0740*/  SEL R23, R20, R23, !P0 ;  /* 0x0000001714177207 */ /* 0x000fe20004000000 */
[----:B------:R-:W-:Y:S01]  /*0750*/  IMAD R16, R10, R16, R9 ;  /* 0x000000100a107224 */ /* 0x000fe200078e0209 */
[----:B------:R-:W-:Y:S01]  /*0760*/  IADD3 R18, P1, R18, UR12, RZ ;  /* 0x0000000c12127c10 */ /* 0x000fe2000ff3e0ff */
[----:B------:R-:W-:-:S02]  /*0770*/  IMAD R24, R24, UR9, RZ ;  /* 0x0000000918187c24 */ /* 0x000fc4000f8e02ff */
[----:B------:R-:W-:Y:S02]  /*0780*/  IMAD.MOV R9, RZ, RZ, -R23 ;  /* 0x000000ffff097224 */ /* 0x000fe400078e0a17 */
[----:B------:R-:W-:Y:S02]  /*0790*/  IMAD R19, R16, UR9, RZ ;  /* 0x0000000910137c24 */ /* 0x000fe4000f8e02ff */
[----:B------:R-:W-:Y:S02]  /*07a0*/  IMAD R21, R10, R9, R21 ;  /* 0x000000090a157224 */ /* 0x000fe400078e0215 */
[----:B------:R-:W-:Y:S02]  /*07b0*/  IMAD R9, R27, UR9, RZ ;  /* 0x000000091b097c24 */ /* 0x000fe4000f8e02ff */
[----:B------:R-:W-:Y:S02]  /*07c0*/  IMAD R16, R21, UR9, RZ ;  /* 0x0000000915107c24 */ /* 0x000fe4000f8e02ff */
[----:B------:R-:W-:Y:S01]  /*07d0*/  IMAD R9, R8, UR8, R9 ;  /* 0x0000000808097c24 */ /* 0x000fe2000f8e0209 */
[----:B------:R-:W-:Y:S01]  /*07e0*/  IADD3 R8, P2, R17, UR12, RZ ;  /* 0x0000000c11087c10 */ /* 0x000fe2000ff5e0ff */
[----:B------:R-:W-:-:S02]  /*07f0*/  IMAD R29, R25, UR8, R24 ;  /* 0x00000008191d7c24 */ /* 0x000fc4000f8e0218 */
[----:B------:R-:W-:Y:S01]  /*0800*/  IMAD R22, R22, UR8, R19 ;  /* 0x0000000816167c24 */ /* 0x000fe2000f8e0213 */
[----:B------:R-:W-:Y:S01]  /*0810*/  IADD3.X R19, RZ, UR13, RZ, P1, !PT ;  /* 0x0000000dff137c10 */ /* 0x000fe20008ffe4ff */
[----:B------:R-:W-:Y:S01]  /*0820*/  IMAD R21, R23, UR8, R16 ;  /* 0x0000000817157c24 */ /* 0x000fe2000f8e0210 */
[C---:B------:R-:W-:Y:S01]  /*0830*/  IADD3 R23, R15.reuse, 0x6, RZ ;  /* 0x000000060f177810 */ /* 0x040fe20007ffe0ff */
[----:B------:R-:W-:Y:S02]  /*0840*/  IMAD R16, R12, UR10, R9 ;  /* 0x0000000a0c107c24 */ /* 0x000fe4000f8e0209 */
[----:B------:R-:W-:Y:S02]  /*0850*/  IMAD.X R9, RZ, RZ, UR13, P2 ;  /* 0x0000000dff097e24 */ /* 0x000fe400090e06ff */
[----:B------:R-:W-:Y:S01]  /*0860*/  VIADD R27, R15, 0x7 ;  /* 0x000000070f1b7836 */ /* 0x000fe20000000000 */
[----:B------:R-:W-:Y:S01]  /*0870*/  IADD3 R16, P1, R16, UR12, RZ ;  /* 0x0000000c10107c10 */ /* 0x000fe2000ff3e0ff */
[----:B------:R-:W-:-:S03]  /*0880*/  IMAD.HI.U32 R25, R14, R23, RZ ;  /* 0x000000170e197227 */ /* 0x000fc600078e00ff */
[----:B------:R-:W-:Y:S01]  /*0890*/  IADD3.X R17, RZ, UR13, RZ, P1, !PT ;  /* 0x0000000dff117c10 */ /* 0x000fe20008ffe4ff */
[C---:B------:R-:W-:Y:S02]  /*08a0*/  IMAD R22, R12.reuse, UR10, R22 ;  /* 0x0000000a0c167c24 */ /* 0x040fe4000f8e0216 */
[----:B------:R-:W-:Y:S01]  /*08b0*/  IMAD R21, R12, UR10, R21 ;  /* 0x0000000a0c157c24 */ /* 0x000fe2000f8e0215 */
[C---:B---3--:R-:W-:Y:S01]  /*08c0*/  LOP3.LUT R24, R4.reuse, 0xffff, RZ, 0xc0, !PT ;  /* 0x0000ffff04187812 */ /* 0x048fe200078ec0ff */
[----:B------:R0:W-:Y:S01]  /*08d0*/  STG.E.U8 desc[UR6][R18.64], R4 ;  /* 0x0000000412007986 */ /* 0x0001e2000c101106 */
[----:B------:R-:W-:Y:S02]  /*08e0*/  PRMT R26, R4, 0x7732, RZ ;  /* 0x00007732041a7816 */ /* 0x000fe400000000ff */
[----:B------:R-:W-:-:S05]  /*08f0*/  SHF.R.U32.HI R24, RZ, 0x8, R24 ;  /* 0x00000008ff187819 */ /* 0x000fca0000011618 */
[----:B------:R1:W-:Y:S01]  /*0900*/  STG.E.U8 desc[UR6][R8.64], R24 ;  /* 0x0000001808007986 */ /* 0x0003e2000c101106 */
[----:B0-----:R-:W-:Y:S01]  /*0910*/  IMAD.MOV R19, RZ, RZ, -R25 ;  /* 0x000000ffff137224 */ /* 0x001fe200078e0a19 */
[----:B------:R-:W-:Y:S02]  /*0920*/  IADD3 R18, P1, R22, UR12, RZ ;  /* 0x0000000c16127c10 */ /* 0x000fe4000ff3e0ff */
[----:B------:R-:W-:Y:S02]  /*0930*/  SHF.R.U32.HI R22, RZ, 0x8, R26 ;  /* 0x00000008ff167819 */ /* 0x000fe4000001161a */
[----:B------:R-:W-:Y:S01]  /*0940*/  LOP3.LUT R26, R5, 0xffff, RZ, 0xc0, !PT ;  /* 0x0000ffff051a7812 */ /* 0x000fe200078ec0ff */
[----:B-1----:R-:W-:Y:S01]  /*0950*/  IMAD R8, R12, UR10, R29 ;  /* 0x0000000a0c087c24 */ /* 0x002fe2000f8e021d */
[----:B------:R-:W-:Y:S01]  /*0960*/  PRMT R9, R4, 0x7632, R9 ;  /* 0x0000763204097816 */ /* 0x000fe20000000009 */
[----:B------:R-:W-:Y:S01]  /*0970*/  IMAD.HI.U32 R4, R14, R27, RZ ;  /* 0x0000001b0e047227 */ /* 0x000fe200078e00ff */
[----:B------:R-:W-:-:S02]  /*0980*/  SHF.R.U32.HI R26, RZ, 0x8, R26 ;  /* 0x00000008ff1a7819 */ /* 0x000fc4000001161a */
[----:B------:R-:W-:Y:S01]  /*0990*/  IADD3 R8, P2, R8, UR12, RZ ;  /* 0x0000000c08087c10 */ /* 0x000fe2000ff5e0ff */
[C---:B------:R-:W-:Y:S01]  /*09a0*/  IMAD R29, R10.reuse, R19, R23 ;  /* 0x000000130a1d7224 */ /* 0x040fe200078e0217 */
[----:B------:R0:W-:Y:S01]  /*09b0*/  STG.E.U8 desc[UR6][R16.64], R9 ;  /* 0x0000000910007986 */ /* 0x0001e2000c101106 */
[----:B------:R-:W-:Y:S01]  /*09c0*/  IMAD.MOV R24, RZ, RZ, -R4 ;  /* 0x000000ffff187224 */ /* 0x000fe200078e0a04 */
[----:B------:R-:W-:Y:S02]  /*09d0*/  IADD3.X R19, RZ, UR13, RZ, P1, !PT ;  /* 0x0000000dff137c10 */ /* 0x000fe40008ffe4ff */
[----:B------:R-:W-:Y:S01]  /*09e0*/  ISETP.GE.U32.AND P1, PT, R29, R10, PT ;  /* 0x0000000a1d00720c */ /* 0x000fe20003f26070 */
[----:B------:R-:W-:Y:S02]  /*09f0*/  IMAD R24, R10, R24, R27 ;  /* 0x000000180a187224 */ /* 0x000fe400078e021b */
[----:B------:R1:W-:Y:S01]  /*0a00*/  STG.E.U8 desc[UR6][R18.64], R22 ;  /* 0x0000001612007986 */ /* 0x0003e2000c101106 */
[----:B0-----:R-:W-:-:S02]  /*0a10*/  IADD3.X R9, RZ, UR13, RZ, P2, !PT ;  /* 0x0000000dff097c10 */ /* 0x001fc400097fe4ff */
[----:B------:R-:W-:Y:S01]  /*0a20*/  IADD3 R16, P3, R21, UR12, RZ ;  /* 0x0000000c15107c10 */ /* 0x000fe2000ff7e0ff */
[----:B------:R-:W-:Y:S01]  /*0a30*/  VIADD R21, R15, 0x8 ;  /* 0x000000080f157836 */ /* 0x000fe20000000000 */
[-C--:B------:R-:W-:Y:S01]  /*0a40*/  ISETP.GE.U32.AND P2, PT, R24, R10.reuse, PT ;  /* 0x0000000a1800720c */ /* 0x080fe20003f46070 */
[----:B------:R0:W-:Y:S04]  /*0a50*/  STG.E.U8 desc[UR6][R8.64], R5 ;  /* 0x0000000508007986 */ /* 0x0001e8000c101106 */
[----:B------:R-:W-:Y:S01]  /*0a60*/  @P1 IADD3 R29, -R10, R29, RZ ;  /* 0x0000001d0a1d1210 */ /* 0x000fe20007ffe1ff */
[----:B------:R-:W-:Y:S01]  /*0a70*/  IMAD.X R17, RZ, RZ, UR13, P3 ;  /* 0x0000000dff117e24 */ /* 0x000fe200098e06ff */
[----:B------:R-:W-:Y:S01]  /*0a80*/  @P1 IADD3 R25, R25, 0x1, RZ ;  /* 0x0000000119191810 */ /* 0x000fe20007ffe0ff */
[----:B-1----:R-:W-:Y:S01]  /*0a90*/  IMAD.HI.U32 R22, R14, R21, RZ ;  /* 0x000000150e167227 */ /* 0x002fe200078e00ff */
[----:B------:R-:W-:-:S02]  /*0aa0*/  ISETP.GE.U32.AND P5, PT, R29, R10, PT ;  /* 0x0000000a1d00720c */ /* 0x000fc40003fa6070 */
[----:B------:R1:W-:Y:S01]  /*0ab0*/  STG.E.U8 desc[UR6][R16.64], R26 ;  /* 0x0000001a10007986 */ /* 0x0003e2000c101106 */
[C---:B------:R-:W-:Y:S02]  /*0ac0*/  IADD3 R19, R15.reuse, 0x9, RZ ;  /* 0x000000090f137810 */ /* 0x040fe40007ffe0ff */
[----:B------:R-:W-:Y:S01]  /*0ad0*/  IADD3 R18, -R22, RZ, RZ ;  /* 0x000000ff16127210 */ /* 0x000fe20007ffe1ff */
[----:B0-----:R-:W-:Y:S01]  /*0ae0*/  VIADD R9, R15, 0xa ;  /* 0x0000000a0f097836 */ /* 0x001fe20000000000 */
[----:B------:R-:W-:Y:S01]  /*0af0*/  @P2 IADD3 R4, R4, 0x1, RZ ;  /* 0x0000000104042810 */ /* 0x000fe20007ffe0ff */
[----:B------:R-:W-:Y:S01]  /*0b00*/  @P2 IMAD.IADD R24, R24, 0x1, -R10 ;  /* 0x0000000118182824 */ /* 0x000fe200078e0a0a */
[----:B------:R-:W-:Y:S01]  /*0b10*/  PRMT R5, R5, 0x7632, R5 ;  /* 0x0000763205057816 */ /* 0x000fe20000000005 */
[----:B------:R-:W-:-:S03]  /*0b20*/  IMAD.HI.U32 R8, R14, R9, RZ ;  /* 0x000000090e087227 */ /* 0x000fc600078e00ff */
[----:B------:R-:W-:Y:S01]  /*0b30*/  @P5 IADD3 R25, R25, 0x1, RZ ;  /* 0x0000000119195810 */ /* 0x000fe20007ffe0ff */
[----:B-1----:R-:W-:Y:S01]  /*0b40*/  IMAD.MOV R16, RZ, RZ, -R8 ;  /* 0x000000ffff107224 */ /* 0x002fe200078e0a08 */
[----:B------:R-:W-:Y:S01]  /*0b50*/  ISETP.GE.U32.AND P4, PT, R24, R10, PT ;  /* 0x0000000a1800720c */ /* 0x000fe20003f86070 */
[----:B------:R-:W-:Y:S01]  /*0b60*/  IMAD R18, R10, R18, R21 ;  /* 0x000000120a127224 */ /* 0x000fe200078e0215 */
[----:B------:R-:W-:Y:S01]  /*0b70*/  SEL R17, R20, R25, !P0 ;  /* 0x0000001914117207 */ /* 0x000fe20004000000 */
[----:B------:R-:W-:Y:S01]  /*0b80*/  IMAD R16, R10, R16, R9 ;  /* 0x000000100a107224 */ /* 0x000fe200078e0209 */
[----:B------:R-:W-:Y:S01]  /*0b90*/  IADD3 R25, R15, 0xb, RZ ;  /* 0x0000000b0f197810 */ /* 0x000fe20007ffe0ff */
[----:B------:R-:W-:Y:S01]  /*0ba0*/  IMAD.HI.U32 R29, R14, R19, RZ ;  /* 0x000000130e1d7227 */ /* 0x000fe200078e00ff */
[-C--:B------:R-:W-:Y:S02]  /*0bb0*/  ISETP.GE.U32.AND P6, PT, R18, R10.reuse, PT ;  /* 0x0000000a1200720c */ /* 0x080fe40003fc6070 */
[----:B------:R-:W-:-:S02]  /*0bc0*/  ISETP.GE.U32.AND P1, PT, R16, R10, PT ;  /* 0x0000000a1000720c */ /* 0x000fc40003f26070 */
[----:B------:R-:W-:-:S03]  /*0bd0*/  IADD3 R24, -R29, RZ, RZ ;  /* 0x000000ff1d187210 */ /* 0x000fc60007ffe1ff */
[----:B------:R-:W-:Y:S02]  /*0be0*/  @P4 IADD3 R4, R4, 0x1, RZ ;  /* 0x0000000104044810 */ /* 0x000fe40007ffe0ff */
[----:B------:R-:W-:-:S04]  /*0bf0*/  IMAD R24, R10, R24, R19 ;  /* 0x000000180a187224 */ /* 0x000fc800078e0213 */
[--C-:B------:R-:W-:Y:S01]  /*0c00*/  @P6 IMAD.IADD R18, R18, 0x1, -R10.reuse ;  /* 0x0000000112126824 */ /* 0x100fe200078e0a0a */
[-C--:B------:R-:W-:Y:S01]  /*0c10*/  ISETP.GE.U32.AND P3, PT, R24, R10.reuse, PT ;  /* 0x0000000a1800720c */ /* 0x080fe20003f66070 */
[----:B------:R-:W-:Y:S02]  /*0c20*/  @P1 IMAD.IADD R16, R16, 0x1, -R10 ;  /* 0x0000000110101824 */ /* 0x000fe400078e0a0a */
[----:B------:R-:W-:Y:S01]  /*0c30*/  @P6 VIADD R22, R22, 0x1 ;  /* 0x0000000116166836 */ /* 0x000fe20000000000 */
[-C--:B------:R-:W-:Y:S01]  /*0c40*/  ISETP.GE.U32.AND P5, PT, R18, R10.reuse, PT ;  /* 0x0000000a1200720c */ /* 0x080fe20003fa6070 */
[----:B------:R-:W-:Y:S01]  /*0c50*/  IMAD.MOV R18, RZ, RZ, -R17 ;  /* 0x000000ffff127224 */ /* 0x000fe200078e0a11 */
[----:B------:R-:W-:Y:S01]  /*0c60*/  ISETP.GE.U32.AND P4, PT, R16, R10, PT ;  /* 0x0000000a1000720c */ /* 0x000fe20003f86070 */
[----:B------:R-:W-:Y:S01]  /*0c70*/  @P1 VIADD R8, R8, 0x1 ;  /* 0x0000000108081836 */ /* 0x000fe20000000000 */
[----:B------:R-:W-:Y:S01]  /*0c80*/  SEL R16, R20, R4, !P0 ;  /* 0x0000000414107207 */ /* 0x000fe20004000000 */
[----:B------:R-:W-:-:S02]  /*0c90*/  IMAD R23, R10, R18, R23 ;  /* 0x000000120a177224 */ /* 0x000fc400078e0217 */
[----:B------:R-:W-:-:S04]  /*0ca0*/  IMAD.HI.U32 R18, R14, R25, RZ ;  /* 0x000000190e127227 */ /* 0x000fc800078e00ff */
[----:B------:R-:W-:Y:S02]  /*0cb0*/  IMAD.MOV R4, RZ, RZ, -R16 ;  /* 0x000000ffff047224 */ /* 0x000fe400078e0a10 */
[----:B------:R-:W-:Y:S02]  /*0cc0*/  @P3 IMAD.IADD R24, R24, 0x1, -R10 ;  /* 0x0000000118183824 */ /* 0x000fe400078e0a0a */
[----:B------:R-:W-:Y:S01]  /*0cd0*/  IMAD R4, R10, R4, R27 ;  /* 0x000000040a047224 */ /* 0x000fe200078e021b */
[----:B------:R-:W-:Y:S01]  /*0ce0*/  IADD3 R27, -R18, RZ, RZ ;  /* 0x000000ff121b7210 */ /* 0x000fe20007ffe1ff */
[----:B------:R-:W-:Y:S01]  /*0cf0*/  @P5 VIADD R22, R22, 0x1 ;  /* 0x0000000116165836 */ /* 0x000fe20000000000 */
[----:B------:R-:W-:Y:S01]  /*0d00*/  ISETP.GE.U32.AND P2, PT, R24, R10, PT ;  /* 0x0000000a1800720c */ /* 0x000fe20003f46070 */
[----:B------:R-:W-:Y:S01]  /*0d10*/  IMAD R24, R23, UR9, RZ ;  /* 0x0000000917187c24 */ /* 0x000fe2000f8e02ff */
[----:B------:R-:W-:Y:S01]  /*0d20*/  @P4 IADD3 R8, R8, 0x1, RZ ;  /* 0x0000000108084810 */ /* 0x000fe20007ffe0ff */
[----:B------:R-:W-:Y:S01]  /*0d30*/  IMAD R27, R10, R27, R25 ;  /* 0x0000001b0a1b7224 */ /* 0x000fe200078e0219 */
[----:B------:R-:W-:Y:S01]  /*0d40*/  SEL R22, R20, R22, !P0 ;  /* 0x0000001614167207 */ /* 0x000fe20004000000 */
[----:B------:R-:W-:Y:S01]  /*0d50*/  IMAD R23, R4, UR9, RZ ;  /* 0x0000000904177c24 */ /* 0x000fe2000f8e02ff */
[----:B------:R-:W-:Y:S01]  /*0d60*/  IADD3 R4, R15, 0xc, RZ ;  /* 0x0000000c0f047810 */ /* 0x000fe20007ffe0ff */
[----:B------:R-:W-:Y:S01]  /*0d70*/  @P3 VIADD R29, R29, 0x1 ;  /* 0x000000011d1d3836 */ /* 0x000fe20000000000 */
[----:B------:R-:W-:Y:S01]  /*0d80*/  ISETP.GE.U32.AND P6, PT, R27, R10, PT ;  /* 0x0000000a1b00720c */ /* 0x000fe20003fc6070 */
[----:B------:R-:W-:-:S02]  /*0d90*/  IMAD R23, R16, UR8, R23 ;  /* 0x0000000810177c24 */ /* 0x000fc4000f8e0217 */
[----:B------:R-:W-:-:S04]  /*0da0*/  IMAD.HI.U32 R16, R14, R4, RZ ;  /* 0x000000040e107227 */ /* 0x000fc800078e00ff */
[----:B------:R-:W-:Y:S02]  /*0db0*/  @P2 VIADD R29, R29, 0x1 ;  /* 0x000000011d1d2836 */ /* 0x000fe40000000000 */
[----:B------:R-:W-:-:S04]  /*0dc0*/  IMAD R23, R12, UR10, R23 ;  /* 0x0000000a0c177c24 */ /* 0x000fc8000f8e0217 */
[----:B------:R-:W-:Y:S01]  /*0dd0*/  @P6 IADD3 R27, -R10, R27, RZ ;  /* 0x0000001b0a1b6210 */ /* 0x000fe20007ffe1ff */
[----:B------:R-:W-:-:S03]  /*0de0*/  @P6 VIADD R18, R18, 0x1 ;  /* 0x0000000112126836 */ /* 0x000fc60000000000 */
[----:B------:R-:W-:Y:S01]  /*0df0*/  ISETP.GE.U32.AND P5, PT, R27, R10, PT ;  /* 0x0000000a1b00720c */ /* 0x000fe20003fa6070 */
[----:B------:R-:W-:Y:S02]  /*0e00*/  IMAD R27, R17, UR8, R24 ;  /* 0x00000008111b7c24 */ /* 0x000fe4000f8e0218 */
[----:B------:R-:W-:-:S04]  /*0e10*/  IMAD.MOV R17, RZ, RZ, -R22 ;  /* 0x000000ffff117224 */ /* 0x000fc800078e0a16 */
[----:B------:R-:W-:Y:S01]  /*0e20*/  IMAD R21, R10, R17, R21 ;  /* 0x000000110a157224 */ /* 0x000fe200078e0215 */
[----:B------:R-:W-:-:S03]  /*0e30*/  IADD3 R17, -R16, RZ, RZ ;  /* 0x000000ff10117210 */ /* 0x000fc60007ffe1ff */
[----:B------:R-:W-:Y:S02]  /*0e40*/  IMAD R21, R21, UR9, RZ ;  /* 0x0000000915157c24 */ /* 0x000fe4000f8e02ff */
[----:B------:R-:W-:Y:S01]  /*0e50*/  IMAD R17, R10, R17, R4 ;  /* 0x000000110a117224 */ /* 0x000fe200078e0204 */
[----:B------:R-:W-:-:S04]  /*0e60*/  @P5 IADD3 R18, R18, 0x1, RZ ;  /* 0x0000000112125810 */ /* 0x000fc80007ffe0ff */
[----:B------:R-:W-:-:S13]  /*0e70*/  ISETP.GE.U32.AND P3, PT, R17, R10, PT ;  /* 0x0000000a1100720c */ /* 0x000fda0003f66070 */
[----:B------:R-:W-:Y:S02]  /*0e80*/  @P3 IADD3 R17, -R10, R17, RZ ;  /* 0x000000110a113210 */ /* 0x000fe40007ffe1ff */
[----:B------:R-:W-:Y:S02]  /*0e90*/  @P3 IADD3 R16, R16, 0x1, RZ ;  /* 0x0000000110103810 */ /* 0x000fe40007ffe0ff */
[----:B------:R-:W-:Y:S02]  /*0ea0*/  ISETP.GE.U32.AND P2, PT, R17, R10, PT ;  /* 0x0000000a1100720c */ /* 0x000fe40003f46070 */
[----:B------:R-:W-:Y:S01]  /*0eb0*/  SEL R17, R20, R29, !P0 ;  /* 0x0000001d14117207 */ /* 0x000fe20004000000 */
[----:B------:R-:W-:-:S03]  /*0ec0*/  IMAD R29, R22, UR8, R21 ;  /* 0x00000008161d7c24 */ /* 0x000fc6000f8e0215 */
[----:B------:R-:W-:-:S05]  /*0ed0*/  IADD3 R21, -R17, RZ, RZ ;  /* 0x000000ff11157210 */ /* 0x000fca0007ffe1ff */
[----:B------:R-:W-:Y:S01]  /*0ee0*/  IMAD R19, R10, R21, R19 ;  /* 0x000000150a137224 */ /* 0x000fe200078e0213 */
[----:B------:R-:W-:Y:S01]  /*0ef0*/  SEL R21, R20, R8, !P0 ;  /* 0x0000000814157207 */ /* 0x000fe20004000000 */
[----:B------:R-:W-:Y:S01]  /*0f00*/  @P2 VIADD R16, R16, 0x1 ;  /* 0x0000000110102836 */ /* 0x000fe20000000000 */
[----:B------:R-:W-:Y:S01]  /*0f10*/  IADD3 R8, R15, 0xd, RZ ;  /* 0x0000000d0f087810 */ /* 0x000fe20007ffe0ff */
[----:B------:R-:W-:Y:S01]  /*0f20*/  IMAD R22, R19, UR9, RZ ;  /* 0x0000000913167c24 */ /* 0x000fe2000f8e02ff */
[C---:B------:R-:W-:Y:S02]  /*0f30*/  SEL R19, R20.reuse, R18, !P0 ;  /* 0x0000001214137207 */ /* 0x040fe40004000000 */
[----:B------:R-:W-:Y:S01]  /*0f40*/  SEL R16, R20, R16, !P0 ;  /* 0x0000001014107207 */ /* 0x000fe20004000000 */
[----:B------:R-:W-:Y:S02]  /*0f50*/  IMAD R17, R17, UR8, R22 ;  /* 0x0000000811117c24 */ /* 0x000fe4000f8e0216 */
[----:B------:R-:W-:-:S02]  /*0f60*/  IMAD.MOV R22, RZ, RZ, -R21 ;  /* 0x000000ffff167224 */ /* 0x000fc400078e0a15 */
[----:B------:R-:W-:-:S04]  /*0f70*/  IMAD.HI.U32 R18, R14, R8, RZ ;  /* 0x000000080e127227 */ /* 0x000fc800078e00ff */
[----:B------:R-:W-:Y:S02]  /*0f80*/  IMAD R9, R10, R22, R9 ;  /* 0x000000160a097224 */ /* 0x000fe400078e0209 */
[----:B------:R-:W-:Y:S02]  /*0f90*/  IMAD.MOV R22, RZ, RZ, -R19 ;  /* 0x000000ffff167224 */ /* 0x000fe400078e0a13 */
[----:B------:R-:W-:Y:S02]  /*0fa0*/  IMAD R17, R12, UR10, R17 ;  /* 0x0000000a0c117c24 */ /* 0x000fe4000f8e0211 */
[----:B------:R-:W-:Y:S01]  /*0fb0*/  IMAD R25, R10, R22, R25 ;  /* 0x000000160a197224 */ /* 0x000fe200078e0219 */
[----:B------:R-:W-:-:S05]  /*0fc0*/  IADD3 R22, -R18, RZ, RZ ;  /* 0x000000ff12167210 */ /* 0x000fca0007ffe1ff */
[----:B------:R-:W-:-:S05]  /*0fd0*/  IMAD R22, R10, R22, R8 ;  /* 0x000000160a167224 */ /* 0x000fca00078e0208 */
[----:B------:R-:W-:-:S13]  /*0fe0*/  ISETP.GE.U32.AND P1, PT, R22, R10, PT ;  /* 0x0000000a1600720c */ /* 0x000fda0003f26070 */
[----:B------:R-:W-:Y:S01]  /*0ff0*/  @P1 IMAD.IADD R22, R22, 0x1, -R10 ;  /* 0x0000000116161824 */ /* 0x000fe200078e0a0a */
[----:B------:R-:W-:-:S04]  /*1000*/  @P1 IADD3 R18, R18, 0x1, RZ ;  /* 0x0000000112121810 */ /* 0x000fc80007ffe0ff */
[----:B------:R-:W-:Y:S01]  /*1010*/  ISETP.GE.U32.AND P4, PT, R22, R10, PT ;  /* 0x0000000a1600720c */ /* 0x000fe20003f86070 */
[----:B------:R-:W-:Y:S01]  /*1020*/  IMAD R22, R9, UR9, RZ ;  /* 0x0000000909167c24 */ /* 0x000fe2000f8e02ff */
[----:B------:R-:W-:-:S03]  /*1030*/  IADD3 R9, R15, 0xe, RZ ;  /* 0x0000000e0f097810 */ /* 0x000fc60007ffe0ff */
[----:B------:R-:W-:Y:S02]  /*1040*/  IMAD R21, R21, UR8, R22 ;  /* 0x0000000815157c24 */ /* 0x000fe4000f8e0216 */
[----:B------:R-:W-:Y:S02]  /*1050*/  IMAD R22, R25, UR9, RZ ;  /* 0x0000000919167c24 */ /* 0x000fe4000f8e02ff */
[----:B------:R-:W-:Y:S02]  /*1060*/  IMAD.MOV R25, RZ, RZ, -R16 ;  /* 0x000000ffff197224 */ /* 0x000fe400078e0a10 */
[----:B------:R-:W-:Y:S02]  /*1070*/  IMAD R19, R19, UR8, R22 ;  /* 0x0000000813137c24 */ /* 0x000fe4000f8e0216 */
[----:B------:R-:W-:-:S04]  /*1080*/  IMAD.HI.U32 R22, R14, R9, RZ ;  /* 0x000000090e167227 */ /* 0x000fc800078e00ff */
[----:B------:R-:W-:Y:S01]  /*1090*/  IMAD R4, R10, R25, R4 ;  /* 0x000000190a047224 */ /* 0x000fe200078e0204 */
[----:B------:R-:W-:Y:S01]  /*10a0*/  IADD3 R25, -R22, RZ, RZ ;  /* 0x000000ff16197210 */ /* 0x000fe20007ffe1ff */
[----:B------:R-:W-:Y:S02]  /*10b0*/  @P4 VIADD R18, R18, 0x1 ;  /* 0x0000000112124836 */ /* 0x000fe40000000000 */
[----:B------:R-:W-:Y:S02]  /*10c0*/  IMAD R21, R12, UR10, R21 ;  /* 0x0000000a0c157c24 */ /* 0x000fe4000f8e0215 */
[----:B------:R-:W-:Y:S02]  /*10d0*/  IMAD R25, R10, R25, R9 ;  /* 0x000000190a197224 */ /* 0x000fe400078e0209 */
[----:B------:R-:W-:-:S03]  /*10e0*/  IMAD R19, R12, UR10, R19 ;  /* 0x0000000a0c137c24 */ /* 0x000fc6000f8e0213 */
[----:B------:R-:W-:-:S13]  /*10f0*/  ISETP.GE.U32.AND P2, PT, R25, R10, PT ;  /* 0x0000000a1900720c */ /* 0x000fda0003f46070 */
[----:B------:R-:W-:Y:S01]  /*1100*/  @P2 IMAD.IADD R25, R25, 0x1, -R10 ;  /* 0x0000000119192824 */ /* 0x000fe200078e0a0a */
[----:B------:R-:W-:-:S04]  /*1110*/  @P2 IADD3 R22, R22, 0x1, RZ ;  /* 0x0000000116162810 */ /* 0x000fc80007ffe0ff */
[----:B------:R-:W-:Y:S01]  /*1120*/  ISETP.GE.U32.AND P3, PT, R25, R10, PT ;  /* 0x0000000a1900720c */ /* 0x000fe20003f66070 */
[----:B------:R-:W-:Y:S01]  /*1130*/  IMAD R25, R4, UR9, RZ ;  /* 0x0000000904197c24 */ /* 0x000fe2000f8e02ff */
[----:B------:R-:W-:Y:S01]  /*1140*/  SEL R4, R20, R18, !P0 ;  /* 0x0000001214047207 */ /* 0x000fe20004000000 */
[----:B------:R-:W-:Y:S02]  /*1150*/  VIADD R18, R15, 0xf ;  /* 0x0000000f0f127836 */ /* 0x000fe40000000000 */
[----:B------:R-:W-:Y:S01]  /*1160*/  IMAD R25, R16, UR8, R25 ;  /* 0x0000000810197c24 */ /* 0x000fe2000f8e0219 */
[----:B------:R-:W-:Y:S01]  /*1170*/  IADD3 R24, -R4, RZ, RZ ;  /* 0x000000ff04187210 */ /* 0x000fe20007ffe1ff */
[----:B------:R-:W-:-:S04]  /*1180*/  IMAD.HI.U32 R14, R14, R18, RZ ;  /* 0x000000120e0e7227 */ /* 0x000fc800078e00ff */
[----:B------:R-:W-:Y:S01]  /*1190*/  IMAD R8, R10, R24, R8 ;  /* 0x000000180a087224 */ /* 0x000fe200078e0208 */
[----:B------:R-:W-:Y:S01]  /*11a0*/  PRMT R24, R6, 0x7732, RZ ;  /* 0x0000773206187816 */ /* 0x000fe200000000ff */
[----:B------:R-:W-:Y:S02]  /*11b0*/  @P3 VIADD R22, R22, 0x1 ;  /* 0x0000000116163836 */ /* 0x000fe40000000000 */
[----:B------:R-:W-:Y:S02]  /*11c0*/  IMAD R25, R12, UR10, R25 ;  /* 0x0000000a0c197c24 */ /* 0x000fe4000f8e0219 */
[----:B------:R-:W-:Y:S01]  /*11d0*/  IMAD R15, R13, 0x10, R15 ;  /* 0x000000100d0f7824 */ /* 0x000fe200078e020f */
[----:B------:R-:W-:-:S04]  /*11e0*/  SEL R16, R20, R22, !P0 ;  /* 0x0000001614107207 */ /* 0x000fc80004000000 */
[----:B------:R-:W-:-:S05]  /*11f0*/  IADD3 R22, -R16, RZ, RZ ;  /* 0x000000ff10167210 */ /* 0x000fca0007ffe1ff */
[C---:B------:R-:W-:Y:S02]  /*1200*/  IMAD R9, R10.reuse, R22, R9 ;  /* 0x000000160a097224 */ /* 0x040fe400078e0209 */
[----:B------:R-:W-:Y:S02]  /*1210*/  IMAD.MOV R22, RZ, RZ, -R14 ;  /* 0x000000ffff167224 */ /* 0x000fe400078e0a0e */
[----:B------:R-:W-:Y:S02]  /*1220*/  IMAD R9, R9, UR9, RZ ;  /* 0x0000000909097c24 */ /* 0x000fe4000f8e02ff */
        /* <DEDUP_REMOVED lines=8> */
[----:B------:R-:W-:Y:S01]  /*12b0*/  SEL R20, R20, R14, !P0 ;  /* 0x0000000e14147207 */ /* 0x000fe20004000000 */
[----:B------:R-:W-:Y:S02]  /*12c0*/  IMAD R14, R12, UR10, R27 ;  /* 0x0000000a0c0e7c24 */ /* 0x000fe4000f8e021b */
[----:B------:R-:W-:Y:S02]  /*12d0*/  IMAD R27, R8, UR9, RZ ;  /* 0x00000009081b7c24 */ /* 0x000fe4000f8e02ff */
[----:B------:R-:W-:Y:S01]  /*12e0*/  IMAD.MOV R22, RZ, RZ, -R20 ;  /* 0x000000ffff167224 */ /* 0x000fe200078e0a14 */
[----:B------:R-:W-:Y:S01]  /*12f0*/  IADD3 R8, P0, R14, UR12, RZ ;  /* 0x0000000c0e087c10 */ /* 0x000fe2000ff1e0ff */
[----:B------:R-:W-:Y:S01]  /*1300*/  IMAD R27, R4, UR8, R27 ;  /* 0x00000008041b7c24 */ /* 0x000fe2000f8e021b */
[----:B------:R-:W-:Y:S01]  /*1310*/  PRMT R14, R5, 0x7732, RZ ;  /* 0x00007732050e7816 */ /* 0x000fe200000000ff */
[----:B------:R-:W-:Y:S01]  /*1320*/  IMAD R18, R10, R22, R18 ;  /* 0x000000160a127224 */ /* 0x000fe200078e0212 */
[----:B------:R-:W-:Y:S01]  /*1330*/  IADD3.X R9, RZ, UR13, RZ, P0, !PT ;  /* 0x0000000dff097c10 */ /* 0x000fe200087fe4ff */
[----:B------:R-:W-:Y:S01]  /*1340*/  IMAD R4, R12, UR10, R29 ;  /* 0x0000000a0c047c24 */ /* 0x000fe2000f8e021d */
[----:B------:R-:W-:Y:S01]  /*1350*/  IADD3 R22, P0, R23, UR12, RZ ;  /* 0x0000000c17167c10 */ /* 0x000fe2000ff1e0ff */
[----:B------:R-:W-:Y:S01]  /*1360*/  IMAD R29, R18, UR9, RZ ;  /* 0x00000009121d7c24 */ /* 0x000fe2000f8e02ff */
[----:B------:R-:W-:Y:S01]  /*1370*/  SHF.R.U32.HI R14, RZ, 0x8, R14 ;  /* 0x00000008ff0e7819 */ /* 0x000fe2000001160e */
[----:B------:R0:W-:Y:S01]  /*1380*/  STG.E.U8 desc[UR6][R8.64], R5 ;  /* 0x0000000508007986 */ /* 0x0001e2000c101106 */
[----:B------:R-:W-:Y:S01]  /*1390*/  IADD3 R4, P1, R4, UR12, RZ ;  /* 0x0000000c04047c10 */ /* 0x000fe2000ff3e0ff */
[----:B------:R-:W-:Y:S01]  /*13a0*/  IMAD.X R23, RZ, RZ, UR13, P0 ;  /* 0x0000000dff177e24 */ /* 0x000fe200080e06ff */
[----:B------:R-:W-:Y:S01]  /*13b0*/  LOP3.LUT R18, R6, 0xffff, RZ, 0xc0, !PT ;  /* 0x0000ffff06127812 */ /* 0x000fe200078ec0ff */
[----:B------:R-:W-:-:S02]  /*13c0*/  IMAD R29, R20, UR8, R29 ;  /* 0x00000008141d7c24 */ /* 0x000fc4000f8e021d */
[C---:B------:R-:W-:Y:S01]  /*13d0*/  IMAD R27, R12.reuse, UR10, R27 ;  /* 0x0000000a0c1b7c24 */ /* 0x040fe2000f8e021b */
[----:B------:R1:W-:Y:S01]  /*13e0*/  STG.E.U8 desc[UR6][R22.64], R14 ;  /* 0x0000000e16007986 */ /* 0x0003e2000c101106 */
[----:B------:R-:W-:Y:S01]  /*13f0*/  IMAD R29, R12, UR10, R29 ;  /* 0x0000000a0c1d7c24 */ /* 0x000fe2000f8e021d */
[----:B0-----:R-:W-:Y:S02]  /*1400*/  IADD3 R8, P0, R17, UR12, RZ ;  /* 0x0000000c11087c10 */ /* 0x001fe4000ff1e0ff */
[----:B------:R-:W-:Y:S02]  /*1410*/  IADD3.X R5, RZ, UR13, RZ, P1, !PT ;  /* 0x0000000dff057c10 */ /* 0x000fe40008ffe4ff */
[----:B------:R-:W-:Y:S01]  /*1420*/  SHF.R.U32.HI R17, RZ, 0x8, R18 ;  /* 0x00000008ff117819 */ /* 0x000fe20000011612 */
[----:B------:R-:W-:Y:S01]  /*1430*/  IMAD.X R9, RZ, RZ, UR13, P0 ;  /* 0x0000000dff097e24 */ /* 0x000fe200080e06ff */
[----:B------:R-:W-:Y:S01]  /*1440*/  IADD3 R20, P0, R21, UR12, RZ ;  /* 0x0000000c15147c10 */ /* 0x000fe2000ff1e0ff */
[----:B------:R0:W-:Y:S01]  /*1450*/  STG.E.U8 desc[UR6][R4.64], R6 ;  /* 0x0000000604007986 */ /* 0x0001e2000c101106 */
[----:B-1----:R-:W-:-:S02]  /*1460*/  MOV R23, R24 ;  /* 0x0000001800177202 */ /* 0x002fc40000000f00 */
[----:B------:R-:W-:Y:S01]  /*1470*/  IADD3 R18, P1, R19, UR12, RZ ;  /* 0x0000000c13127c10 */ /* 0x000fe2000ff3e0ff */
[----:B------:R-:W-:Y:S01]  /*1480*/  IMAD.X R21, RZ, RZ, UR13, P0 ;  /* 0x0000000dff157e24 */ /* 0x000fe200080e06ff */
[----:B------:R-:W-:Y:S01]  /*1490*/  SHF.R.U32.HI R23, RZ, 0x8, R23 ;  /* 0x00000008ff177819 */ /* 0x000fe20000011617 */
[----:B------:R1:W-:Y:S01]  /*14a0*/  STG.E.U8 desc[UR6][R8.64], R17 ;  /* 0x0000001108007986 */ /* 0x0003e2000c101106 */
[----:B------:R-:W-:Y:S02]  /*14b0*/  IADD3.X R19, RZ, UR13, RZ, P1, !PT ;  /* 0x0000000dff137c10 */ /* 0x000fe40008ffe4ff */
[----:B------:R-:W-:Y:S02]  /*14c0*/  LOP3.LUT R14, R7, 0xffff, RZ, 0xc0, !PT ;  /* 0x0000ffff070e7812 */ /* 0x000fe400078ec0ff */
[----:B------:R-:W-:Y:S02]  /*14d0*/  IADD3 R16, P1, R16, UR12, RZ ;  /* 0x0000000c10107c10 */ /* 0x000fe4000ff3e0ff */
[----:B0-----:R-:W-:-:S02]  /*14e0*/  IADD3 R4, P2, R25, UR12, RZ ;  /* 0x0000000c19047c10 */ /* 0x001fc4000ff5e0ff */
[----:B------:R-:W-:Y:S02]  /*14f0*/  PRMT R6, R6, 0x7632, R6 ;  /* 0x0000763206067816 */ /* 0x000fe40000000006 */
[----:B------:R-:W-:Y:S01]  /*1500*/  PRMT R22, R7, 0x7732, RZ ;  /* 0x0000773207167816 */ /* 0x000fe200000000ff */
[----:B------:R-:W-:Y:S01]  /*1510*/  IMAD.X R5, RZ, RZ, UR13, P2 ;  /* 0x0000000dff057e24 */ /* 0x000fe200090e06ff */
[----:B-1----:R-:W-:Y:S01]  /*1520*/  IADD3 R8, P0, R27, UR12, RZ ;  /* 0x0000000c1b087c10 */ /* 0x002fe2000ff1e0ff */
[----:B------:R0:W-:Y:S01]  /*1530*/  STG.E.U8 desc[UR6][R20.64], R6 ;  /* 0x0000000614007986 */ /* 0x0001e2000c101106 */
[----:B------:R-:W-:Y:S02]  /*1540*/  IMAD.X R17, RZ, RZ, UR13, P1 ;  /* 0x0000000dff117e24 */ /* 0x000fe400088e06ff */
[----:B------:R-:W-:Y:S01]  /*1550*/  IADD3.X R9, RZ, UR13, RZ, P0, !PT ;  /* 0x0000000dff097c10 */ /* 0x000fe200087fe4ff */
[----:B------:R1:W-:Y:S04]  /*1560*/  STG.E.U8 desc[UR6][R18.64], R23 ;  /* 0x0000001712007986 */ /* 0x0003e8000c101106 */
[----:B------:R2:W-:Y:S01]  /*1570*/  STG.E.U8 desc[UR6][R4.64], R7 ;  /* 0x0000000704007986 */ /* 0x0005e2000c101106 */
[----:B0-----:R-:W-:-:S02]  /*1580*/  SHF.R.U32.HI R21, RZ, 0x8, R22 ;  /* 0x00000008ff157819 */ /* 0x001fc40000011616 */
[----:B-1----:R-:W-:Y:S02]  /*1590*/  IADD3 R18, P2, R29, UR12, RZ ;  /* 0x0000000c1d127c10 */ /* 0x002fe4000ff5e0ff */
[----:B------:R-:W-:Y:S02]  /*15a0*/  IADD3 R23, R15, 0x10, RZ ;  /* 0x000000100f177810 */ /* 0x000fe40007ffe0ff */
[----:B--2---:R-:W-:Y:S02]  /*15b0*/  PRMT R5, R7, 0x7632, R5 ;  /* 0x0000763207057816 */ /* 0x004fe40000000005 */
[----:B------:R-:W-:Y:S02]  /*15c0*/  SHF.R.U32.HI R7, RZ, 0x8, R14 ;  /* 0x00000008ff077819 */ /* 0x000fe4000001160e */
[----:B------:R-:W-:Y:S02]  /*15d0*/  IADD3.X R19, RZ, UR13, RZ, P2, !PT ;  /* 0x0000000dff137c10 */ /* 0x000fe400097fe4ff */
[----:B------:R-:W-:Y:S01]  /*15e0*/  ISETP.GT.U32.AND P0, PT, R23, R0, PT ;  /* 0x000000001700720c */ /* 0x000fe20003f04070 */
[----:B------:R0:W-:Y:S04]  /*15f0*/  STG.E.U8 desc[UR6][R8.64], R7 ;  /* 0x0000000708007986 */ /* 0x0001e8000c101106 */
[----:B------:R0:W-:Y:S04]  /*1600*/  STG.E.U8 desc[UR6][R16.64], R5 ;  /* 0x0000000510007986 */ /* 0x0001e8000c101106 */
[----:B------:R0:W-:Y:S04]  /*1610*/  STG.E.U8 desc[UR6][R18.64], R21 ;  /* 0x0000001512007986 */ /* 0x0001e8000c101106 */
[----:B------:R-:W-:Y:S05]  /*1620*/  @!P0 BRA `(.L_x_459) ;  /* 0xffffffe800ec8947 */ /* 0x000fea000383ffff */
.L_x_458:
[----:B------:R-:W-:Y:S05]  /*1630*/  BSYNC B0 ;  /* 0x0000000000007941 */ /* 0x000fea0003800000 */
.L_x_457:
        /* <DEDUP_REMOVED lines=12> */
[----:B------:R-:W-:Y:S01]  /*1700*/  IMAD.MOV.U32 R8, RZ, RZ, R6 ;  /* 0x000000ffff087224 */ /* 0x000fe200078e0006 */
[----:B------:R-:W-:Y:S01]  /*1710*/  HFMA2.MMA R6, -RZ, RZ, 0, 0 ;  /* 0x00000000ff067435 */ /* 0x000fe200000001ff */
        /* <DEDUP_REMOVED lines=10> */
[----:B------:R-:W-:-:S04]  /*17c0*/  IMAD.HI.U32 R14, R7, R5, R6 ;  /* 0x00000005070e7227 */ /* 0x000fc800078e0006 */
[----:B------:R-:W-:-:S07]  /*17d0*/  IMAD.MOV.U32 R5, RZ, RZ, R15 ;  /* 0x000000ffff057224 */ /* 0x000fce00078e000f */
.L_x_462:
        /* <DEDUP_REMOVED lines=15> */
[----:B------:R-:W-:-:S03]  /*18d0*/  IADD3 R5, R5, 0x1, RZ ;  /* 0x0000000105057810 */ /* 0x000fc60007ffe0ff */
[----:B------:R-:W-:-:S04]  /*18e0*/  IMAD R6, R6, UR9, RZ ;  /* 0x0000000906067c24 */ /* 0x000fc8000f8e02ff */
[----:B------:R-:W-:-:S04]  /*18f0*/  IMAD R9, R9, UR8, R6 ;  /* 0x0000000809097c24 */ /* 0x000fc8000f8e0206 */
[----:B--2---:R-:W-:-:S05]  /*1900*/  IMAD R9, R12, UR5, R9 ;  /* 0x000000050c097c24 */ /* 0x004fca000f8e0209 */
[----:B------:R-:W-:-:S04]  /*1910*/  IADD3 R6, P0, R9, UR10, RZ ;  /* 0x0000000a09067c10 */ /* 0x000fc8000ff1e0ff */
[----:B------:R-:W-:Y:S02]  /*1920*/  IADD3.X R7, RZ, UR11, RZ, P0, !PT ;  /* 0x0000000bff077c10 */ /* 0x000fe400087fe4ff */
[----:B------:R-:W-:-:S03]  /*1930*/  ISETP.NE.AND P0, PT, R8, RZ, PT ;  /* 0x000000ff0800720c */ /* 0x000fc60003f05270 */
[----:B---3--:R0:W-:Y:S10]  /*1940*/  STG.E.U8 desc[UR6][R6.64], R17 ;  /* 0x0000001106007986 */ /* 0x0081f4000c101106 */
[----:B------:R-:W-:Y:S05]  /*1950*/  @P0 BRA `(.L_x_462) ;  /* 0xfffffffc00a00947 */ /* 0x000fea000383ffff */
.L_x_461:
[----:B------:R-:W-:Y:S05]  /*1960*/  BSYNC B0 ;  /* 0x0000000000007941 */ /* 0x000fea0003800000 */
.L_x_460:
[----:B0-----:R-:W-:-:S05]  /*1970*/  LOP3.LUT R7, RZ, R15, RZ, 0x33, !PT ;  /* 0x0000000fff077212 */ /* 0x001fca00078e33ff */
[----:B------:R-:W-:-:S05]  /*1980*/  IMAD.IADD R7, R0, 0x1, R7 ;  /* 0x0000000100077824 */ /* 0x000fca00078e0207 */
[----:B------:R-:W-:-:S13]  /*1990*/  ISETP.GE.U32.AND P0, PT, R7, 0x3, PT ;  /* 0x000000030700780c */ /* 0x000fda0003f06070 */
[----:B------:R-:W-:Y:S05]  /*19a0*/  @!P0 EXIT ;  /* 0x000000000000894d */ /* 0x000fea0003800000 */
[----:B------:R-:W0:Y:S01]  /*19b0*/  LDC R4, c[0x0][0xf78] ;  /* 0x0003de00ff047b82 */ /* 0x000e220000000800 */
[----:B------:R-:W-:Y:S01]  /*19c0*/  MOV R6, RZ ;  /* 0x000000ff00067202 */ /* 0x000fe20000000f00 */
[----:B------:R-:W-:Y:S01]  /*19d0*/  ULDC UR8, c[0x0][0xf7c] ;  /* 0x0003df0000087ab9 */ /* 0x000fe20000000800 */
[----:B------:R-:W-:Y:S01]  /*19e0*/  ULDC.64 UR4, c[0x0][0xf68] ;  /* 0x0003da0000047ab9 */ /* 0x000fe20000000a00 */
[----:B------:R-:W-:Y:S01]  /*19f0*/  ULDC.64 UR10, c[0x0][0x210] ;  /* 0x00008400000a7ab9 */ /* 0x000fe20000000a00 */
[----:B0-----:R-:W-:-:S13]  /*1a00*/  ISETP.NE.AND P0, PT, R4, 0x1, PT ;  /* 0x000000010400780c */ /* 0x001fda0003f05270 */
[----:B-1----:R-:W0:Y:S02]  /*1a10*/  @P0 LDC R11, c[0x0][0xf5c] ;  /* 0x0003d700ff0b0b82 */ /* 0x002e240000000800 */
[----:B0-----:R-:W0:Y:S01]  /*1a20*/  I2F.U32.RP R8, R11 ;  /* 0x0000000b00087306 */ /* 0x001e220000209000 */
[----:B------:R-:W-:-:S07]  /*1a30*/  ISETP.NE.U32.AND P0, PT, R11, RZ, PT ;  /* 0x000000ff0b00720c */ /* 0x000fce0003f05070 */
[----:B0-----:R-:W0:Y:S02]  /*1a40*/  MUFU.RCP R8, R8 ;  /* 0x0000000800087308 */ /* 0x001e240000001000 */
[----:B0-----:R-:W-:-:S06]  /*1a50*/  IADD3 R7, R8, 0xffffffe, RZ ;  /* 0x0ffffffe08077810 */ /* 0x001fcc0007ffe0ff */
[----:B------:R-:W0:Y:S02]  /*1a60*/  F2I.FTZ.U32.TRUNC.NTZ R7, R7 ;  /* 0x0000000700077305 */ /* 0x000e24000021f000 */
[----:B0-----:R-:W-:-:S04]  /*1a70*/  IMAD R4, R11, R7, RZ ;  /* 0x000000070b047224 */ /* 0x001fc800078e02ff */
[----:B------:R-:W-:Y:S01]  /*1a80*/  IMAD.MOV R9, RZ, RZ, -R4 ;  /* 0x000000ffff097224 */ /* 0x000fe200078e0a04 */
[----:B------:R-:W-:-:S03]  /*1a90*/  LOP3.LUT R4, RZ, R11, RZ, 0x33, !PT ;  /* 0x0000000bff047212 */ /* 0x000fc600078e33ff */
[----:B------:R-:W-:-:S07]  /*1aa0*/  IMAD.HI.U32 R6, R7, R9, R6 ;  /* 0x0000000907067227 */ /* 0x000fce00078e0006 */
.L_x_463:
        /* <DEDUP_REMOVED lines=9> */
[----:B------:R-:W-:Y:S02]  /*1b40*/  @P1 IADD3 R13, R13, 0x1, RZ ;  /* 0x000000010d0d1810 */ /* 0x000fe40007ffe0ff */
[----:B0-----:R-:W-:Y:S02]  /*1b50*/  IADD3 R8, P1, R2, R19, RZ ;  /* 0x0000001302087210 */ /* 0x001fe40007f3e0ff */
[----:B------:R-:W-:Y:S02]  /*1b60*/  ISETP.GE.U32.AND P2, PT, R10, R11, PT ;  /* 0x0000000b0a00720c */ /* 0x000fe40003f46070 */
[----:B------:R-:W-:-:S11]  /*1b70*/  IADD3.X R9, RZ, R3, RZ, P1, !PT ;  /* 0x00000003ff097210 */ /* 0x000fd60000ffe4ff */
[----:B------:R-:W-:-:S05]  /*1b80*/  @P2 VIADD R13, R13, 0x1 ;  /* 0x000000010d0d2836 */ /* 0x000fca0000000000 */
[----:B------:R-:W-:-:S04]  /*1b90*/  SEL R13, R4, R13, !P0 ;  /* 0x0000000d040d7207 */ /* 0x000fc80004000000 */
[----:B------:R-:W-:-:S05]  /*1ba0*/  IADD3 R10, -R13, RZ, RZ ;  /* 0x000000ff0d0a7210 */ /* 0x000fca0007ffe1ff */
[----:B------:R-:W-:-:S04]  /*1bb0*/  IMAD R10, R11, R10, R5 ;  /* 0x0000000a0b0a7224 */ /* 0x000fc800078e0205 */
[----:B------:R-:W-:-:S04]  /*1bc0*/  IMAD R10, R10, UR5, RZ ;  /* 0x000000050a0a7c24 */ /* 0x000fc8000f8e02ff */
[----:B------:R-:W-:-:S04]  /*1bd0*/  IMAD R13, R13, UR4, R10 ;  /* 0x000000040d0d7c24 */ /* 0x000fc8000f8e020a */
        /* <DEDUP_REMOVED lines=15> */
[----:B0-----:R-:W-:-:S04]  /*1cd0*/  IMAD R7, R11, R10, R19 ;  /* 0x0000000a0b077224 */ /* 0x001fc800078e0213 */
[----:B-1----:R-:W-:Y:S02]  /*1ce0*/  IMAD R8, R7, UR5, RZ ;  /* 0x0000000507087c24 */ /* 0x002fe4000f8e02ff */
[----:B------:R-:W-:Y:S02]  /*1cf0*/  VIADD R7, R5, 0x2 ;  /* 0x0000000205077836 */ /* 0x000fe40000000000 */
[----:B------:R-:W-:-:S03]  /*1d00*/  IMAD R13, R13, UR4, R8 ;  /* 0x000000040d0d7c24 */ /* 0x000fc6000f8e0208 */
[----:B------:R-:W-:Y:S01]  /*1d10*/  IADD3 R14, P2, R2, R7, RZ ;  /* 0x00000007020e7210 */ /* 0x000fe20007f5e0ff */
[----:B------:R-:W-:-:S03]  /*1d20*/  IMAD R13, R12, UR8, R13 ;  /* 0x000000080c0d7c24 */ /* 0x000fc6000f8e020d */
[----:B------:R-:W-:Y:S02]  /*1d30*/  IADD3.X R15, RZ, R3, RZ, P2, !PT ;  /* 0x00000003ff0f7210 */ /* 0x000fe400017fe4ff */
        /* <DEDUP_REMOVED lines=13> */
[----:B0-----:R-:W-:-:S05]  /*1e10*/  IADD3 R8, -R13, RZ, RZ ;  /* 0x000000ff0d087210 */ /* 0x001fca0007ffe1ff */
        /* <DEDUP_REMOVED lines=12> */
[----:B------:R-:W-:Y:S02]  /*1ee0*/  IADD3 R10, -R13, RZ, RZ ;  /* 0x000000ff0d0a7210 */ /* 0x000fe40007ffe1ff */
[----:B------:R-:W-:-:S03]  /*1ef0*/  IADD3 R5, R5, 0x4, RZ ;  /* 0x0000000405057810 */ /* 0x000fc60007ffe0ff */
        /* <DEDUP_REMOVED lines=18> */
.L_x_464:
        /* <DEDUP_REMOVED lines=14> */
.L_x_1073:


//--------------------- .text._ZN2at6native40_GLOBAL__N__2351210d_8_Shape_cu_49f7391c30CatArrayBatchedCopy_vectorizedINS1_10OpaqueTypeILj1EEEjLi2ELi64ELi64ELi16ELi16EEEvPcNS1_25CatArrInputTensorMetadataIT_T0_XT2_EXT3_EEENS1_16TensorSizeStrideIS8_Lj4EEEiS8_ --------------------------
	.section	.text._ZN2at6native40_GLOBAL__N__2351210d_8_Shape_cu_49f7391c30CatArrayBatchedCopy_vectorizedINS1_10OpaqueTypeILj1EEEjLi2ELi64ELi64ELi16ELi16EEEvPcNS1_25CatArrInputTensorMetadataIT_T0_XT2_EXT3_EEENS1_16TensorSizeStrideIS8_Lj4EEEiS8_,"ax",@progbits
	.align	128
.text._ZN2at6native40_GLOBAL__N__2351210d_8_Shape_cu_49f7391c30CatArrayBatchedCopy_vectorizedINS1_10OpaqueTypeILj1EEEjLi2ELi64ELi64ELi16ELi16EEEvPcNS1_25CatArrInputTensorMetadataIT_T0_XT2_EXT3_EEENS1_16TensorSizeStrideIS8_Lj4EEEiS8_:
        .type           _ZN2at6native40_GLOBAL__N__2351210d_8_Shape_cu_49f7391c30CatArrayBatchedCopy_vectorizedINS1_10OpaqueTypeILj1EEEjLi2ELi64ELi64ELi16ELi16EEEvPcNS1_25CatArrInputTensorMetadataIT_T0_XT2_EXT3_EEENS1_16TensorSizeStrideIS8_Lj4EEEiS8_,@function
        .size           _ZN2at6native40_GLOBAL__N__2351210d_8_Shape_cu_49f7391c30CatArrayBatchedCopy_vectorizedINS1_10OpaqueTypeILj1EEEjLi2ELi64ELi64ELi16ELi16EEEvPcNS1_25CatArrInputTensorMetadataIT_T0_XT2_EXT3_EEENS1_16TensorSizeStrideIS8_Lj4EEEiS8_,(.L_x_1074 - _ZN2at6native40_GLOBAL__N__2351210d_8_Shape_cu_49f7391c30CatArrayBatchedCopy_vectorizedINS1_10OpaqueTypeILj1EEEjLi2ELi64ELi64ELi16ELi16EEEvPcNS1_25CatArrInputTensorMetadataIT_T0_XT2_EXT3_EEENS1_16TensorSizeStrideIS8_Lj4EEEiS8_)
        .other          _ZN2at6native40_GLOBAL__N__2351210d_8_Shape_cu_49f7391c30CatArrayBatchedCopy_vectorizedINS1_10OpaqueTypeILj1EEEjLi2ELi64ELi64ELi16ELi16EEEvPcNS1_25CatArrInputTensorMetadataIT_T0_XT2_EXT3_EEENS1_16TensorSizeStrideIS8_Lj4EEEiS8_,@"STO_CUDA_ENTRY STV_DEFAULT"
_ZN2at6native40_GLOBAL__N__2351210d_8_Shape_cu_49f7391c30CatArrayBatchedCopy_vectorizedINS1_10OpaqueTypeILj1EEEjLi2ELi64ELi64ELi16ELi16EEEvPcNS1_25CatArrInputTensorMetadataIT_T0_XT2_EXT3_EEENS1_16TensorSizeStrideIS8_Lj4EEEiS8_:
        /* <DEDUP_REMOVED lines=27> */
[----:B------:R-:W-:-:S02]  /*01b0*/  ISETP.NE.U32.AND P0, PT, R8, RZ, PT ;  /* 0x000000ff0800720c */ /* 0x000fc40003f05070 */
[----:B------:R-:W-:-:S05]  /*01c0*/  LOP3.LUT R15, RZ, R8, RZ, 0x33, !PT ;  /* 0x00000008ff0f7212 */ /* 0x000fca00078e33ff */
[----:B-1----:R-:W1:Y:S02]  /*01d0*/  MUFU.RCP R9, R9 ;  /* 0x0000000900097308 */ /* 0x002e640000001000 */
[----:B-1----:R-:W-:Y:S02]  /*01e0*/  IADD3 R5, R9, 0xffffffe, RZ ;  /* 0x0ffffffe09057810 */ /* 0x002fe40007ffe0ff */
[----:B------:R-:W-:-:S04]  /*01f0*/  MOV R9, R7 ;  /* 0x0000000700097202 */ /* 0x000fc80000000f00 */
[----:B------:R-:W1:Y:S02]  /*0200*/  F2I.FTZ.U32.TRUNC.NTZ R5, R5 ;  /* 0x0000000500057305 */ /* 0x000e64000021f000 */
[----:B-1----:R-:W-:-:S05]  /*0210*/  IMAD R10, R8, R5, RZ ;  /* 0x00000005080a7224 */ /* 0x002fca00078e02ff */
[----:B------:R-:W-:Y:S01]  /*0220*/  IADD3 R13, -R10, RZ, RZ ;  /* 0x000000ff0a0d7210 */ /* 0x000fe20007ffe1ff */
[----:B--2---:R-:W-:Y:S02]  /*0230*/  IMAD R10, R4, R11, RZ ;  /* 0x0000000b040a7224 */ /* 0x004fe400078e02ff */
[----:B------:R-:W-:Y:S02]  /*0240*/  IMAD.MOV.U32 R4, RZ, RZ, RZ ;  /* 0x000000ffff047224 */ /* 0x000fe400078e00ff */
[----:B------:R-:W-:Y:S01]  /*0250*/  IMAD.MOV.U32 R11, RZ, RZ, RZ ;  /* 0x000000ffff0b7224 */ /* 0x000fe200078e00ff */
[----:B------:R-:W-:Y:S01]  /*0260*/  LOP3.LUT R10, R10, 0xfffffff0, RZ, 0xc0, !PT ;  /* 0xfffffff00a0a7812 */ /* 0x000fe200078ec0ff */
[----:B0-----:R-:W-:-:S07]  /*0270*/  IMAD.HI.U32 R14, R5, R13, R4 ;  /* 0x0000000d050e7227 */ /* 0x001fce00078e0004 */
.L_x_465:
        /* <DEDUP_REMOVED lines=12> */
[----:B------:R-:W-:Y:S01]  /*0340*/  IMAD R13, R8, R13, R9 ;  /* 0x0000000d080d7224 */ /* 0x000fe200078e0209 */
[----:B------:R-:W-:-:S03]  /*0350*/  IADD3 R9, R9, UR4, RZ ;  /* 0x0000000409097c10 */ /* 0x000fc6000fffe0ff */
[----:B------:R-:W-:-:S04]  /*0360*/  IMAD R13, R13, UR9, RZ ;  /* 0x000000090d0d7c24 */ /* 0x000fc8000f8e02ff */
        /* <DEDUP_REMOVED lines=8> */
.L_x_466:
        /* <DEDUP_REMOVED lines=9> */
.L_x_1074:


//--------------------- .text._ZN2at6native40_GLOBAL__N__2351210d_8_Shape_cu_49f7391c19CatArrayBatchedCopyINS1_10OpaqueTypeILj1EEEjLi1ELi64ELi64EEEvPT_NS1_25CatArrInputTensorMetadataIS5_T0_XT2_EXT3_EEENS1_16TensorSizeStrideIS8_Lj4EEEiS8_ --------------------------
	.section	.text._ZN2at6native40_GLOBAL__N__2351210d_8_Shape_cu_49f7391c19CatArrayBatchedCopyINS1_10OpaqueTypeILj1EEEjLi1ELi64ELi64EEEvPT_NS1_25CatArrInputTensorMetadataIS5_T0_XT2_EXT3_EEENS1_16TensorSizeStrideIS8_Lj4EEEiS8_,"ax",@progbits
	.align	128
.text._ZN2at6native40_GLOBAL__N__2351210d_8_Shape_cu_49f7391c19CatArrayBatchedCopyINS1_10OpaqueTypeILj1EEEjLi1ELi64ELi64EEEvPT_NS1_25CatArrInputTensorMetadataIS5_T0_XT2_EXT3_EEENS1_16TensorSizeStrideIS8_Lj4EEEiS8_:
        .type           _ZN2at6native40_GLOBAL__N__2351210d_8_Shape_cu_49f7391c19CatArrayBatchedCopyINS1_10OpaqueTypeILj1EEEjLi1ELi64ELi64EEEvPT_NS1_25CatArrInputTensorMetadataIS5_T0_XT2_EXT3_EEENS1_16TensorSizeStrideIS8_Lj4EEEiS8_,@function
        .size           _ZN2at6native40_GLOBAL__N__2351210d_8_Shape_cu_49f7391c19CatArrayBatchedCopyINS1_10OpaqueTypeILj1EEEjLi1ELi64ELi64EEEvPT_NS1_25CatArrInputTensorMetadataIS5_T0_XT2_EXT3_EEENS1_16TensorSizeStrideIS8_Lj4EEEiS8_,(.L_x_1075 - _ZN2at6native40_GLOBAL__N__2351210d_8_Shape_cu_49f7391c19CatArrayBatchedCopyINS1_10OpaqueTypeILj1EEEjLi1ELi64ELi64EEEvPT_NS1_25CatArrInputTensorMetadataIS5_T0_XT2_EXT3_EEENS1_16TensorSizeStrideIS8_Lj4EEEiS8_)
        .other          _ZN2at6native40_GLOBAL__N__2351210d_8_Shape_cu_49f7391c19CatArrayBatchedCopyINS1_10OpaqueTypeILj1EEEjLi1ELi64ELi64EEEvPT_NS1_25CatArrInputTensorMetadataIS5_T0_XT2_EXT3_EEENS1_16TensorSizeStrideIS8_Lj4EEEiS8_,@"STO_CUDA_ENTRY STV_DEFAULT"
_ZN2at6native40_GLOBAL__N__2351210d_8_Shape_cu_49f7391c19CatArrayBatchedCopyINS1_10OpaqueTypeILj1EEEjLi1ELi64ELi64EEEvPT_NS1_25CatArrInputTensorMetadataIS5_T0_XT2_EXT3_EEENS1_16TensorSizeStrideIS8_Lj4EEEiS8_:
        /* <DEDUP_REMOVED lines=11> */
[----:B------:R-:W0:Y:S01]  /*00b0*/  LDC.U8 R6, c[0x0][R5+0x718] ;  /* 0x0001c60005067b82 */ /* 0x000e220000000000 */
[C---:B------:R-:W-:Y:S01]  /*00c0*/  SHF.L.U32 R11, R5.reuse, 0x5, RZ ;  /* 0x00000005050b7819 */ /* 0x040fe200000006ff */
[----:B------:R-:W-:Y:S01]  /*00d0*/  IMAD.SHL.U32 R2, R5, 0x8, RZ ;  /* 0x0000000805027824 */ /* 0x000fe200078e00ff */
[----:B------:R-:W-:Y:S01]  /*00e0*/  ULDC UR5, c[0x0][0xc] ;  /* 0x0000030000057ab9 */ /* 0x000fe20000000800 */
[----:B------:R-:W-:Y:S01]  /*00f0*/  ULDC.64 UR6, c[0x0][0x208] ;  /* 0x0000820000067ab9 */ /* 0x000fe20000000a00 */
[----:B------:R-:W-:Y:S01]  /*0100*/  UIMAD UR4, UR4, UR5, URZ ;  /* 0x00000005040472a4 */ /* 0x000fe2000f8e023f */
[----:B------:R-:W-:Y:S02]  /*0110*/  ULDC UR8, c[0x0][0xf68] ;  /* 0x0003da0000087ab9 */ /* 0x000fe40000000800 */
[----:B------:R-:W1:Y:S01]  /*0120*/  LDC R4, c[0x0][R4+0x410] ;  /* 0x0001040004047b82 */ /* 0x000e620000000800 */
[----:B------:R-:W-:Y:S01]  /*0130*/  ULDC UR5, c[0x0][0xf7c] ;  /* 0x0003df0000057ab9 */ /* 0x000fe20000000800 */
[----:B------:R-:W-:Y:S01]  /*0140*/  ULDC UR9, c[0x0][0xf68] ;  /* 0x0003da0000097ab9 */ /* 0x000fe20000000800 */
[----:B------:R-:W-:Y:S01]  /*0150*/  ULDC.64 UR10, c[0x0][0x210] ;  /* 0x00008400000a7ab9 */ /* 0x000fe20000000a00 */
[----:B------:R-:W-:-:S04]  /*0160*/  ULDC.64 UR12, c[0x0][0x210] ;  /* 0x00008400000c7ab9 */ /* 0x000fc80000000a00 */
[----:B------:R-:W2:Y:S08]  /*0170*/  LDC R11, c[0x0][R11+0x768] ;  /* 0x0001da000b0b7b82 */ /* 0x000eb00000000800 */
[----:B------:R-:W3:Y:S01]  /*0180*/  LDC.64 R2, c[0x0][R2+0x218] ;  /* 0x0000860002027b82 */ /* 0x000ee20000000a00 */
[----:B0-----:R-:W-:Y:S01]  /*0190*/  ISETP.NE.AND P0, PT, R6, RZ, PT ;  /* 0x000000ff0600720c */ /* 0x001fe20003f05270 */
[----:B-1----:R-:W-:-:S12]  /*01a0*/  IMAD R13, R4, UR5, RZ ;  /* 0x00000005040d7c24 */ /* 0x002fd8000f8e02ff */
[----:B------:R-:W-:Y:S05]  /*01b0*/  @!P0 BRA `(.L_x_467) ;  /* 0x00000000002c8947 */ /* 0x000fea0003800000 */
.L_x_468:
[----:B---3--:R-:W-:-:S04]  /*01c0*/  IADD3 R4, P0, R2, R0, RZ ;  /* 0x0000000002047210 */ /* 0x008fc80007f1e0ff */
[----:B0-----:R-:W-:-:S06]  /*01d0*/  IADD3.X R5, RZ, R3, RZ, P0, !PT ;  /* 0x00000003ff057210 */ /* 0x001fcc00007fe4ff */
[----:B------:R-:W3:Y:S01]  /*01e0*/  LDG.E.U8 R5, desc[UR6][R4.64] ;  /* 0x0000000604057981 */ /* 0x000ee2000c1e1100 */
[C---:B------:R-:W-:Y:S01]  /*01f0*/  IMAD R6, R0.reuse, UR8, R13 ;  /* 0x0000000800067c24 */ /* 0x040fe2000f8e020d */
[----:B------:R-:W-:-:S04]  /*0200*/  IADD3 R0, R0, UR4, RZ ;  /* 0x0000000400007c10 */ /* 0x000fc8000fffe0ff */
[----:B------:R-:W-:-:S05]  /*0210*/  IADD3 R6, P0, R6, UR10, RZ ;  /* 0x0000000a06067c10 */ /* 0x000fca000ff1e0ff */
[----:B------:R-:W-:Y:S01]  /*0220*/  IMAD.X R7, RZ, RZ, UR11, P0 ;  /* 0x0000000bff077e24 */ /* 0x000fe200080e06ff */
[----:B------:R-:W-:-:S04]  /*0230*/  ISETP.GE.U32.AND P0, PT, R0, R9, PT ;  /* 0x000000090000720c */ /* 0x000fc80003f06070 */
[----:B---3--:R0:W-:Y:S09]  /*0240*/  STG.E.U8 desc[UR6][R6.64], R5 ;  /* 0x0000000506007986 */ /* 0x0081f2000c101106 */
[----:B------:R-:W-:Y:S05]  /*0250*/  @!P0 BRA `(.L_x_468) ;  /* 0xfffffffc00d88947 */ /* 0x000fea000383ffff */
[----:B------:R-:W-:Y:S05]  /*0260*/  EXIT ;  /* 0x000000000000794d */ /* 0x000fea0003800000 */
.L_x_467:
[----:B0-2---:R-:W-:-:S05]  /*0270*/  IMAD R5, R11, R0, RZ ;  /* 0x000000000b057224 */ /* 0x005fca00078e02ff */
[----:B---3--:R-:W-:-:S05]  /*0280*/  IADD3 R4, P0, R5, R2, RZ ;  /* 0x0000000205047210 */ /* 0x008fca0007f1e0ff */
[----:B------:R-:W-:-:S06]  /*0290*/  IMAD.X R5, RZ, RZ, R3, P0 ;  /* 0x000000ffff057224 */ /* 0x000fcc00000e0603 */
[----:B------:R-:W2:Y:S01]  /*02a0*/  LDG.E.U8 R5, desc[UR6][R4.64] ;  /* 0x0000000604057981 */ /* 0x000ea2000c1e1100 */
[C---:B------:R-:W-:Y:S02]  /*02b0*/  IMAD R6, R0.reuse, UR9, R13 ;  /* 0x0000000900067c24 */ /* 0x040fe4000f8e020d */
[----:B------:R-:W-:-:S03]  /*02c0*/  VIADD R0, R0, UR4 ;  /* 0x0000000400007c36 */ /* 0x000fc60008000000 */
[----:B------:R-:W-:-:S04]  /*02d0*/  IADD3 R6, P0, R6, UR12, RZ ;  /* 0x0000000c06067c10 */ /* 0x000fc8000ff1e0ff */
[----:B------:R-:W-:Y:S02]  /*02e0*/  IADD3.X R7, RZ, UR13, RZ, P0, !PT ;  /* 0x0000000dff077c10 */ /* 0x000fe400087fe4ff */
[----:B------:R-:W-:-:S03]  /*02f0*/  ISETP.GE.U32.AND P0, PT, R0, R9, PT ;  /* 0x000000090000720c */ /* 0x000fc60003f06070 */
[----:B--2---:R0:W-:Y:S10]  /*0300*/  STG.E.U8 desc[UR6][R6.64], R5 ;  /* 0x0000000506007986 */ /* 0x0041f4000c101106 */
[----:B------:R-:W-:Y:S05]  /*0310*/  @!P0 BRA `(.L_x_467) ;  /* 0xfffffffc00d48947 */ /* 0x000fea000383ffff */
[----:B------:R-:W-:Y:S05]  /*0320*/  EXIT ;  /* 0x000000000000794d */ /* 0x000fea0003800000 */
.L_x_469:
        /* <DEDUP_REMOVED lines=13> */
.L_x_1075:


//--------------------- .text._ZN2at6native40_GLOBAL__N__2351210d_8_Shape_cu_49f7391c26CatArrayBatchedCopy_contigINS1_10OpaqueTypeILj1EEEjLi1ELi64ELi64EEEvPT_NS1_25CatArrInputTensorMetadataIS5_T0_XT2_EXT3_EEENS1_16TensorSizeStrideIS8_Lj4EEEiS8_ --------------------------
	.section	.text._ZN2at6native40_GLOBAL__N__2351210d_8_Shape_cu_49f7391c26CatArrayBatchedCopy_contigINS1_10OpaqueTypeILj1EEEjLi1ELi64ELi64EEEvPT_NS1_25CatArrInputTensorMetadataIS5_T0_XT2_EXT3_EEENS1_16TensorSizeStrideIS8_Lj4EEEiS8_,"ax",@progbits
	.align	128
.text._ZN2at6native40_GLOBAL__N__2351210d_8_Shape_cu_49f7391c26CatArrayBatchedCopy_contigINS1_10OpaqueTypeILj1EEEjLi1ELi64ELi64EEEvPT_NS1_25CatArrInputTensorMetadataIS5_T0_XT2_EXT3_EEENS1_16TensorSizeStrideIS8_Lj4EEEiS8_:
        .type           _ZN2at6native40_GLOBAL__N__2351210d_8_Shape_cu_49f7391c26CatArrayBatchedCopy_contigINS1_10OpaqueTypeILj1EEEjLi1ELi64ELi64EEEvPT_NS1_25CatArrInputTensorMetadataIS5_T0_XT2_EXT3_EEENS1_16TensorSizeStrideIS8_Lj4EEEiS8_,@function
        .size           _ZN2at6native40_GLOBAL__N__2351210d_8_Shape_cu_49f7391c26CatArrayBatchedCopy_contigINS1_10OpaqueTypeILj1EEEjLi1ELi64ELi64EEEvPT_NS1_25CatArrInputTensorMetadataIS5_T0_XT2_EXT3_EEENS1_16TensorSizeStrideIS8_Lj4EEEiS8_,(.L_x_1076 - _ZN2at6native40_GLOBAL__N__2351210d_8_Shape_cu_49f7391c26CatArrayBatchedCopy_contigINS1_10OpaqueTypeILj1EEEjLi1ELi64ELi64EEEvPT_NS1_25CatArrInputTensorMetadataIS5_T0_XT2_EXT3_EEENS1_16TensorSizeStrideIS8_Lj4EEEiS8_)
        .other          _ZN2at6native40_GLOBAL__N__2351210d_8_Shape_cu_49f7391c26CatArrayBatchedCopy_contigINS1_10OpaqueTypeILj1EEEjLi1ELi64ELi64EEEvPT_NS1_25CatArrInputTensorMetadataIS5_T0_XT2_EXT3_EEENS1_16TensorSizeStrideIS8_Lj4EEEiS8_,@"STO_CUDA_ENTRY STV_DEFAULT"
_ZN2at6native40_GLOBAL__N__2351210d_8_Shape_cu_49f7391c26CatArrayBatchedCopy_contigINS1_10OpaqueTypeILj1EEEjLi1ELi64ELi64EEEvPT_NS1_25CatArrInputTensorMetadataIS5_T0_XT2_EXT3_EEENS1_16TensorSizeStrideIS8_Lj4EEEiS8_:
        /* <DEDUP_REMOVED lines=11> */
[----:B------:R-:W0:Y:S01]  /*00b0*/  LDC R7, c[0x0][0xf68] ;  /* 0x0003da00ff077b82 */ /* 0x000e220000000800 */
[----:B------:R-:W-:Y:S01]  /*00c0*/  USHF.L.U32 UR8, UR5, 0x3, URZ ;  /* 0x0000000305087899 */ /* 0x000fe2000800063f */
[----:B------:R-:W-:Y:S01]  /*00d0*/  ULDC UR4, c[0x0][UR4+0x410] ;  /* 0x0001040004047abb */ /* 0x000fe20008000800 */
[----:B------:R-:W-:Y:S01]  /*00e0*/  ULDC UR6, c[0x0][0xf7c] ;  /* 0x0003df0000067ab9 */ /* 0x000fe20000000800 */
[----:B------:R-:W-:Y:S01]  /*00f0*/  ULDC UR5, c[0x0][0xc] ;  /* 0x0000030000057ab9 */ /* 0x000fe20000000800 */
[----:B------:R-:W-:Y:S02]  /*0100*/  UIMAD UR6, UR4, UR6, URZ ;  /* 0x00000006040672a4 */ /* 0x000fe4000f8e023f */
[----:B------:R-:W-:Y:S01]  /*0110*/  UIMAD UR7, UR7, UR5, URZ ;  /* 0x00000005070772a4 */ /* 0x000fe2000f8e023f */
[----:B------:R-:W-:Y:S01]  /*0120*/  ULDC.64 UR10, c[0x0][0x208] ;  /* 0x00008200000a7ab9 */ /* 0x000fe20000000a00 */
[----:B------:R-:W-:-:S04]  /*0130*/  ULDC.64 UR12, c[0x0][0x210] ;  /* 0x00008400000c7ab9 */ /* 0x000fc80000000a00 */
[----:B------:R-:W-:-:S06]  /*0140*/  ULDC.64 UR4, c[0x0][UR8+0x218] ;  /* 0x0000860008047abb */ /* 0x000fcc0008000a00 */
.L_x_470:
[----:B------:R-:W-:-:S05]  /*0150*/  IADD3 R2, P0, R0, UR4, RZ ;  /* 0x0000000400027c10 */ /* 0x000fca000ff1e0ff */
[----:B-1----:R-:W-:-:S06]  /*0160*/  IMAD.X R3, RZ, RZ, UR5, P0 ;  /* 0x00000005ff037e24 */ /* 0x002fcc00080e06ff */
[----:B------:R-:W2:Y:S01]  /*0170*/  LDG.E.U8 R3, desc[UR10][R2.64] ;  /* 0x0000000a02037981 */ /* 0x000ea2000c1e1100 */
[C---:B0-----:R-:W-:Y:S02]  /*0180*/  IMAD R4, R0.reuse, R7, UR6 ;  /* 0x0000000600047e24 */ /* 0x041fe4000f8e0207 */
[----:B------:R-:W-:-:S03]  /*0190*/  VIADD R0, R0, UR7 ;  /* 0x0000000700007c36 */ /* 0x000fc60008000000 */
[----:B------:R-:W-:-:S04]  /*01a0*/  IADD3 R4, P0, R4, UR12, RZ ;  /* 0x0000000c04047c10 */ /* 0x000fc8000ff1e0ff */
[----:B------:R-:W-:Y:S02]  /*01b0*/  IADD3.X R5, RZ, UR13, RZ, P0, !PT ;  /* 0x0000000dff057c10 */ /* 0x000fe400087fe4ff */
[----:B------:R-:W-:-:S03]  /*01c0*/  ISETP.GE.U32.AND P0, PT, R0, UR9, PT ;  /* 0x0000000900007c0c */ /* 0x000fc6000bf06070 */
[----:B--2---:R1:W-:Y:S10]  /*01d0*/  STG.E.U8 desc[UR10][R4.64], R3 ;  /* 0x0000000304007986 */ /* 0x0043f4000c10110a */
[----:B------:R-:W-:Y:S05]  /*01e0*/  @!P0 BRA `(.L_x_470) ;  /* 0xfffffffc00d88947 */ /* 0x000fea000383ffff */
[----:B------:R-:W-:Y:S05]  /*01f0*/  EXIT ;  /* 0x000000000000794d */ /* 0x000fea0003800000 */
.L_x_471:
        /* <DEDUP_REMOVED lines=16> */
.L_x_1076:


//--------------------- .text._ZN2at6native40_GLOBAL__N__2351210d_8_Shape_cu_49f7391c35CatArrayBatchedCopy_alignedK_contigINS1_10OpaqueTypeILj1EEEjLi1ELi64ELi64ELi8EEEvPT_NS1_25CatArrInputTensorMetadataIS5_T0_XT2_EXT3_EEENS1_16TensorSizeStrideIS8_Lj4EEEiS8_ --------------------------
	.section	.text._ZN2at6native40_GLOBAL__N__2351210d_8_Shape_cu_49f7391c35CatArrayBatchedCopy_alignedK_contigINS1_10OpaqueTypeILj1EEEjLi1ELi64ELi64ELi8EEEvPT_NS1_25CatArrInputTensorMetadataIS5_T0_XT2_EXT3_EEENS1_16TensorSizeStrideIS8_Lj4EEEiS8_,"ax",@progbits
	.align	128
.text._ZN2at6native40_GLOBAL__N__2351210d_8_Shape_cu_49f7391c35CatArrayBatchedCopy_alignedK_contigINS1_10OpaqueTypeILj1EEEjLi1ELi64ELi64ELi8EEEvPT_NS1_25CatArrInputTensorMetadataIS5_T0_XT2_EXT3_EEENS1_16TensorSizeStrideIS8_Lj4EEEiS8_:
        .type           _ZN2at6native40_GLOBAL__N__2351210d_8_Shape_cu_49f7391c35CatArrayBatchedCopy_alignedK_contigINS1_10OpaqueTypeILj1EEEjLi1ELi64ELi64ELi8EEEvPT_NS1_25CatArrInputTensorMetadataIS5_T0_XT2_EXT3_EEENS1_16TensorSizeStrideIS8_Lj4EEEiS8_,@function
        .size           _ZN2at6native40_GLOBAL__N__2351210d_8_Shape_cu_49f7391c35CatArrayBatchedCopy_alignedK_contigINS1_10OpaqueTypeILj1EEEjLi1ELi64ELi64ELi8EEEvPT_NS1_25CatArrInputTensorMetadataIS5_T0_XT2_EXT3_EEENS1_16TensorSizeStrideIS8_Lj4EEEiS8_,(.L_x_1077 - _ZN2at6native40_GLOBAL__N__2351210d_8_Shape_cu_49f7391c35CatArrayBatchedCopy_alignedK_contigINS1_10OpaqueTypeILj1EEEjLi1ELi64ELi64ELi8EEEvPT_NS1_25CatArrInputTensorMetadataIS5_T0_XT2_EXT3_EEENS1_16TensorSizeStrideIS8_Lj4EEEiS8_)
        .other          _ZN2at6native40_GLOBAL__N__2351210d_8_Shape_cu_49f7391c35CatArrayBatchedCopy_alignedK_contigINS1_10OpaqueTypeILj1EEEjLi1ELi64ELi64ELi8EEEvPT_NS1_25CatArrInputTensorMetadataIS5_T0_XT2_EXT3_EEENS1_16TensorSizeStrideIS8_Lj4EEEiS8_,@"STO_CUDA_ENTRY STV_DEFAULT"
_ZN2at6native40_GLOBAL__N__2351210d_8_Shape_cu_49f7391c35CatArrayBatchedCopy_alignedK_contigINS1_10OpaqueTypeILj1EEEjLi1ELi64ELi64ELi8EEEvPT_NS1_25CatArrInputTensorMetadataIS5_T0_XT2_EXT3_EEENS1_16TensorSizeStrideIS8_Lj4EEEiS8_:
[----:B------:R-:W-:Y:S01]  /*0000*/  LDC R1, c[0x0][0x28] ;  /* 0x00000a00ff017b82 */ /* 0x000fe20000000800 */
[----:B------:R-:W0:Y:S07]  /*0010*/  S2R R0, SR_CTAID.X ;  /* 0x0000000000007919 */ /* 0x000e2e0000002500 */
[----:B------:R-:W1:Y:S01]  /*0020*/  S2UR UR5, SR_CTAID.Y ;  /* 0x00000000000579c3 */ /* 0x000e620000002600 */
[----:B------:R-:W-:Y:S01]  /*0030*/  UMOV UR4, 0x8 ;  /* 0x0000000800047882 */ /* 0x000fe20000000000 */
[----:B------:R-:W-:Y:S01]  /*0040*/  ULDC UR9, c[0x0][0x0] ;  /* 0x0000000000097ab9 */ /* 0x000fe20000000800 */
[----:B------:R-:W0:Y:S01]  /*0050*/  S2R R3, SR_TID.X ;  /* 0x0000000000037919 */ /* 0x000e220000002100 */
[----:B-1----:R-:W-:Y:S01]  /*0060*/  ULEA UR4, UR5, UR4, 0x2 ;  /* 0x0000000405047291 */ /* 0x002fe2000f8e103f */
[----:B0-----:R-:W-:-:S11]  /*0070*/  IMAD R0, R0, UR9, R3 ;  /* 0x0000000900007c24 */ /* 0x001fd6000f8e0203 */
[----:B------:R-:W-:Y:S01]  /*0080*/  ULDC UR8, c[0x0][UR4+0x610] ;  /* 0x0001840004087abb */ /* 0x000fe20008000800 */
[----:B------:R-:W-:-:S05]  /*0090*/  IMAD.SHL.U32 R0, R0, 0x8, RZ ;  /* 0x0000000800007824 */ /* 0x000fca00078e00ff */
[----:B------:R-:W-:-:S13]  /*00a0*/  ISETP.GE.U32.AND P0, PT, R0, UR8, PT ;  /* 0x0000000800007c0c */ /* 0x000fda000bf06070 */
[----:B------:R-:W-:Y:S05]  /*00b0*/  @P0 EXIT ;  /* 0x000000000000094d */ /* 0x000fea0003800000 */
[----:B------:R-:W-:Y:S01]  /*00c0*/  VIADD R2, R0, 0x8 ;  /* 0x0000000800027836 */ /* 0x000fe20000000000 */
[----:B------:R-:W-:Y:S01]  /*00d0*/  USHF.L.U32 UR5, UR5, 0x3, URZ ;  /* 0x0000000305057899 */ /* 0x000fe2000800063f */
[----:B------:R-:W-:Y:S01]  /*00e0*/  BSSY B0, `(.L_x_472) ;  /* 0x000003e000007945 */ /* 0x000fe20003800000 */
[----:B------:R-:W-:Y:S01]  /*00f0*/  ULDC UR6, c[0x0][UR4+0x410] ;  /* 0x0001040004067abb */ /* 0x000fe20008000800 */
[----:B------:R-:W-:Y:S01]  /*0100*/  ULDC UR7, c[0x0][0xf7c] ;  /* 0x0003df0000077ab9 */ /* 0x000fe20000000800 */
[----:B------:R-:W-:Y:S01]  /*0110*/  ISETP.GT.U32.AND P0, PT, R2, UR8, PT ;  /* 0x0000000802007c0c */ /* 0x000fe2000bf04070 */
[----:B------:R-:W-:Y:S01]  /*0120*/  ULDC.64 UR10, c[0x0][0x208] ;  /* 0x00008200000a7ab9 */ /* 0x000fe20000000a00 */
[----:B------:R-:W-:Y:S01]  /*0130*/  ULDC.64 UR12, c[0x0][0x210] ;  /* 0x00008400000c7ab9 */ /* 0x000fe20000000a00 */
[----:B------:R-:W-:-:S05]  /*0140*/  UIMAD UR6, UR6, UR7, URZ ;  /* 0x00000007060672a4 */ /* 0x000fca000f8e023f */
[----:B------:R-:W-:-:S05]  /*0150*/  ULDC.64 UR4, c[0x0][UR5+0x218] ;  /* 0x0000860005047abb */ /* 0x000fca0008000a00 */
[----:B------:R-:W-:Y:S05]  /*0160*/  @P0 BRA `(.L_x_473) ;  /* 0x0000000000d40947 */ /* 0x000fea0003800000 */
[----:B------:R-:W0:Y:S08]  /*0170*/  LDC R3, c[0x0][0xc] ;  /* 0x00000300ff037b82 */ /* 0x000e300000000800 */
[----:B------:R-:W1:Y:S01]  /*0180*/  LDC R5, c[0x0][0xf68] ;  /* 0x0003da00ff057b82 */ /* 0x000e620000000800 */
[----:B0-----:R-:W-:-:S07]  /*0190*/  IMAD R3, R3, UR9, RZ ;  /* 0x0000000903037c24 */ /* 0x001fce000f8e02ff */
.L_x_474:
[----:B------:R-:W-:-:S05]  /*01a0*/  IADD3 R6, P0, R0, UR4, RZ ;  /* 0x0000000400067c10 */ /* 0x000fca000ff1e0ff */
[----:B0-----:R-:W-:-:S06]  /*01b0*/  IMAD.X R7, RZ, RZ, UR5, P0 ;  /* 0x00000005ff077e24 */ /* 0x001fcc00080e06ff */
[----:B------:R-:W2:Y:S01]  /*01c0*/  LDG.E.64 R6, desc[UR10][R6.64] ;  /* 0x0000000a06067981 */ /* 0x000ea2000c1e1b00 */
[----:B-1----:R-:W-:Y:S02]  /*01d0*/  IMAD R2, R0, R5, UR6 ;  /* 0x0000000600027e24 */ /* 0x002fe4000f8e0205 */
[----:B------:R-:W-:-:S03]  /*01e0*/  IMAD R0, R3, 0x8, R0 ;  /* 0x0000000803007824 */ /* 0x000fc600078e0200 */
[C---:B------:R-:W-:Y:S01]  /*01f0*/  IADD3 R10, P0, R2.reuse, UR12, RZ ;  /* 0x0000000c020a7c10 */ /* 0x040fe2000ff1e0ff */
[----:B------:R-:W-:-:S04]  /*0200*/  IMAD.IADD R2, R2, 0x1, R5 ;  /* 0x0000000102027824 */ /* 0x000fc800078e0205 */
[----:B------:R-:W-:Y:S01]  /*0210*/  IMAD.X R11, RZ, RZ, UR13, P0 ;  /* 0x0000000dff0b7e24 */ /* 0x000fe200080e06ff */
[C---:B------:R-:W-:Y:S02]  /*0220*/  IADD3 R12, P0, R2.reuse, UR12, RZ ;  /* 0x0000000c020c7c10 */ /* 0x040fe4000ff1e0ff */
[----:B------:R-:W-:-:S03]  /*0230*/  IADD3 R2, R2, R5, RZ ;  /* 0x0000000502027210 */ /* 0x000fc60007ffe0ff */
[----:B------:R-:W-:Y:S01]  /*0240*/  IMAD.X R13, RZ, RZ, UR13, P0 ;  /* 0x0000000dff0d7e24 */ /* 0x000fe200080e06ff */
[C---:B------:R-:W-:Y:S01]  /*0250*/  IADD3 R8, P0, R2.reuse, UR12, RZ ;  /* 0x0000000c02087c10 */ /* 0x040fe2000ff1e0ff */
[----:B------:R-:W-:-:S04]  /*0260*/  IMAD.IADD R2, R2, 0x1, R5 ;  /* 0x0000000102027824 */ /* 0x000fc800078e0205 */
[----:B------:R-:W-:Y:S01]  /*0270*/  IMAD.X R9, RZ, RZ, UR13, P0 ;  /* 0x0000000dff097e24 */ /* 0x000fe200080e06ff */
[C---:B------:R-:W-:Y:S01]  /*0280*/  IADD3 R14, P0, R2.reuse, UR12, RZ ;  /* 0x0000000c020e7c10 */ /* 0x040fe2000ff1e0ff */
[----:B------:R-:W-:-:S03]  /*0290*/  IMAD.IADD R2, R2, 0x1, R5 ;  /* 0x0000000102027824 */ /* 0x000fc600078e0205 */
[----:B------:R-:W-:Y:S02]  /*02a0*/  IADD3.X R15, RZ, UR13, RZ, P0, !PT ;  /* 0x0000000dff0f7c10 */ /* 0x000fe400087fe4ff */
[----:B------:R-:W-:-:S05]  /*02b0*/  IADD3 R16, P0, R2, UR12, RZ ;  /* 0x0000000c02107c10 */ /* 0x000fca000ff1e0ff */
[----:B------:R-:W-:Y:S01]  /*02c0*/  IMAD.X R17, RZ, RZ, UR13, P0 ;  /* 0x0000000dff117e24 */ /* 0x000fe200080e06ff */
[C---:B--2---:R-:W-:Y:S01]  /*02d0*/  LOP3.LUT R19, R6.reuse, 0xffff, RZ, 0xc0, !PT ;  /* 0x0000ffff06137812 */ /* 0x044fe200078ec0ff */
[----:B------:R0:W-:Y:S01]  /*02e0*/  STG.E.U8 desc[UR10][R10.64], R6 ;  /* 0x000000060a007986 */ /* 0x0001e2000c10110a */
[C---:B------:R-:W-:Y:S02]  /*02f0*/  PRMT R21, R6.reuse, 0x7732, RZ ;  /* 0x0000773206157816 */ /* 0x040fe400000000ff */
[----:B------:R-:W-:Y:S02]  /*0300*/  SHF.R.U32.HI R19, RZ, 0x8, R19 ;  /* 0x00000008ff137819 */ /* 0x000fe40000011613 */
[----:B------:R-:W-:Y:S02]  /*0310*/  PRMT R4, R6, 0x7632, R4 ;  /* 0x0000763206047816 */ /* 0x000fe40000000004 */
[----:B------:R-:W-:Y:S01]  /*0320*/  SHF.R.U32.HI R21, RZ, 0x8, R21 ;  /* 0x00000008ff157819 */ /* 0x000fe20000011615 */
[----:B------:R1:W-:Y:S01]  /*0330*/  STG.E.U8 desc[UR10][R12.64], R19 ;  /* 0x000000130c007986 */ /* 0x0003e2000c10110a */
[----:B0-----:R-:W-:Y:S01]  /*0340*/  IMAD.IADD R10, R2, 0x1, R5 ;  /* 0x00000001020a7824 */ /* 0x001fe200078e0205 */
[----:B------:R-:W-:-:S02]  /*0350*/  PRMT R11, R7, 0x7732, RZ ;  /* 0x00007732070b7816 */ /* 0x000fc400000000ff */
[----:B------:R0:W-:Y:S01]  /*0360*/  STG.E.U8 desc[UR10][R8.64], R4 ;  /* 0x0000000408007986 */ /* 0x0001e2000c10110a */
[C---:B------:R-:W-:Y:S01]  /*0370*/  PRMT R2, R7.reuse, 0x7632, R2 ;  /* 0x0000763207027816 */ /* 0x040fe20000000002 */
[C-C-:B------:R-:W-:Y:S01]  /*0380*/  IMAD.IADD R6, R10.reuse, 0x1, R5.reuse ;  /* 0x000000010a067824 */ /* 0x140fe200078e0205 */
[----:B------:R-:W-:Y:S01]  /*0390*/  IADD3 R10, P0, R10, UR12, RZ ;  /* 0x0000000c0a0a7c10 */ /* 0x000fe2000ff1e0ff */
[----:B------:R2:W-:Y:S02]  /*03a0*/  STG.E.U8 desc[UR10][R14.64], R21 ;  /* 0x000000150e007986 */ /* 0x0005e4000c10110a */
[----:B-1----:R-:W-:Y:S01]  /*03b0*/  IMAD.IADD R12, R6, 0x1, R5 ;  /* 0x00000001060c7824 */ /* 0x002fe200078e0205 */
[----:B------:R-:W-:Y:S01]  /*03c0*/  LOP3.LUT R13, R7, 0xffff, RZ, 0xc0, !PT ;  /* 0x0000ffff070d7812 */ /* 0x000fe200078ec0ff */
[----:B------:R1:W-:Y:S03]  /*03d0*/  STG.E.U8 desc[UR10][R16.64], R7 ;  /* 0x0000000710007986 */ /* 0x0003e6000c10110a */
[----:B------:R-:W-:-:S02]  /*03e0*/  IADD3 R12, P2, R12, UR12, RZ ;  /* 0x0000000c0c0c7c10 */ /* 0x000fc4000ff5e0ff */
[----:B0-----:R-:W-:Y:S02]  /*03f0*/  IADD3 R8, P1, R6, UR12, RZ ;  /* 0x0000000c06087c10 */ /* 0x001fe4000ff3e0ff */
[----:B------:R-:W-:Y:S01]  /*0400*/  MOV R4, R11 ;  /* 0x0000000b00047202 */ /* 0x000fe20000000f00 */
[----:B------:R-:W-:Y:S01]  /*0410*/  IMAD.X R11, RZ, RZ, UR13, P0 ;  /* 0x0000000dff0b7e24 */ /* 0x000fe200080e06ff */
[----:B--2---:R-:W-:Y:S01]  /*0420*/  SHF.R.U32.HI R15, RZ, 0x8, R13 ;  /* 0x00000008ff0f7819 */ /* 0x004fe2000001160d */
[----:B------:R-:W-:Y:S02]  /*0430*/  IMAD.X R9, RZ, RZ, UR13, P1 ;  /* 0x0000000dff097e24 */ /* 0x000fe400088e06ff */
[----:B------:R-:W-:Y:S01]  /*0440*/  IMAD.X R13, RZ, RZ, UR13, P2 ;  /* 0x0000000dff0d7e24 */ /* 0x000fe200090e06ff */
[----:B-1----:R-:W-:Y:S01]  /*0450*/  SHF.R.U32.HI R7, RZ, 0x8, R4 ;  /* 0x00000008ff077819 */ /* 0x002fe20000011604 */
[----:B------:R0:W-:Y:S01]  /*0460*/  STG.E.U8 desc[UR10][R10.64], R15 ;  /* 0x0000000f0a007986 */ /* 0x0001e2000c10110a */
[----:B------:R-:W-:-:S03]  /*0470*/  IADD3 R4, R0, 0x8, RZ ;  /* 0x0000000800047810 */ /* 0x000fc60007ffe0ff */
[----:B------:R0:W-:Y:S01]  /*0480*/  STG.E.U8 desc[UR10][R8.64], R2 ;  /* 0x0000000208007986 */ /* 0x0001e2000c10110a */
[----:B------:R-:W-:-:S03]  /*0490*/  ISETP.GT.U32.AND P0, PT, R4, UR8, PT ;  /* 0x0000000804007c0c */ /* 0x000fc6000bf04070 */
[----:B------:R0:W-:Y:S10]  /*04a0*/  STG.E.U8 desc[UR10][R12.64], R7 ;  /* 0x000000070c007986 */ /* 0x0001f4000c10110a */
[----:B------:R-:W-:Y:S05]  /*04b0*/  @!P0 BRA `(.L_x_474) ;  /* 0xfffffffc00388947 */ /* 0x000fea000383ffff */
.L_x_473:
[----:B------:R-:W-:Y:S05]  /*04c0*/  BSYNC B0 ;  /* 0x0000000000007941 */ /* 0x000fea0003800000 */
.L_x_472:
[----:B------:R-:W-:-:S13]  /*04d0*/  ISETP.LT.U32.AND P0, PT, R0, UR8, PT ;  /* 0x0000000800007c0c */ /* 0x000fda000bf01070 */
[----:B------:R-:W-:Y:S05]  /*04e0*/  @!P0 EXIT ;  /* 0x000000000000894d */ /* 0x000fea0003800000 */
[----:B0-----:R-:W-:Y:S01]  /*04f0*/  IADD3 R2, -R0, UR8, RZ ;  /* 0x0000000800027c10 */ /* 0x001fe2000fffe1ff */
[----:B------:R-:W-:Y:S01]  /*0500*/  ULDC.64 UR12, c[0x0][0x210] ;  /* 0x00008400000c7ab9 */ /* 0x000fe20000000a00 */
[----:B------:R-:W-:Y:S02]  /*0510*/  BSSY B0, `(.L_x_475) ;  /* 0x0000015000007945 */ /* 0x000fe40003800000 */
[----:B------:R-:W-:Y:S01]  /*0520*/  LOP3.LUT P0, R3, R2, 0x3, RZ, 0xc0, !PT ;  /* 0x0000000302037812 */ /* 0x000fe2000780c0ff */
[----:B------:R-:W-:-:S12]  /*0530*/  IMAD.MOV.U32 R2, RZ, RZ, R0 ;  /* 0x000000ffff027224 */ /* 0x000fd800078e0000 */
[----:B------:R-:W-:Y:S05]  /*0540*/  @!P0 BRA `(.L_x_476) ;  /* 0x0000000000448947 */ /* 0x000fea0003800000 */
[----:B------:R-:W0:Y:S01]  /*0550*/  LDC R11, c[0x0][0xf68] ;  /* 0x0003da00ff0b7b82 */ /* 0x000e220000000800 */
[----:B------:R-:W-:Y:S01]  /*0560*/  IADD3 R4, P0, R0, UR4, RZ ;  /* 0x0000000400047c10 */ /* 0x000fe2000ff1e0ff */
[----:B------:R-:W-:-:S04]  /*0570*/  IMAD.MOV.U32 R2, RZ, RZ, R0 ;  /* 0x000000ffff027224 */ /* 0x000fc800078e0000 */
[----:B------:R-:W-:Y:S02]  /*0580*/  IMAD.X R9, RZ, RZ, UR5, P0 ;  /* 0x00000005ff097e24 */ /* 0x000fe400080e06ff */
[----:B0-----:R-:W-:-:S07]  /*0590*/  IMAD R8, R0, R11, UR6 ;  /* 0x0000000600087e24 */ /* 0x001fce000f8e020b */
.L_x_477:
[----:B0-----:R-:W-:-:S06]  /*05a0*/  IMAD.MOV.U32 R5, RZ, RZ, R9 ;  /* 0x000000ffff057224 */ /* 0x001fcc00078e0009 */
[----:B------:R0:W2:Y:S01]  /*05b0*/  LDG.E.U8 R5, desc[UR10][R4.64] ;  /* 0x0000000a04057981 */ /* 0x0000a2000c1e1100 */
[----:B------:R-:W-:Y:S01]  /*05c0*/  IADD3 R6, P0, R8, UR12, RZ ;  /* 0x0000000c08067c10 */ /* 0x000fe2000ff1e0ff */
[----:B------:R-:W-:Y:S02]  /*05d0*/  VIADD R3, R3, 0xffffffff ;  /* 0xffffffff03037836 */ /* 0x000fe40000000000 */
[----:B------:R-:W-:Y:S01]  /*05e0*/  VIADD R2, R2, 0x1 ;  /* 0x0000000102027836 */ /* 0x000fe20000000000 */
[----:B------:R-:W-:Y:S01]  /*05f0*/  IADD3.X R7, RZ, UR13, RZ, P0, !PT ;  /* 0x0000000dff077c10 */ /* 0x000fe200087fe4ff */
[----:B------:R-:W-:Y:S01]  /*0600*/  IMAD.IADD R8, R8, 0x1, R11 ;  /* 0x0000000108087824 */ /* 0x000fe200078e020b */
[----:B------:R-:W-:Y:S02]  /*0610*/  ISETP.NE.AND P0, PT, R3, RZ, PT ;  /* 0x000000ff0300720c */ /* 0x000fe40003f05270 */
[----:B0-----:R-:W-:-:S05]  /*0620*/  IADD3 R4, P1, R4, 0x1, RZ ;  /* 0x0000000104047810 */ /* 0x001fca0007f3e0ff */
[----:B------:R-:W-:Y:S01]  /*0630*/  IMAD.X R9, RZ, RZ, R9, P1 ;  /* 0x000000ffff097224 */ /* 0x000fe200008e0609 */
[----:B--2---:R0:W-:Y:S05]  /*0640*/  STG.E.U8 desc[UR10][R6.64], R5 ;  /* 0x0000000506007986 */ /* 0x0041ea000c10110a */
[----:B------:R-:W-:Y:S05]  /*0650*/  @P0 BRA `(.L_x_477) ;  /* 0xfffffffc00d00947 */ /* 0x000fea000383ffff */
.L_x_476:
[----:B------:R-:W-:Y:S05]  /*0660*/  BSYNC B0 ;  /* 0x0000000000007941 */ /* 0x000fea0003800000 */
.L_x_475:
[----:B------:R-:W-:-:S04]  /*0670*/  LOP3.LUT R0, RZ, R0, RZ, 0x33, !PT ;  /* 0x00000000ff007212 */ /* 0x000fc800078e33ff */
[----:B------:R-:W-:-:S04]  /*0680*/  IADD3 R0, R0, UR8, RZ ;  /* 0x0000000800007c10 */ /* 0x000fc8000fffe0ff */
[----:B------:R-:W-:-:S13]  /*0690*/  ISETP.GE.U32.AND P0, PT, R0, 0x3, PT ;  /* 0x000000030000780c */ /* 0x000fda0003f06070 */
[----:B------:R-:W-:Y:S05]  /*06a0*/  @!P0 EXIT ;  /* 0x000000000000894d */ /* 0x000fea0003800000 */
[----:B------:R-:W1:Y:S01]  /*06b0*/  LDC R3, c[0x0][0xf68] ;  /* 0x0003da00ff037b82 */ /* 0x000e620000000800 */
[C---:B------:R-:W-:Y:S02]  /*06c0*/  VIADD R0, R2.reuse, 0x1 ;  /* 0x0000000102007836 */ /* 0x040fe40000000000 */
[C---:B------:R-:W-:Y:S02]  /*06d0*/  VIADD R4, R2.reuse, 0x2 ;  /* 0x0000000202047836 */ /* 0x040fe40000000000 */
[----:B0-----:R-:W-:Y:S02]  /*06e0*/  VIADD R6, R2, 0x3 ;  /* 0x0000000302067836 */ /* 0x001fe40000000000 */
[-C--:B-1----:R-:W-:Y:S02]  /*06f0*/  IMAD R0, R0, R3.reuse, UR6 ;  /* 0x0000000600007e24 */ /* 0x082fe4000f8e0203 */
[-C--:B------:R-:W-:Y:S02]  /*0700*/  IMAD R4, R4, R3.reuse, UR6 ;  /* 0x0000000604047e24 */ /* 0x080fe4000f8e0203 */
[----:B------:R-:W-:-:S02]  /*0710*/  IMAD R16, R6, R3, UR6 ;  /* 0x0000000606107e24 */ /* 0x000fc4000f8e0203 */
[----:B------:R-:W-:Y:S01]  /*0720*/  IMAD R18, R2, R3, UR6 ;  /* 0x0000000602127e24 */ /* 0x000fe2000f8e0203 */
[----:B------:R-:W-:-:S06]  /*0730*/  ULDC.64 UR6, c[0x0][0x210] ;  /* 0x0000840000067ab9 */ /* 0x000fcc0000000a00 */
.L_x_478:
[----:B-1----:R-:W-:-:S05]  /*0740*/  IADD3 R6, P0, R2, UR4, RZ ;  /* 0x0000000402067c10 */ /* 0x002fca000ff1e0ff */
[----:B------:R-:W-:-:S05]  /*0750*/  IMAD.X R7, RZ, RZ, UR5, P0 ;  /* 0x00000005ff077e24 */ /* 0x000fca00080e06ff */
[----:B------:R-:W2:Y:S01]  /*0760*/  LDG.E.U8 R5, desc[UR10][R6.64] ;  /* 0x0000000a06057981 */ /* 0x000ea2000c1e1100 */
[----:B------:R-:W-:Y:S02]  /*0770*/  IADD3 R10, R2, 0x1, RZ ;  /* 0x00000001020a7810 */ /* 0x000fe40007ffe0ff */
[----:B------:R-:W-:Y:S02]  /*0780*/  IADD3 R8, P0, R18, UR6, RZ ;  /* 0x0000000612087c10 */ /* 0x000fe4000ff1e0ff */
[----:B------:R-:W-:-:S03]  /*0790*/  IADD3 R10, P1, R10, UR4, RZ ;  /* 0x000000040a0a7c10 */ /* 0x000fc6000ff3e0ff */
[----:B------:R-:W-:Y:S02]  /*07a0*/  IMAD.X R9, RZ, RZ, UR7, P0 ;  /* 0x00000007ff097e24 */ /* 0x000fe400080e06ff */
[----:B------:R-:W-:Y:S02]  /*07b0*/  IMAD.X R11, RZ, RZ, UR5, P1 ;  /* 0x00000005ff0b7e24 */ /* 0x000fe400088e06ff */
[----:B------:R-:W-:Y:S01]  /*07c0*/  VIADD R14, R2, 0x2 ;  /* 0x00000002020e7836 */ /* 0x000fe20000000000 */
[----:B--2---:R0:W-:Y:S04]  /*07d0*/  STG.E.U8 desc[UR10][R8.64], R5 ;  /* 0x0000000508007986 */ /* 0x0041e8000c10110a */
[----:B------:R-:W2:Y:S01]  /*07e0*/  LDG.E.U8 R17, desc[UR10][R10.64] ;  /* 0x0000000a0a117981 */ /* 0x000ea2000c1e1100 */
[----:B------:R-:W-:-:S02]  /*07f0*/  IADD3 R14, P1, R14, UR4, RZ ;  /* 0x000000040e0e7c10 */ /* 0x000fc4000ff3e0ff */
[----:B------:R-:W-:-:S03]  /*0800*/  IADD3 R12, P0, R0, UR6, RZ ;  /* 0x00000006000c7c10 */ /* 0x000fc6000ff1e0ff */
[----:B------:R-:W-:Y:S01]  /*0810*/  IMAD.X R15, RZ, RZ, UR5, P1 ;  /* 0x00000005ff0f7e24 */ /* 0x000fe200088e06ff */
[----:B------:R-:W-:Y:S01]  /*0820*/  IADD3.X R13, RZ, UR7, RZ, P0, !PT ;  /* 0x00000007ff0d7c10 */ /* 0x000fe200087fe4ff */
[----:B------:R-:W-:Y:S01]  /*0830*/  VIADD R7, R2, 0x3 ;  /* 0x0000000302077836 */ /* 0x000fe20000000000 */
[----:B------:R-:W-:-:S03]  /*0840*/  IADD3 R6, P0, R4, UR6, RZ ;  /* 0x0000000604067c10 */ /* 0x000fc6000ff1e0ff */
[----:B--2---:R1:W-:Y:S04]  /*0850*/  STG.E.U8 desc[UR10][R12.64], R17 ;  /* 0x000000110c007986 */ /* 0x0043e8000c10110a */
[----:B------:R-:W2:Y:S01]  /*0860*/  LDG.E.U8 R15, desc[UR10][R14.64] ;  /* 0x0000000a0e0f7981 */ /* 0x000ea2000c1e1100 */
[----:B0-----:R-:W-:Y:S01]  /*0870*/  IADD3 R8, P1, R7, UR4, RZ ;  /* 0x0000000407087c10 */ /* 0x001fe2000ff3e0ff */
[----:B------:R-:W-:-:S03]  /*0880*/  IMAD.X R7, RZ, RZ, UR7, P0 ;  /* 0x00000007ff077e24 */ /* 0x000fc600080e06ff */
[----:B------:R-:W-:Y:S02]  /*0890*/  IADD3.X R9, RZ, UR5, RZ, P1, !PT ;  /* 0x00000005ff097c10 */ /* 0x000fe40008ffe4ff */
[----:B------:R-:W-:Y:S01]  /*08a0*/  IADD3 R10, P0, R16, UR6, RZ ;  /* 0x00000006100a7c10 */ /* 0x000fe2000ff1e0ff */
[----:B--2---:R1:W-:Y:S04]  /*08b0*/  STG.E.U8 desc[UR10][R6.64], R15 ;  /* 0x0000000f06007986 */ /* 0x0043e8000c10110a */
[----:B------:R-:W2:Y:S01]  /*08c0*/  LDG.E.U8 R9, desc[UR10][R8.64] ;  /* 0x0000000a08097981 */ /* 0x000ea2000c1e1100 */
[----:B------:R-:W-:Y:S01]  /*08d0*/  IMAD.X R11, RZ, RZ, UR7, P0 ;  /* 0x00000007ff0b7e24 */ /* 0x000fe200080e06ff */
[----:B------:R-:W-:Y:S01]  /*08e0*/  LEA R4, R3, R4, 0x2 ;  /* 0x0000000403047211 */ /* 0x000fe200078e10ff */
[----:B------:R-:W-:-:S02]  /*08f0*/  VIADD R2, R2, 0x4 ;  /* 0x0000000402027836 */ /* 0x000fc40000000000 */
[C---:B------:R-:W-:Y:S02]  /*0900*/  IMAD R0, R3.reuse, 0x4, R0 ;  /* 0x0000000403007824 */ /* 0x040fe400078e0200 */
[C---:B------:R-:W-:Y:S01]  /*0910*/  IMAD R16, R3.reuse, 0x4, R16 ;  /* 0x0000000403107824 */ /* 0x040fe200078e0210 */
[----:B------:R-:W-:Y:S01]  /*0920*/  ISETP.GE.U32.AND P0, PT, R2, UR8, PT ;  /* 0x0000000802007c0c */ /* 0x000fe2000bf06070 */
[----:B------:R-:W-:Y:S01]  /*0930*/  IMAD R18, R3, 0x4, R18 ;  /* 0x0000000403127824 */ /* 0x000fe200078e0212 */
[----:B--2---:R1:W-:Y:S11]  /*0940*/  STG.E.U8 desc[UR10][R10.64], R9 ;  /* 0x000000090a007986 */ /* 0x0043f6000c10110a */
[----:B------:R-:W-:Y:S05]  /*0950*/  @!P0 BRA `(.L_x_478) ;  /* 0xfffffffc00788947 */ /* 0x000fea000383ffff */
[----:B------:R-:W-:Y:S05]  /*0960*/  EXIT ;  /* 0x000000000000794d */ /* 0x000fea0003800000 */
.L_x_479:
        /* <DEDUP_REMOVED lines=9> */
.L_x_1077:


//--------------------- .text._ZN2at6native40_GLOBAL__N__2351210d_8_Shape_cu_49f7391c35CatArrayBatchedCopy_alignedK_contigINS1_10OpaqueTypeILj1EEEjLi1ELi64ELi64ELi16EEEvPT_NS1_25CatArrInputTensorMetadataIS5_T0_XT2_EXT3_EEENS1_16TensorSizeStrideIS8_Lj4EEEiS8_ --------------------------
	.section	.text._ZN2at6native40_GLOBAL__N__2351210d_8_Shape_cu_49f7391c35CatArrayBatchedCopy_alignedK_contigINS1_10OpaqueTypeILj1EEEjLi1ELi64ELi64ELi16EEEvPT_NS1_25CatArrInputTensorMetadataIS5_T0_XT2_EXT3_EEENS1_16TensorSizeStrideIS8_Lj4EEEiS8_,"ax",@progbits
	.align	128
.text._ZN2at6native40_GLOBAL__N__2351210d_8_Shape_cu_49f7391c35CatArrayBatchedCopy_alignedK_contigINS1_10OpaqueTypeILj1EEEjLi1ELi64ELi64ELi16EEEvPT_NS1_25CatArrInputTensorMetadataIS5_T0_XT2_EXT3_EEENS1_16TensorSizeStrideIS8_Lj4EEEiS8_:
        .type           _ZN2at6native40_GLOBAL__N__2351210d_8_Shape_cu_49f7391c35CatArrayBatchedCopy_alignedK_contigINS1_10OpaqueTypeILj1EEEjLi1ELi64ELi64ELi16EEEvPT_NS1_25CatArrInputTensorMetadataIS5_T0_XT2_EXT3_EEENS1_16TensorSizeStrideIS8_Lj4EEEiS8_,@function
        .size           _ZN2at6native40_GLOBAL__N__2351210d_8_Shape_cu_49f7391c35CatArrayBatchedCopy_alignedK_contigINS1_10OpaqueTypeILj1EEEjLi1ELi64ELi64ELi16EEEvPT_NS1_25CatArrInputTensorMetadataIS5_T0_XT2_EXT3_EEENS1_16TensorSizeStrideIS8_Lj4EEEiS8_,(.L_x_1078 - _ZN2at6native40_GLOBAL__N__2351210d_8_Shape_cu_49f7391c35CatArrayBatchedCopy_alignedK_contigINS1_10OpaqueTypeILj1EEEjLi1ELi64ELi64ELi16EEEvPT_NS1_25CatArrInputTensorMetadataIS5_T0_XT2_EXT3_EEENS1_16TensorSizeStrideIS8_Lj4EEEiS8_)
        .other          _ZN2at6native40_GLOBAL__N__2351210d_8_Shape_cu_49f7391c35CatArrayBatchedCopy_alignedK_contigINS1_10OpaqueTypeILj1EEEjLi1ELi64ELi64ELi16EEEvPT_NS1_25CatArrInputTensorMetadataIS5_T0_XT2_EXT3_EEENS1_16TensorSizeStrideIS8_Lj4EEEiS8_,@"STO_CUDA_ENTRY STV_DEFAULT"
_ZN2at6native40_GLOBAL__N__2351210d_8_Shape_cu_49f7391c35CatArrayBatchedCopy_alignedK_contigINS1_10OpaqueTypeILj1EEEjLi1ELi64ELi64ELi16EEEvPT_NS1_25CatArrInputTensorMetadataIS5_T0_XT2_EXT3_EEENS1_16TensorSizeStrideIS8_Lj4EEEiS8_:
        /* <DEDUP_REMOVED lines=26> */
.L_x_482:
[----:B------:R-:W-:-:S05]  /*01a0*/  IADD3 R4, P0, R0, UR4, RZ ;  /* 0x0000000400047c10 */ /* 0x000fca000ff1e0ff */
[----:B0-----:R-:W-:-:S06]  /*01b0*/  IMAD.X R5, RZ, RZ, UR5, P0 ;  /* 0x00000005ff057e24 */ /* 0x001fcc00080e06ff */
[----:B------:R-:W2:Y:S01]  /*01c0*/  LDG.E.128 R4, desc[UR10][R4.64] ;  /* 0x0000000a04047981 */ /* 0x000ea2000c1e1d00 */
[----:B-1----:R-:W-:Y:S02]  /*01d0*/  IMAD R2, R0, R9, UR6 ;  /* 0x0000000600027e24 */ /* 0x002fe4000f8e0209 */
[----:B------:R-:W-:-:S03]  /*01e0*/  IMAD R0, R3, 0x10, R0 ;  /* 0x0000001003007824 */ /* 0x000fc600078e0200 */
[C---:B------:R-:W-:Y:S01]  /*01f0*/  IADD3 R14, P0, R2.reuse, UR12, RZ ;  /* 0x0000000c020e7c10 */ /* 0x040fe2000ff1e0ff */
[----:B------:R-:W-:-:S04]  /*0200*/  IMAD.IADD R2, R2, 0x1, R9 ;  /* 0x0000000102027824 */ /* 0x000fc800078e0209 */
[----:B------:R-:W-:Y:S01]  /*0210*/  IMAD.X R15, RZ, RZ, UR13, P0 ;  /* 0x0000000dff0f7e24 */ /* 0x000fe200080e06ff */
[C---:B------:R-:W-:Y:S01]  /*0220*/  IADD3 R16, P0, R2.reuse, UR12, RZ ;  /* 0x0000000c02107c10 */ /* 0x040fe2000ff1e0ff */
[----:B------:R-:W-:-:S03]  /*0230*/  IMAD.IADD R2, R2, 0x1, R9 ;  /* 0x0000000102027824 */ /* 0x000fc600078e0209 */
[----:B------:R-:W-:Y:S01]  /*0240*/  IADD3.X R17, RZ, UR13, RZ, P0, !PT ;  /* 0x0000000dff117c10 */ /* 0x000fe200087fe4ff */
[C---:B------:R-:W-:Y:S01]  /*0250*/  IMAD.IADD R8, R2.reuse, 0x1, R9 ;  /* 0x0000000102087824 */ /* 0x040fe200078e0209 */
[----:B------:R-:W-:-:S05]  /*0260*/  IADD3 R10, P0, R2, UR12, RZ ;  /* 0x0000000c020a7c10 */ /* 0x000fca000ff1e0ff */
[----:B------:R-:W-:Y:S01]  /*0270*/  IMAD.X R11, RZ, RZ, UR13, P0 ;  /* 0x0000000dff0b7e24 */ /* 0x000fe200080e06ff */
[C---:B------:R-:W-:Y:S01]  /*0280*/  IADD3 R12, P0, R8.reuse, UR12, RZ ;  /* 0x0000000c080c7c10 */ /* 0x040fe2000ff1e0ff */
[----:B------:R-:W-:-:S04]  /*0290*/  IMAD.IADD R8, R8, 0x1, R9 ;  /* 0x0000000108087824 */ /* 0x000fc800078e0209 */
[----:B------:R-:W-:Y:S01]  /*02a0*/  IMAD.X R13, RZ, RZ, UR13, P0 ;  /* 0x0000000dff0d7e24 */ /* 0x000fe200080e06ff */
[C---:B--2---:R-:W-:Y:S01]  /*02b0*/  LOP3.LUT R19, R4.reuse, 0xffff, RZ, 0xc0, !PT ;  /* 0x0000ffff04137812 */ /* 0x044fe200078ec0ff */
[----:B------:R0:W-:Y:S01]  /*02c0*/  STG.E.U8 desc[UR10][R14.64], R4 ;  /* 0x000000040e007986 */ /* 0x0001e2000c10110a */
[C---:B------:R-:W-:Y:S02]  /*02d0*/  PRMT R2, R4.reuse, 0x7632, R2 ;  /* 0x0000763204027816 */ /* 0x040fe40000000002 */
[----:B------:R-:W-:Y:S02]  /*02e0*/  SHF.R.U32.HI R19, RZ, 0x8, R19 ;  /* 0x00000008ff137819 */ /* 0x000fe40000011613 */
[----:B------:R-:W-:Y:S02]  /*02f0*/  PRMT R21, R4, 0x7732, RZ ;  /* 0x0000773204157816 */ /* 0x000fe400000000ff */
[----:B------:R-:W-:Y:S01]  /*0300*/  LOP3.LUT R23, R5, 0xffff, RZ, 0xc0, !PT ;  /* 0x0000ffff05177812 */ /* 0x000fe200078ec0ff */
[----:B------:R1:W-:Y:S01]  /*0310*/  STG.E.U8 desc[UR10][R16.64], R19 ;  /* 0x0000001310007986 */ /* 0x0003e2000c10110a */
[----:B------:R-:W-:-:S02]  /*0320*/  SHF.R.U32.HI R21, RZ, 0x8, R21 ;  /* 0x00000008ff157819 */ /* 0x000fc40000011615 */
[----:B------:R-:W-:Y:S01]  /*0330*/  SHF.R.U32.HI R23, RZ, 0x8, R23 ;  /* 0x00000008ff177819 */ /* 0x000fe20000011617 */
[----:B------:R2:W-:Y:S01]  /*0340*/  STG.E.U8 desc[UR10][R10.64], R2 ;  /* 0x000000020a007986 */ /* 0x0005e2000c10110a */
[C---:B0-----:R-:W-:Y:S01]  /*0350*/  IADD3 R14, P0, R8.reuse, UR12, RZ ;  /* 0x0000000c080e7c10 */ /* 0x041fe2000ff1e0ff */
[----:B------:R-:W-:Y:S01]  /*0360*/  IMAD.IADD R8, R8, 0x1, R9 ;  /* 0x0000000108087824 */ /* 0x000fe200078e0209 */
[----:B------:R-:W-:Y:S01]  /*0370*/  PRMT R4, R5, 0x7732, RZ ;  /* 0x0000773205047816 */ /* 0x000fe200000000ff */
[----:B------:R0:W-:Y:S02]  /*0380*/  STG.E.U8 desc[UR10][R12.64], R21 ;  /* 0x000000150c007986 */ /* 0x0001e4000c10110a */
[----:B------:R-:W-:Y:S01]  /*0390*/  IMAD.X R15, RZ, RZ, UR13, P0 ;  /* 0x0000000dff0f7e24 */ /* 0x000fe200080e06ff */
[C---:B-1----:R-:W-:Y:S02]  /*03a0*/  IADD3 R16, P0, R8.reuse, UR12, RZ ;  /* 0x0000000c08107c10 */ /* 0x042fe4000ff1e0ff */
[----:B------:R-:W-:-:S02]  /*03b0*/  IADD3 R8, R8, R9, RZ ;  /* 0x0000000908087210 */ /* 0x000fc40007ffe0ff */
[----:B------:R-:W-:Y:S01]  /*03c0*/  STG.E.U8 desc[UR10][R14.64], R5 ;  /* 0x000000050e007986 */ /* 0x000fe2000c10110a */
[----:B--2---:R-:W-:Y:S01]  /*03d0*/  PRMT R2, R5, 0x7632, R2 ;  /* 0x0000763205027816 */ /* 0x004fe20000000002 */
[----:B------:R-:W-:Y:S01]  /*03e0*/  IMAD.X R17, RZ, RZ, UR13, P0 ;  /* 0x0000000dff117e24 */ /* 0x000fe200080e06ff */
[C---:B------:R-:W-:Y:S01]  /*03f0*/  IADD3 R18, P0, R8.reuse, UR12, RZ ;  /* 0x0000000c08127c10 */ /* 0x040fe2000ff1e0ff */
[--C-:B------:R-:W-:Y:S02]  /*0400*/  IMAD.IADD R8, R8, 0x1, R9.reuse ;  /* 0x0000000108087824 */ /* 0x100fe400078e0209 */
[----:B0-----:R-:W-:Y:S01]  /*0410*/  IMAD.MOV.U32 R21, RZ, RZ, R4 ;  /* 0x000000ffff157224 */ /* 0x001fe200078e0004 */
[----:B------:R0:W-:Y:S01]  /*0420*/  STG.E.U8 desc[UR10][R16.64], R23 ;  /* 0x0000001710007986 */ /* 0x0001e2000c10110a */
[----:B------:R-:W-:Y:S01]  /*0430*/  IMAD.X R19, RZ, RZ, UR13, P0 ;  /* 0x0000000dff137e24 */ /* 0x000fe200080e06ff */
[C---:B------:R-:W-:Y:S01]  /*0440*/  IADD3 R10, P0, R8.reuse, UR12, RZ ;  /* 0x0000000c080a7c10 */ /* 0x040fe2000ff1e0ff */
[----:B------:R-:W-:Y:S01]  /*0450*/  IMAD.IADD R8, R8, 0x1, R9 ;  /* 0x0000000108087824 */ /* 0x000fe200078e0209 */
[----:B------:R-:W-:-:S02]  /*0460*/  SHF.R.U32.HI R21, RZ, 0x8, R21 ;  /* 0x00000008ff157819 */ /* 0x000fc40000011615 */
[----:B------:R1:W-:Y:S01]  /*0470*/  STG.E.U8 desc[UR10][R18.64], R2 ;  /* 0x0000000212007986 */ /* 0x0003e2000c10110a */
[----:B------:R-:W-:Y:S01]  /*0480*/  IMAD.X R11, RZ, RZ, UR13, P0 ;  /* 0x0000000dff0b7e24 */ /* 0x000fe200080e06ff */
[C---:B------:R-:W-:Y:S02]  /*0490*/  IADD3 R4, P0, R8.reuse, UR12, RZ ;  /* 0x0000000c08047c10 */ /* 0x040fe4000ff1e0ff */
[----:B------:R-:W-:Y:S02]  /*04a0*/  IADD3 R8, R8, R9, RZ ;  /* 0x0000000908087210 */ /* 0x000fe40007ffe0ff */
[----:B0-----:R-:W-:Y:S01]  /*04b0*/  LOP3.LUT R23, R6, 0xffff, RZ, 0xc0, !PT ;  /* 0x0000ffff06177812 */ /* 0x001fe200078ec0ff */
[----:B------:R-:W-:Y:S01]  /*04c0*/  IMAD.X R5, RZ, RZ, UR13, P0 ;  /* 0x0000000dff057e24 */ /* 0x000fe200080e06ff */
[C---:B------:R-:W-:Y:S01]  /*04d0*/  IADD3 R12, P0, R8.reuse, UR12, RZ ;  /* 0x0000000c080c7c10 */ /* 0x040fe2000ff1e0ff */
[----:B------:R-:W-:Y:S01]  /*04e0*/  IMAD.IADD R8, R8, 0x1, R9 ;  /* 0x0000000108087824 */ /* 0x000fe200078e0209 */
[----:B------:R-:W-:Y:S01]  /*04f0*/  STG.E.U8 desc[UR10][R10.64], R21 ;  /* 0x000000150a007986 */ /* 0x000fe2000c10110a */
[----:B------:R-:W-:-:S02]  /*0500*/  SHF.R.U32.HI R23, RZ, 0x8, R23 ;  /* 0x00000008ff177819 */ /* 0x000fc40000011617 */
[C-C-:B-1----:R-:W-:Y:S01]  /*0510*/  IMAD.IADD R2, R8.reuse, 0x1, R9.reuse ;  /* 0x0000000108027824 */ /* 0x142fe200078e0209 */
[----:B------:R0:W-:Y:S01]  /*0520*/  STG.E.U8 desc[UR10][R4.64], R6 ;  /* 0x0000000604007986 */ /* 0x0001e2000c10110a */
[----:B------:R-:W-:Y:S01]  /*0530*/  IMAD.X R13, RZ, RZ, UR13, P0 ;  /* 0x0000000dff0d7e24 */ /* 0x000fe200080e06ff */
[----:B------:R-:W-:Y:S01]  /*0540*/  IADD3 R14, P0, R8, UR12, RZ ;  /* 0x0000000c080e7c10 */ /* 0x000fe2000ff1e0ff */
[C---:B------:R-:W-:Y:S01]  /*0550*/  IMAD.IADD R8, R2.reuse, 0x1, R9 ;  /* 0x0000000102087824 */ /* 0x040fe200078e0209 */
[----:B------:R-:W-:Y:S02]  /*0560*/  IADD3 R16, P1, R2, UR12, RZ ;  /* 0x0000000c02107c10 */ /* 0x000fe4000ff3e0ff */
[----:B------:R-:W-:Y:S01]  /*0570*/  IADD3.X R15, RZ, UR13, RZ, P0, !PT ;  /* 0x0000000dff0f7c10 */ /* 0x000fe200087fe4ff */
[----:B------:R1:W-:Y:S01]  /*0580*/  STG.E.U8 desc[UR10][R12.64], R23 ;  /* 0x000000170c007986 */ /* 0x0003e2000c10110a */
[C---:B------:R-:W-:Y:S01]  /*0590*/  PRMT R19, R6.reuse, 0x7732, RZ ;  /* 0x0000773206137816 */ /* 0x040fe200000000ff */
[----:B------:R-:W-:Y:S01]  /*05a0*/  IMAD.X R17, RZ, RZ, UR13, P1 ;  /* 0x0000000dff117e24 */ /* 0x000fe200088e06ff */
[----:B------:R-:W-:-:S02]  /*05b0*/  PRMT R2, R6, 0x7632, R2 ;  /* 0x0000763206027816 */ /* 0x000fc40000000002 */
[C---:B0-----:R-:W-:Y:S01]  /*05c0*/  IADD3 R4, P0, R8.reuse, UR12, RZ ;  /* 0x0000000c08047c10 */ /* 0x041fe2000ff1e0ff */
[----:B------:R-:W-:Y:S01]  /*05d0*/  IMAD.IADD R8, R8, 0x1, R9 ;  /* 0x0000000108087824 */ /* 0x000fe200078e0209 */
[----:B------:R-:W-:Y:S01]  /*05e0*/  SHF.R.U32.HI R19, RZ, 0x8, R19 ;  /* 0x00000008ff137819 */ /* 0x000fe20000011613 */
[----:B------:R0:W-:Y:S01]  /*05f0*/  STG.E.U8 desc[UR10][R14.64], R2 ;  /* 0x000000020e007986 */ /* 0x0001e2000c10110a */
[C---:B------:R-:W-:Y:S01]  /*0600*/  PRMT R18, R7.reuse, 0x7732, RZ ;  /* 0x0000773207127816 */ /* 0x040fe200000000ff */
[----:B------:R-:W-:Y:S01]  /*0610*/  IMAD.X R5, RZ, RZ, UR13, P0 ;  /* 0x0000000dff057e24 */ /* 0x000fe200080e06ff */
[C---:B------:R-:W-:Y:S01]  /*0620*/  IADD3 R10, P0, R8.reuse, UR12, RZ ;  /* 0x0000000c080a7c10 */ /* 0x040fe2000ff1e0ff */
[--C-:B-1----:R-:W-:Y:S01]  /*0630*/  IMAD.IADD R12, R8, 0x1, R9.reuse ;  /* 0x00000001080c7824 */ /* 0x102fe200078e0209 */
[C---:B------:R-:W-:Y:S01]  /*0640*/  LOP3.LUT R13, R7.reuse, 0xffff, RZ, 0xc0, !PT ;  /* 0x0000ffff070d7812 */ /* 0x040fe200078ec0ff */
[----:B------:R1:W-:Y:S01]  /*0650*/  STG.E.U8 desc[UR10][R16.64], R19 ;  /* 0x0000001310007986 */ /* 0x0003e2000c10110a */
[----:B------:R-:W-:Y:S01]  /*0660*/  PRMT R6, R7, 0x7632, R6 ;  /* 0x0000763207067816 */ /* 0x000fe20000000006 */
[C---:B------:R-:W-:Y:S01]  /*0670*/  IMAD.IADD R11, R12.reuse, 0x1, R9 ;  /* 0x000000010c0b7824 */ /* 0x040fe200078e0209 */
[----:B------:R-:W-:Y:S01]  /*0680*/  IADD3 R12, P1, R12, UR12, RZ ;  /* 0x0000000c0c0c7c10 */ /* 0x000fe2000ff3e0ff */
[----:B------:R2:W-:Y:S01]  /*0690*/  STG.E.U8 desc[UR10][R4.64], R7 ;  /* 0x0000000704007986 */ /* 0x0005e2000c10110a */
[----:B0-----:R-:W-:-:S02]  /*06a0*/  MOV R2, R18 ;  /* 0x0000001200027202 */ /* 0x001fc40000000f00 */
[----:B------:R-:W-:Y:S01]  /*06b0*/  IADD3 R14, P2, R11, UR12, RZ ;  /* 0x0000000c0b0e7c10 */ /* 0x000fe2000ff5e0ff */
[----:B------:R-:W-:Y:S01]  /*06c0*/  IMAD.X R11, RZ, RZ, UR13, P0 ;  /* 0x0000000dff0b7e24 */ /* 0x000fe200080e06ff */
[----:B-1----:R-:W-:Y:S01]  /*06d0*/  SHF.R.U32.HI R17, RZ, 0x8, R13 ;  /* 0x00000008ff117819 */ /* 0x002fe2000001160d */
[----:B------:R-:W-:Y:S02]  /*06e0*/  IMAD.X R13, RZ, RZ, UR13, P1 ;  /* 0x0000000dff0d7e24 */ /* 0x000fe400088e06ff */
[----:B------:R-:W-:Y:S01]  /*06f0*/  IMAD.X R15, RZ, RZ, UR13, P2 ;  /* 0x0000000dff0f7e24 */ /* 0x000fe200090e06ff */
[----:B--2---:R-:W-:Y:S01]  /*0700*/  SHF.R.U32.HI R5, RZ, 0x8, R2 ;  /* 0x00000008ff057819 */ /* 0x004fe20000011602 */
[----:B------:R0:W-:Y:S01]  /*0710*/  STG.E.U8 desc[UR10][R10.64], R17 ;  /* 0x000000110a007986 */ /* 0x0001e2000c10110a */
[----:B------:R-:W-:-:S03]  /*0720*/  VIADD R2, R0, 0x10 ;  /* 0x0000001000027836 */ /* 0x000fc60000000000 */
[----:B------:R0:W-:Y:S02]  /*0730*/  STG.E.U8 desc[UR10][R12.64], R6 ;  /* 0x000000060c007986 */ /* 0x0001e4000c10110a */
[----:B------:R-:W-:Y:S02]  /*0740*/  ISETP.GT.U32.AND P0, PT, R2, UR8, PT ;  /* 0x0000000802007c0c */ /* 0x000fe4000bf04070 */
[----:B------:R0:W-:Y:S11]  /*0750*/  STG.E.U8 desc[UR10][R14.64], R5 ;  /* 0x000000050e007986 */ /* 0x0001f6000c10110a */
[----:B------:R-:W-:Y:S05]  /*0760*/  @!P0 BRA `(.L_x_482) ;  /* 0xfffffff8008c8947 */ /* 0x000fea000383ffff */
.L_x_481:
[----:B------:R-:W-:Y:S05]  /*0770*/  BSYNC B0 ;  /* 0x0000000000007941 */ /* 0x000fea0003800000 */
.L_x_480:
[----:B------:R-:W-:-:S13]  /*0780*/  ISETP.LT.U32.AND P0, PT, R0, UR8, PT ;  /* 0x0000000800007c0c */ /* 0x000fda000bf01070 */
[----:B------:R-:W-:Y:S05]  /*0790*/  @!P0 EXIT ;  /* 0x000000000000894d */ /* 0x000fea0003800000 */
[----:B------:R-:W-:Y:S01]  /*07a0*/  IADD3 R2, -R0, UR8, RZ ;  /* 0x0000000800027c10 */ /* 0x000fe2000fffe1ff */
[----:B------:R-:W-:Y:S01]  /*07b0*/  ULDC.64 UR12, c[0x0][0x210] ;  /* 0x00008400000c7ab9 */ /* 0x000fe20000000a00 */
[----:B------:R-:W-:Y:S02]  /*07c0*/  BSSY B0, `(.L_x_483) ;  /* 0x0000015000007945 */ /* 0x000fe40003800000 */
[----:B------:R-:W-:Y:S02]  /*07d0*/  LOP3.LUT P0, R3, R2, 0x3, RZ, 0xc0, !PT ;  /* 0x0000000302037812 */ /* 0x000fe4000780c0ff */
[----:B------:R-:W-:-:S11]  /*07e0*/  MOV R2, R0 ;  /* 0x0000000000027202 */ /* 0x000fd60000000f00 */
[----:B------:R-:W-:Y:S05]  /*07f0*/  @!P0 BRA `(.L_x_484) ;  /* 0x0000000000448947 */ /* 0x000fea0003800000 */
[----:B0-----:R-:W0:Y:S01]  /*0800*/  LDC R11, c[0x0][0xf68] ;  /* 0x0003da00ff0b7b82 */ /* 0x001e220000000800 */
[----:B------:R-:W-:Y:S01]  /*0810*/  IADD3 R4, P0, R0, UR4, RZ ;  /* 0x0000000400047c10 */ /* 0x000fe2000ff1e0ff */
[----:B------:R-:W-:-:S04]  /*0820*/  IMAD.MOV.U32 R2, RZ, RZ, R0 ;  /* 0x000000ffff027224 */ /* 0x000fc800078e0000 */
[----:B------:R-:W-:Y:S02]  /*0830*/  IMAD.X R9, RZ, RZ, UR5, P0 ;  /* 0x00000005ff097e24 */ /* 0x000fe400080e06ff */
[----:B0-----:R-:W-:-:S07]  /*0840*/  IMAD R8, R0, R11, UR6 ;  /* 0x0000000600087e24 */ /* 0x001fce000f8e020b */
.L_x_485:
[----:B-1----:R-:W-:-:S06]  /*0850*/  IMAD.MOV.U32 R5, RZ, RZ, R9 ;  /* 0x000000ffff057224 */ /* 0x002fcc00078e0009 */
[----:B------:R0:W2:Y:S01]  /*0860*/  LDG.E.U8 R5, desc[UR10][R4.64] ;  /* 0x0000000a04057981 */ /* 0x0000a2000c1e1100 */
[----:B------:R-:W-:Y:S01]  /*0870*/  IADD3 R6, P0, R8, UR12, RZ ;  /* 0x0000000c08067c10 */ /* 0x000fe2000ff1e0ff */
[----:B------:R-:W-:Y:S01]  /*0880*/  VIADD R3, R3, 0xffffffff ;  /* 0xffffffff03037836 */ /* 0x000fe20000000000 */
[----:B------:R-:W-:Y:S01]  /*0890*/  IADD3 R2, R2, 0x1, RZ ;  /* 0x0000000102027810 */ /* 0x000fe20007ffe0ff */
[----:B------:R-:W-:Y:S02]  /*08a0*/  IMAD.IADD R8, R8, 0x1, R11 ;  /* 0x0000000108087824 */ /* 0x000fe400078e020b */
[----:B------:R-:W-:Y:S01]  /*08b0*/  IMAD.X R7, RZ, RZ, UR13, P0 ;  /* 0x0000000dff077e24 */ /* 0x000fe200080e06ff */
[----:B------:R-:W-:Y:S02]  /*08c0*/  ISETP.NE.AND P0, PT, R3, RZ, PT ;  /* 0x000000ff0300720c */ /* 0x000fe40003f05270 */
[----:B0-----:R-:W-:-:S05]  /*08d0*/  IADD3 R4, P1, R4, 0x1, RZ ;  /* 0x0000000104047810 */ /* 0x001fca0007f3e0ff */
[----:B------:R-:W-:Y:S01]  /*08e0*/  IMAD.X R9, RZ, RZ, R9, P1 ;  /* 0x000000ffff097224 */ /* 0x000fe200008e0609 */
[----:B--2---:R1:W-:Y:S05]  /*08f0*/  STG.E.U8 desc[UR10][R6.64], R5 ;  /* 0x0000000506007986 */ /* 0x0043ea000c10110a */
[----:B------:R-:W-:Y:S05]  /*0900*/  @P0 BRA `(.L_x_485) ;  /* 0xfffffffc00d00947 */ /* 0x000fea000383ffff */
.L_x_484:
[----:B------:R-:W-:Y:S05]  /*0910*/  BSYNC B0 ;  /* 0x0000000000007941 */ /* 0x000fea0003800000 */
.L_x_483:
[----:B------:R-:W-:-:S05]  /*0920*/  LOP3.LUT R0, RZ, R0, RZ, 0x33, !PT ;  /* 0x00000000ff007212 */ /* 0x000fca00078e33ff */
[----:B------:R-:W-:-:S05]  /*0930*/  VIADD R0, R0, UR8 ;  /* 0x0000000800007c36 */ /* 0x000fca0008000000 */
[----:B------:R-:W-:-:S13]  /*0940*/  ISETP.GE.U32.AND P0, PT, R0, 0x3, PT ;  /* 0x000000030000780c */ /* 0x000fda0003f06070 */
[----:B------:R-:W-:Y:S05]  /*0950*/  @!P0 EXIT ;  /* 0x000000000000894d */ /* 0x000fea0003800000 */
[----:B------:R-:W2:Y:S01]  /*0960*/  LDC R3, c[0x0][0xf68] ;  /* 0x0003da00ff037b82 */ /* 0x000ea20000000800 */
[C---:B01----:R-:W-:Y:S01]  /*0970*/  IADD3 R6, R2.reuse, 0x3, RZ ;  /* 0x0000000302067810 */ /* 0x043fe20007ffe0ff */
[C---:B------:R-:W-:Y:S02]  /*0980*/  VIADD R0, R2.reuse, 0x1 ;  /* 0x0000000102007836 */ /* 0x040fe40000000000 */
[----:B------:R-:W-:Y:S02]  /*0990*/  VIADD R4, R2, 0x2 ;  /* 0x0000000202047836 */ /* 0x000fe40000000000 */
[-C--:B--2---:R-:W-:Y:S02]  /*09a0*/  IMAD R0, R0, R3.reuse, UR6 ;  /* 0x0000000600007e24 */ /* 0x084fe4000f8e0203 */
[-C--:B------:R-:W-:Y:S02]  /*09b0*/  IMAD R4, R4, R3.reuse, UR6 ;  /* 0x0000000604047e24 */ /* 0x080fe4000f8e0203 */
[----:B------:R-:W-:-:S02]  /*09c0*/  IMAD R16, R6, R3, UR6 ;  /* 0x0000000606107e24 */ /* 0x000fc4000f8e0203 */
[----:B------:R-:W-:Y:S01]  /*09d0*/  IMAD R18, R2, R3, UR6 ;  /* 0x0000000602127e24 */ /* 0x000fe2000f8e0203 */
[----:B------:R-:W-:-:S06]  /*09e0*/  ULDC.64 UR6, c[0x0][0x210] ;  /* 0x0000840000067ab9 */ /* 0x000fcc0000000a00 */
.L_x_486:
[----:B-1----:R-:W-:-:S05]  /*09f0*/  IADD3 R6, P0, R2, UR4, RZ ;  /* 0x0000000402067c10 */ /* 0x002fca000ff1e0ff */
[----:B------:R-:W-:-:S05]  /*0a00*/  IMAD.X R7, RZ, RZ, UR5, P0 ;  /* 0x00000005ff077e24 */ /* 0x000fca00080e06ff */
[----:B------:R-:W2:Y:S01]  /*0a10*/  LDG.E.U8 R5, desc[UR10][R6.64] ;  /* 0x0000000a06057981 */ /* 0x000ea2000c1e1100 */
[----:B------:R-:W-:Y:S01]  /*0a20*/  VIADD R10, R2, 0x1 ;  /* 0x00000001020a7836 */ /* 0x000fe20000000000 */
[----:B------:R-:W-:-:S04]  /*0a30*/  IADD3 R8, P0, R18, UR6, RZ ;  /* 0x0000000612087c10 */ /* 0x000fc8000ff1e0ff */
[----:B------:R-:W-:Y:S01]  /*0a40*/  IADD3 R10, P1, R10, UR4, RZ ;  /* 0x000000040a0a7c10 */ /* 0x000fe2000ff3e0ff */
[----:B------:R-:W-:-:S04]  /*0a50*/  IMAD.X R9, RZ, RZ, UR7, P0 ;  /* 0x00000007ff097e24 */ /* 0x000fc800080e06ff */
[----:B------:R-:W-:Y:S02]  /*0a60*/  IMAD.X R11, RZ, RZ, UR5, P1 ;  /* 0x00000005ff0b7e24 */ /* 0x000fe400088e06ff */
[----:B------:R-:W-:Y:S01]  /*0a70*/  VIADD R14, R2, 0x2 ;  /* 0x00000002020e7836 */ /* 0x000fe20000000000 */
[----:B--2---:R0:W-:Y:S04]  /*0a80*/  STG.E.U8 desc[UR10][R8.64], R5 ;  /* 0x0000000508007986 */ /* 0x0041e8000c10110a */
[----:B------:R-:W2:Y:S01]  /*0a90*/  LDG.E.U8 R17, desc[UR10][R10.64] ;  /* 0x0000000a0a117981 */ /* 0x000ea2000c1e1100 */
[----:B------:R-:W-:Y:S02]  /*0aa0*/  IADD3 R14, P1, R14, UR4, RZ ;  /* 0x000000040e0e7c10 */ /* 0x000fe4000ff3e0ff */
        /* <DEDUP_REMOVED lines=8> */
[----:B------:R-:W-:-:S04]  /*0b30*/  IMAD.X R7, RZ, RZ, UR7, P0 ;  /* 0x00000007ff077e24 */ /* 0x000fc800080e06ff */
[----:B------:R-:W-:Y:S01]  /*0b40*/  IMAD.X R9, RZ, RZ, UR5, P1 ;  /* 0x00000005ff097e24 */ /* 0x000fe200088e06ff */
[----:B------:R-:W-:Y:S01]  /*0b50*/  IADD3 R10, P0, R16, UR6, RZ ;  /* 0x00000006100a7c10 */ /* 0x000fe2000ff1e0ff */
[----:B--2---:R1:W-:Y:S04]  /*0b60*/  STG.E.U8 desc[UR10][R6.64], R15 ;  /* 0x0000000f06007986 */ /* 0x0043e8000c10110a */
[----:B------:R-:W2:Y:S01]  /*0b70*/  LDG.E.U8 R9, desc[UR10][R8.64] ;  /* 0x0000000a08097981 */ /* 0x000ea2000c1e1100 */
[----:B------:R-:W-:Y:S01]  /*0b80*/  IMAD.X R11, RZ, RZ, UR7, P0 ;  /* 0x00000007ff0b7e24 */ /* 0x000fe200080e06ff */
[----:B------:R-:W-:Y:S01]  /*0b90*/  IADD3 R2, R2, 0x4, RZ ;  /* 0x0000000402027810 */ /* 0x000fe20007ffe0ff */
[C---:B------:R-:W-:Y:S02]  /*0ba0*/  IMAD R0, R3.reuse, 0x4, R0 ;  /* 0x0000000403007824 */ /* 0x040fe400078e0200 */
[C---:B------:R-:W-:Y:S01]  /*0bb0*/  IMAD R4, R3.reuse, 0x4, R4 ;  /* 0x0000000403047824 */ /* 0x040fe200078e0204 */
[----:B------:R-:W-:Y:S01]  /*0bc0*/  ISETP.GE.U32.AND P0, PT, R2, UR8, PT ;  /* 0x0000000802007c0c */ /* 0x000fe2000bf06070 */
[----:B------:R-:W-:-:S02]  /*0bd0*/  IMAD R16, R3, 0x4, R16 ;  /* 0x0000000403107824 */ /* 0x000fc400078e0210 */
[----:B------:R-:W-:Y:S01]  /*0be0*/  IMAD R18, R3, 0x4, R18 ;  /* 0x0000000403127824 */ /* 0x000fe200078e0212 */
[----:B--2---:R1:W-:Y:S09]  /*0bf0*/  STG.E.U8 desc[UR10][R10.64], R9 ;  /* 0x000000090a007986 */ /* 0x0043f2000c10110a */
[----:B------:R-:W-:Y:S05]  /*0c00*/  @!P0 BRA `(.L_x_486) ;  /* 0xfffffffc00788947 */ /* 0x000fea000383ffff */
[----:B------:R-:W-:Y:S05]  /*0c10*/  EXIT ;  /* 0x000000000000794d */ /* 0x000fea0003800000 */
.L_x_487:
        /* <DEDUP_REMOVED lines=14> */
.L_x_1078:


//--------------------- .text._ZN2at6native40_GLOBAL__N__2351210d_8_Shape_cu_49f7391c30CatArrayBatchedCopy_vectorizedINS1_10OpaqueTypeILj1EEEjLi1ELi64ELi64ELi16ELi16EEEvPcNS1_25CatArrInputTensorMetadataIT_T0_XT2_EXT3_EEENS1_16TensorSizeStrideIS8_Lj4EEEiS8_ --------------------------
	.section	.text._ZN2at6native40_GLOBAL__N__2351210d_8_Shape_cu_49f7391c30CatArrayBatchedCopy_vectorizedINS1_10OpaqueTypeILj1EEEjLi1ELi64ELi64ELi16ELi16EEEvPcNS1_25CatArrInputTensorMetadataIT_T0_XT2_EXT3_EEENS1_16TensorSizeStrideIS8_Lj4EEEiS8_,"ax",@progbits
	.align	128
.text._ZN2at6native40_GLOBAL__N__2351210d_8_Shape_cu_49f7391c30CatArrayBatchedCopy_vectorizedINS1_10OpaqueTypeILj1EEEjLi1ELi64ELi64ELi16ELi16EEEvPcNS1_25CatArrInputTensorMetadataIT_T0_XT2_EXT3_EEENS1_16TensorSizeStrideIS8_Lj4EEEiS8_:
        .type           _ZN2at6native40_GLOBAL__N__2351210d_8_Shape_cu_49f7391c30CatArrayBatchedCopy_vectorizedINS1_10OpaqueTypeILj1EEEjLi1ELi64ELi64ELi16ELi16EEEvPcNS1_25CatArrInputTensorMetadataIT_T0_XT2_EXT3_EEENS1_16TensorSizeStrideIS8_Lj4EEEiS8_,@function
        .size           _ZN2at6native40_GLOBAL__N__2351210d_8_Shape_cu_49f7391c30CatArrayBatchedCopy_vectorizedINS1_10OpaqueTypeILj1EEEjLi1ELi64ELi64ELi16ELi16EEEvPcNS1_25CatArrInputTensorMetadataIT_T0_XT2_EXT3_EEENS1_16TensorSizeStrideIS8_Lj4EEEiS8_,(.L_x_1079 - _ZN2at6native40_GLOBAL__N__2351210d_8_Shape_cu_49f7391c30CatArrayBatchedCopy_vectorizedINS1_10OpaqueTypeILj1EEEjLi1ELi64ELi64ELi16ELi16EEEvPcNS1_25CatArrInputTensorMetadataIT_T0_XT2_EXT3_EEENS1_16TensorSizeStrideIS8_Lj4EEEiS8_)
        .other          _ZN2at6native40_GLOBAL__N__2351210d_8_Shape_cu_49f7391c30CatArrayBatchedCopy_vectorizedINS1_10OpaqueTypeILj1EEEjLi1ELi64ELi64ELi16ELi16EEEvPcNS1_25CatArrInputTensorMetadataIT_T0_XT2_EXT3_EEENS1_16TensorSizeStrideIS8_Lj4EEEiS8_,@"STO_CUDA_ENTRY STV_DEFAULT"
_ZN2at6native40_GLOBAL__N__2351210d_8_Shape_cu_49f7391c30CatArrayBatchedCopy_vectorizedINS1_10OpaqueTypeILj1EEEjLi1ELi64ELi64ELi16ELi16EEEvPcNS1_25CatArrInputTensorMetadataIT_T0_XT2_EXT3_EEENS1_16TensorSizeStrideIS8_Lj4EEEiS8_:
        /* <DEDUP_REMOVED lines=12> */
[----:B------:R-:W0:Y:S01]  /*00c0*/  LDC R4, c[0x0][R4+0x410] ;  /* 0x0001040004047b82 */ /* 0x000e220000000800 */
[----:B------:R-:W-:Y:S01]  /*00d0*/  IMAD.SHL.U32 R2, R5, 0x8, RZ ;  /* 0x0000000805027824 */ /* 0x000fe200078e00ff */
[----:B------:R-:W-:Y:S01]  /*00e0*/  ULDC UR6, c[0x0][0xf7c] ;  /* 0x0003df0000067ab9 */ /* 0x000fe20000000800 */
[----:B------:R-:W-:Y:S01]  /*00f0*/  HFMA2.MMA R9, -RZ, RZ, 0, 0 ;  /* 0x00000000ff097435 */ /* 0x000fe200000001ff */
[----:B------:R-:W-:Y:S01]  /*0100*/  ULDC UR5, c[0x0][0xc] ;  /* 0x0000030000057ab9 */ /* 0x000fe20000000800 */
[----:B------:R-:W-:Y:S01]  /*0110*/  ULDC.64 UR8, c[0x0][0x210] ;  /* 0x0000840000087ab9 */ /* 0x000fe20000000a00 */
[----:B------:R-:W-:Y:S02]  /*0120*/  UIMAD UR4, UR4, UR5, URZ ;  /* 0x00000005040472a4 */ /* 0x000fe4000f8e023f */
[----:B------:R-:W1:Y:S01]  /*0130*/  LDC.64 R2, c[0x0][R2+0x218] ;  /* 0x0000860002027b82 */ /* 0x000e620000000a00 */
[----:B------:R-:W-:Y:S01]  /*0140*/  ULDC UR5, c[0x0][0xf68] ;  /* 0x0003da0000057ab9 */ /* 0x000fe20000000800 */
[----:B0-----:R-:W-:Y:S01]  /*0150*/  IMAD R8, R4, UR6, RZ ;  /* 0x0000000604087c24 */ /* 0x001fe2000f8e02ff */
[----:B------:R-:W-:-:S04]  /*0160*/  ULDC.64 UR6, c[0x0][0x208] ;  /* 0x0000820000067ab9 */ /* 0x000fc80000000a00 */
[----:B------:R-:W-:-:S07]  /*0170*/  LOP3.LUT R8, R8, 0xfffffff0, RZ, 0xc0, !PT ;  /* 0xfffffff008087812 */ /* 0x000fce00078ec0ff */
.L_x_488:
[----:B01----:R-:W-:-:S06]  /*0180*/  IMAD.WIDE.U32 R4, R0, 0x10, R2 ;  /* 0x0000001000047825 */ /* 0x003fcc00078e0002 */
[----:B------:R-:W2:Y:S01]  /*0190*/  LDG.E.128 R4, desc[UR6][R4.64] ;  /* 0x0000000604047981 */ /* 0x000ea2000c1e1d00 */
[C---:B------:R-:W-:Y:S02]  /*01a0*/  IMAD R11, R0.reuse, UR5, RZ ;  /* 0x00000005000b7c24 */ /* 0x040fe4000f8e02ff */
[----:B------:R-:W-:Y:S02]  /*01b0*/  VIADD R0, R0, UR4 ;  /* 0x0000000400007c36 */ /* 0x000fe40008000000 */
[----:B------:R-:W-:-:S03]  /*01c0*/  IMAD.WIDE.U32 R10, R11, 0x10, R8 ;  /* 0x000000100b0a7825 */ /* 0x000fc600078e0008 */
[----:B------:R-:W-:-:S04]  /*01d0*/  IADD3 R10, P0, R10, UR8, RZ ;  /* 0x000000080a0a7c10 */ /* 0x000fc8000ff1e0ff */
[----:B------:R-:W-:Y:S02]  /*01e0*/  IADD3.X R11, R11, UR9, RZ, P0, !PT ;  /* 0x000000090b0b7c10 */ /* 0x000fe400087fe4ff */
[----:B------:R-:W-:-:S03]  /*01f0*/  ISETP.GE.U32.AND P0, PT, R0, R13, PT ;  /* 0x0000000d0000720c */ /* 0x000fc60003f06070 */
[----:B--2---:R0:W-:Y:S10]  /*0200*/  STG.E.128 desc[UR6][R10.64], R4 ;  /* 0x000000040a007986 */ /* 0x0041f4000c101d06 */
[----:B------:R-:W-:Y:S05]  /*0210*/  @!P0 BRA `(.L_x_488) ;  /* 0xfffffffc00d88947 */ /* 0x000fea000383ffff */
[----:B------:R-:W-:Y:S05]  /*0220*/  EXIT ;  /* 0x000000000000794d */ /* 0x000fea0003800000 */
.L_x_489:
        /* <DEDUP_REMOVED lines=13> */
.L_x_1079:


//--------------------- .text._ZN2at6native40_GLOBAL__N__2351210d_8_Shape_cu_49f7391c19CatArrayBatchedCopyINS1_10OpaqueTypeILj16EEEjLi4ELi128ELi1EEEvPT_NS1_25CatArrInputTensorMetadataIS5_T0_XT2_EXT3_EEENS1_16TensorSizeStrideIS8_Lj4EEEiS8_ --------------------------
	.section	.text._ZN2at6native40_GLOBAL__N__2351210d_8_Shape_cu_49f7391c19CatArrayBatchedCopyINS1_10OpaqueTypeILj16EEEjLi4ELi128ELi1EEEvPT_NS1_25CatArrInputTensorMetadataIS5_T0_XT2_EXT3_EEENS1_16TensorSizeStrideIS8_Lj4EEEiS8_,"ax",@progbits
	.align	128
.text._ZN2at6native40_GLOBAL__N__2351210d_8_Shape_cu_49f7391c19CatArrayBatchedCopyINS1_10OpaqueTypeILj16EEEjLi4ELi128ELi1EEEvPT_NS1_25CatArrInputTensorMetadataIS5_T0_XT2_EXT3_EEENS1_16TensorSizeStrideIS8_Lj4EEEiS8_:
        .type           _ZN2at6native40_GLOBAL__N__2351210d_8_Shape_cu_49f7391c19CatArrayBatchedCopyINS1_10OpaqueTypeILj16EEEjLi4ELi128ELi1EEEvPT_NS1_25CatArrInputTensorMetadataIS5_T0_XT2_EXT3_EEENS1_16TensorSizeStrideIS8_Lj4EEEiS8_,@function
        .size           _ZN2at6native40_GLOBAL__N__2351210d_8_Shape_cu_49f7391c19CatArrayBatchedCopyINS1_10OpaqueTypeILj16EEEjLi4ELi128ELi1EEEvPT_NS1_25CatArrInputTensorMetadataIS5_T0_XT2_EXT3_EEENS1_16TensorSizeStrideIS8_Lj4EEEiS8_,(.L_x_1080 - _ZN2at6native40_GLOBAL__N__2351210d_8_Shape_cu_49f7391c19CatArrayBatchedCopyINS1_10OpaqueTypeILj16EEEjLi4ELi128ELi1EEEvPT_NS1_25CatArrInputTensorMetadataIS5_T0_XT2_EXT3_EEENS1_16TensorSizeStrideIS8_Lj4EEEiS8_)
        .other          _ZN2at6native40_GLOBAL__N__2351210d_8_Shape_cu_49f7391c19CatArrayBatchedCopyINS1_10OpaqueTypeILj16EEEjLi4ELi128ELi1EEEvPT_NS1_25CatArrInputTensorMetadataIS5_T0_XT2_EXT3_EEENS1_16TensorSizeStrideIS8_Lj4EEEiS8_,@"STO_CUDA_ENTRY STV_DEFAULT"
_ZN2at6native40_GLOBAL__N__2351210d_8_Shape_cu_49f7391c19CatArrayBatchedCopyINS1_10OpaqueTypeILj16EEEjLi4ELi128ELi1EEEvPT_NS1_25CatArrInputTensorMetadataIS5_T0_XT2_EXT3_EEENS1_16TensorSizeStrideIS8_Lj4EEEiS8_:
        /* <DEDUP_REMOVED lines=11> */
[----:B------:R-:W-:Y:S01]  /*00b0*/  USHF.L.U32 UR11, UR5, 0x3, URZ ;  /* 0x00000003050b7899 */ /* 0x000fe2000800063f */
[----:B------:R-:W-:Y:S02]  /*00c0*/  ULDC UR16, c[0x0][0xcd8] ;  /* 0x0003360000107ab9 */ /* 0x000fe40000000800 */
[----:B------:R-:W-:Y:S01]  /*00d0*/  ULDC.U8 UR5, c[0x0][UR5+0xc18] ;  /* 0x0003060005057abb */ /* 0x000fe20008000000 */
[----:B------:R-:W-:Y:S01]  /*00e0*/  UISETP.NE.AND UP0, UPT, UR16, 0x3, UPT ;  /* 0x000000031000788c */ /* 0x000fe2000bf05270 */
[----:B------:R-:W-:Y:S01]  /*00f0*/  ISETP.NE.AND P0, PT, RZ, UR5, PT ;  /* 0x00000005ff007c0c */ /* 0x000fe2000bf05270 */
[----:B------:R-:W-:Y:S01]  /*0100*/  UISETP.NE.AND UP1, UPT, UR16, 0x2, UPT ;  /* 0x000000021000788c */ /* 0x000fe2000bf25270 */
[----:B------:R-:W-:Y:S01]  /*0110*/  ULDC UR6, c[0x0][0xc] ;  /* 0x0000030000067ab9 */ /* 0x000fe20000000800 */
[----:B------:R-:W-:Y:S01]  /*0120*/  UISETP.NE.AND UP2, UPT, UR16, 0x1, UPT ;  /* 0x000000011000788c */ /* 0x000fe2000bf45270 */
[----:B------:R-:W-:Y:S01]  /*0130*/  ULDC UR15, c[0x0][UR4+0x810] ;  /* 0x00020400040f7abb */ /* 0x000fe20008000800 */
[----:B------:R-:W-:Y:S01]  /*0140*/  ULDC.64 UR12, c[0x0][0xcc0] ;  /* 0x00033000000c7ab9 */ /* 0x000fe20000000a00 */
[----:B------:R-:W-:Y:S01]  /*0150*/  ULDC UR10, c[0x0][0xcbc] ;  /* 0x00032f00000a7ab9 */ /* 0x000fe20000000800 */
[----:B------:R-:W-:-:S02]  /*0160*/  UIMAD UR7, UR7, UR6, URZ ;  /* 0x00000006070772a4 */ /* 0x000fc4000f8e023f */
[----:B------:R-:W-:Y:S01]  /*0170*/  USEL UR8, UR15, UR13, !UP0 ;  /* 0x0000000d0f087287 */ /* 0x000fe2000c000000 */
[----:B------:R-:W-:Y:S01]  /*0180*/  ULDC UR6, c[0x0][UR4+0x610] ;  /* 0x0001840004067abb */ /* 0x000fe20008000800 */
[----:B------:R-:W-:Y:S02]  /*0190*/  USEL UR9, UR15, UR12, !UP1 ;  /* 0x0000000c0f097287 */ /* 0x000fe4000c800000 */
[----:B------:R-:W-:Y:S01]  /*01a0*/  USEL UR10, UR15, UR10, !UP2 ;  /* 0x0000000a0f0a7287 */ /* 0x000fe2000d000000 */
[----:B------:R-:W-:Y:S01]  /*01b0*/  ULDC.64 UR16, c[0x0][0x208] ;  /* 0x0000820000107ab9 */ /* 0x000fe20000000a00 */
[----:B------:R-:W-:Y:S01]  /*01c0*/  ULDC.64 UR4, c[0x0][UR11+0x218] ;  /* 0x000086000b047abb */ /* 0x000fe20008000a00 */
[----:B------:R-:W-:Y:S09]  /*01d0*/  @!P0 BRA `(.L_x_490) ;  /* 0x0000000400508947 */ /* 0x000ff20003800000 */
        /* <DEDUP_REMOVED lines=35> */
.L_x_492:
        /* <DEDUP_REMOVED lines=48> */
.L_x_491:
[----:B------:R-:W-:Y:S05]  /*0710*/  EXIT ;  /* 0x000000000000794d */ /* 0x000fea0003800000 */
.L_x_490:
        /* <DEDUP_REMOVED lines=71> */
.L_x_494:
        /* <DEDUP_REMOVED lines=85> */
.L_x_493:
[----:B------:R-:W-:Y:S05]  /*10e0*/  EXIT ;  /* 0x000000000000794d */ /* 0x000fea0003800000 */
.L_x_495:
        /* <DEDUP_REMOVED lines=9> */
.L_x_1080:


//--------------------- .text._ZN2at6native40_GLOBAL__N__2351210d_8_Shape_cu_49f7391c26CatArrayBatchedCopy_contigINS1_10OpaqueTypeILj16EEEjLi4ELi128ELi1EEEvPT_NS1_25CatArrInputTensorMetadataIS5_T0_XT2_EXT3_EEENS1_16TensorSizeStrideIS8_Lj4EEEiS8_ --------------------------
	.section	.text._ZN2at6native40_GLOBAL__N__2351210d_8_Shape_cu_49f7391c26CatArrayBatchedCopy_contigINS1_10OpaqueTypeILj16EEEjLi4ELi128ELi1EEEvPT_NS1_25CatArrInputTensorMetadataIS5_T0_XT2_EXT3_EEENS1_16TensorSizeStrideIS8_Lj4EEEiS8_,"ax",@progbits
	.align	128
.text._ZN2at6native40_GLOBAL__N__2351210d_8_Shape_cu_49f7391c26CatArrayBatchedCopy_contigINS1_10OpaqueTypeILj16EEEjLi4ELi128ELi1EEEvPT_NS1_25CatArrInputTensorMetadataIS5_T0_XT2_EXT3_EEENS1_16TensorSizeStrideIS8_Lj4EEEiS8_:
        .type           _ZN2at6native40_GLOBAL__N__2351210d_8_Shape_cu_49f7391c26CatArrayBatchedCopy_contigINS1_10OpaqueTypeILj16EEEjLi4ELi128ELi1EEEvPT_NS1_25CatArrInputTensorMetadataIS5_T0_XT2_EXT3_EEENS1_16TensorSizeStrideIS8_Lj4EEEiS8_,@function
        .size           _ZN2at6native40_GLOBAL__N__2351210d_8_Shape_cu_49f7391c26CatArrayBatchedCopy_contigINS1_10OpaqueTypeILj16EEEjLi4ELi128ELi1EEEvPT_NS1_25CatArrInputTensorMetadataIS5_T0_XT2_EXT3_EEENS1_16TensorSizeStrideIS8_Lj4EEEiS8_,(.L_x_1081 - _ZN2at6native40_GLOBAL__N__2351210d_8_Shape_cu_49f7391c26CatArrayBatchedCopy_contigINS1_10OpaqueTypeILj16EEEjLi4ELi128ELi1EEEvPT_NS1_25CatArrInputTensorMetadataIS5_T0_XT2_EXT3_EEENS1_16TensorSizeStrideIS8_Lj4EEEiS8_)
        .other          _ZN2at6native40_GLOBAL__N__2351210d_8_Shape_cu_49f7391c26CatArrayBatchedCopy_contigINS1_10OpaqueTypeILj16EEEjLi4ELi128ELi1EEEvPT_NS1_25CatArrInputTensorMetadataIS5_T0_XT2_EXT3_EEENS1_16TensorSizeStrideIS8_Lj4EEEiS8_,@"STO_CUDA_ENTRY STV_DEFAULT"
_ZN2at6native40_GLOBAL__N__2351210d_8_Shape_cu_49f7391c26CatArrayBatchedCopy_contigINS1_10OpaqueTypeILj16EEEjLi4ELi128ELi1EEEvPT_NS1_25CatArrInputTensorMetadataIS5_T0_XT2_EXT3_EEENS1_16TensorSizeStrideIS8_Lj4EEEiS8_:
        /* <DEDUP_REMOVED lines=60> */
.L_x_496:
        /* <DEDUP_REMOVED lines=46> */
.L_x_497:
        /* <DEDUP_REMOVED lines=14> */
.L_x_1081:


//--------------------- .text._ZN2at6native40_GLOBAL__N__2351210d_8_Shape_cu_49f7391c35CatArrayBatchedCopy_alignedK_contigINS1_10OpaqueTypeILj16EEEjLi4ELi128ELi1ELi8EEEvPT_NS1_25CatArrInputTensorMetadataIS5_T0_XT2_EXT3_EEENS1_16TensorSizeStrideIS8_Lj4EEEiS8_ --------------------------
	.section	.text._ZN2at6native40_GLOBAL__N__2351210d_8_Shape_cu_49f7391c35CatArrayBatchedCopy_alignedK_contigINS1_10OpaqueTypeILj16EEEjLi4ELi128ELi1ELi8EEEvPT_NS1_25CatArrInputTensorMetadataIS5_T0_XT2_EXT3_EEENS1_16TensorSizeStrideIS8_Lj4EEEiS8_,"ax",@progbits
	.align	128
.text._ZN2at6native40_GLOBAL__N__2351210d_8_Shape_cu_49f7391c35CatArrayBatchedCopy_alignedK_contigINS1_10OpaqueTypeILj16EEEjLi4ELi128ELi1ELi8EEEvPT_NS1_25CatArrInputTensorMetadataIS5_T0_XT2_EXT3_EEENS1_16TensorSizeStrideIS8_Lj4EEEiS8_:
        .type           _ZN2at6native40_GLOBAL__N__2351210d_8_Shape_cu_49f7391c35CatArrayBatchedCopy_alignedK_contigINS1_10OpaqueTypeILj16EEEjLi4ELi128ELi1ELi8EEEvPT_NS1_25CatArrInputTensorMetadataIS5_T0_XT2_EXT3_EEENS1_16TensorSizeStrideIS8_Lj4EEEiS8_,@function
        .size           _ZN2at6native40_GLOBAL__N__2351210d_8_Shape_cu_49f7391c35CatArrayBatchedCopy_alignedK_contigINS1_10OpaqueTypeILj16EEEjLi4ELi128ELi1ELi8EEEvPT_NS1_25CatArrInputTensorMetadataIS5_T0_XT2_EXT3_EEENS1_16TensorSizeStrideIS8_Lj4EEEiS8_,(.L_x_1082 - _ZN2at6native40_GLOBAL__N__2351210d_8_Shape_cu_49f7391c35CatArrayBatchedCopy_alignedK_contigINS1_10OpaqueTypeILj16EEEjLi4ELi128ELi1ELi8EEEvPT_NS1_25CatArrInputTensorMetadataIS5_T0_XT2_EXT3_EEENS1_16TensorSizeStrideIS8_Lj4EEEiS8_)
        .other          _ZN2at6native40_GLOBAL__N__2351210d_8_Shape_cu_49f7391c35CatArrayBatchedCopy_alignedK_contigINS1_10OpaqueTypeILj16EEEjLi4ELi128ELi1ELi8EEEvPT_NS1_25CatArrInputTensorMetadataIS5_T0_XT2_EXT3_EEENS1_16TensorSizeStrideIS8_Lj4EEEiS8_,@"STO_CUDA_ENTRY STV_DEFAULT"
_ZN2at6native40_GLOBAL__N__2351210d_8_Shape_cu_49f7391c35CatArrayBatchedCopy_alignedK_contigINS1_10OpaqueTypeILj16EEEjLi4ELi128ELi1ELi8EEEvPT_NS1_25CatArrInputTensorMetadataIS5_T0_XT2_EXT3_EEENS1_16TensorSizeStrideIS8_Lj4EEEiS8_:
        /* <DEDUP_REMOVED lines=64> */
.L_x_500:
        /* <DEDUP_REMOVED lines=47> */
.L_x_499:
[----:B------:R-:W-:Y:S05]  /*06f0*/  BSYNC B0 ;  /* 0x0000000000007941 */ /* 0x000fea0003800000 */
.L_x_498:
        /* <DEDUP_REMOVED lines=50> */
.L_x_503:
        /* <DEDUP_REMOVED lines=47> */
.L_x_502:
[----:B------:R-:W-:Y:S05]  /*0d10*/  BSYNC B0 ;  /* 0x0000000000007941 */ /* 0x000fea0003800000 */
.L_x_501:
        /* <DEDUP_REMOVED lines=46> */
.L_x_504:
        /* <DEDUP_REMOVED lines=175> */
.L_x_505:
        /* <DEDUP_REMOVED lines=9> */
.L_x_1082:


//--------------------- .text._ZN2at6native40_GLOBAL__N__2351210d_8_Shape_cu_49f7391c35CatArrayBatchedCopy_alignedK_contigINS1_10OpaqueTypeILj16EEEjLi4ELi128ELi1ELi16EEEvPT_NS1_25CatArrInputTensorMetadataIS5_T0_XT2_EXT3_EEENS1_16TensorSizeStrideIS8_Lj4EEEiS8_ --------------------------
	.section	.text._ZN2at6native40_GLOBAL__N__2351210d_8_Shape_cu_49f7391c35CatArrayBatchedCopy_alignedK_contigINS1_10OpaqueTypeILj16EEEjLi4ELi128ELi1ELi16EEEvPT_NS1_25CatArrInputTensorMetadataIS5_T0_XT2_EXT3_EEENS1_16TensorSizeStrideIS8_Lj4EEEiS8_,"ax",@progbits
	.align	128
.text._ZN2at6native40_GLOBAL__N__2351210d_8_Shape_cu_49f7391c35CatArrayBatchedCopy_alignedK_contigINS1_10OpaqueTypeILj16EEEjLi4ELi128ELi1ELi16EEEvPT_NS1_25CatArrInputTensorMetadataIS5_T0_XT2_EXT3_EEENS1_16TensorSizeStrideIS8_Lj4EEEiS8_:
        .type           _ZN2at6native40_GLOBAL__N__2351210d_8_Shape_cu_49f7391c35CatArrayBatchedCopy_alignedK_contigINS1_10OpaqueTypeILj16EEEjLi4ELi128ELi1ELi16EEEvPT_NS1_25CatArrInputTensorMetadataIS5_T0_XT2_EXT3_EEENS1_16TensorSizeStrideIS8_Lj4EEEiS8_,@function
        .size           _ZN2at6native40_GLOBAL__N__2351210d_8_Shape_cu_49f7391c35CatArrayBatchedCopy_alignedK_contigINS1_10OpaqueTypeILj16EEEjLi4ELi128ELi1ELi16EEEvPT_NS1_25CatArrInputTensorMetadataIS5_T0_XT2_EXT3_EEENS1_16TensorSizeStrideIS8_Lj4EEEiS8_,(.L_x_1083 - _ZN2at6native40_GLOBAL__N__2351210d_8_Shape_cu_49f7391c35CatArrayBatchedCopy_alignedK_contigINS1_10OpaqueTypeILj16EEEjLi4ELi128ELi1ELi16EEEvPT_NS1_25CatArrInputTensorMetadataIS5_T0_XT2_EXT3_EEENS1_16TensorSizeStrideIS8_Lj4EEEiS8_)
        .other          _ZN2at6native40_GLOBAL__N__2351210d_8_Shape_cu_49f7391c35CatArrayBatchedCopy_alignedK_contigINS1_10OpaqueTypeILj16EEEjLi4ELi128ELi1ELi16EEEvPT_NS1_25CatArrInputTensorMetadataIS5_T0_XT2_EXT3_EEENS1_16TensorSizeStrideIS8_Lj4EEEiS8_,@"STO_CUDA_ENTRY STV_DEFAULT"
_ZN2at6native40_GLOBAL__N__2351210d_8_Shape_cu_49f7391c35CatArrayBatchedCopy_alignedK_contigINS1_10OpaqueTypeILj16EEEjLi4ELi128ELi1ELi16EEEvPT_NS1_25CatArrInputTensorMetadataIS5_T0_XT2_EXT3_EEENS1_16TensorSizeStrideIS8_Lj4EEEiS8_:
        /* <DEDUP_REMOVED lines=64> */
.L_x_508:
        /* <DEDUP_REMOVED lines=47> */
.L_x_507:
[----:B------:R-:W-:Y:S05]  /*06f0*/  BSYNC B0 ;  /* 0x0000000000007941 */ /* 0x000fea0003800000 */
.L_x_506:
        /* <DEDUP_REMOVED lines=50> */
.L_x_511:
        /* <DEDUP_REMOVED lines=47> */
.L_x_510:
[----:B------:R-:W-:Y:S05]  /*0d10*/  BSYNC B0 ;  /* 0x0000000000007941 */ /* 0x000fea0003800000 */
.L_x_509:
        /* <DEDUP_REMOVED lines=46> */
.L_x_512:
        /* <DEDUP_REMOVED lines=175> */
.L_x_513:
        /* <DEDUP_REMOVED lines=9> */
.L_x_1083:


//--------------------- .text._ZN2at6native40_GLOBAL__N__2351210d_8_Shape_cu_49f7391c30CatArrayBatchedCopy_vectorizedINS1_10OpaqueTypeILj16EEEjLi4ELi128ELi1ELi16ELi1EEEvPcNS1_25CatArrInputTensorMetadataIT_T0_XT2_EXT3_EEENS1_16TensorSizeStrideIS8_Lj4EEEiS8_ --------------------------
	.section	.text._ZN2at6native40_GLOBAL__N__2351210d_8_Shape_cu_49f7391c30CatArrayBatchedCopy_vectorizedINS1_10OpaqueTypeILj16EEEjLi4ELi128ELi1ELi16ELi1EEEvPcNS1_25CatArrInputTensorMetadataIT_T0_XT2_EXT3_EEENS1_16TensorSizeStrideIS8_Lj4EEEiS8_,"ax",@progbits
	.align	128
.text._ZN2at6native40_GLOBAL__N__2351210d_8_Shape_cu_49f7391c30CatArrayBatchedCopy_vectorizedINS1_10OpaqueTypeILj16EEEjLi4ELi128ELi1ELi16ELi1EEEvPcNS1_25CatArrInputTensorMetadataIT_T0_XT2_EXT3_EEENS1_16TensorSizeStrideIS8_Lj4EEEiS8_:
        .type           _ZN2at6native40_GLOBAL__N__2351210d_8_Shape_cu_49f7391c30CatArrayBatchedCopy_vectorizedINS1_10OpaqueTypeILj16EEEjLi4ELi128ELi1ELi16ELi1EEEvPcNS1_25CatArrInputTensorMetadataIT_T0_XT2_EXT3_EEENS1_16TensorSizeStrideIS8_Lj4EEEiS8_,@function
        .size           _ZN2at6native40_GLOBAL__N__2351210d_8_Shape_cu_49f7391c30CatArrayBatchedCopy_vectorizedINS1_10OpaqueTypeILj16EEEjLi4ELi128ELi1ELi16ELi1EEEvPcNS1_25CatArrInputTensorMetadataIT_T0_XT2_EXT3_EEENS1_16TensorSizeStrideIS8_Lj4EEEiS8_,(.L_x_1084 - _ZN2at6native40_GLOBAL__N__2351210d_8_Shape_cu_49f7391c30CatArrayBatchedCopy_vectorizedINS1_10OpaqueTypeILj16EEEjLi4ELi128ELi1ELi16ELi1EEEvPcNS1_25CatArrInputTensorMetadataIT_T0_XT2_EXT3_EEENS1_16TensorSizeStrideIS8_Lj4EEEiS8_)
        .other          _ZN2at6native40_GLOBAL__N__2351210d_8_Shape_cu_49f7391c30CatArrayBatchedCopy_vectorizedINS1_10OpaqueTypeILj16EEEjLi4ELi128ELi1ELi16ELi1EEEvPcNS1_25CatArrInputTensorMetadataIT_T0_XT2_EXT3_EEENS1_16TensorSizeStrideIS8_Lj4EEEiS8_,@"STO_CUDA_ENTRY STV_DEFAULT"
_ZN2at6native40_GLOBAL__N__2351210d_8_Shape_cu_49f7391c30CatArrayBatchedCopy_vectorizedINS1_10OpaqueTypeILj16EEEjLi4ELi128ELi1ELi16ELi1EEEvPcNS1_25CatArrInputTensorMetadataIT_T0_XT2_EXT3_EEENS1_16TensorSizeStrideIS8_Lj4EEEiS8_:
        /* <DEDUP_REMOVED lines=61> */
.L_x_514:
        /* <DEDUP_REMOVED lines=48> */
.L_x_515:
        /* <DEDUP_REMOVED lines=11> */
.L_x_1084:


//--------------------- .text._ZN2at6native40_GLOBAL__N__2351210d_8_Shape_cu_49f7391c19CatArrayBatchedCopyINS1_10OpaqueTypeILj16EEEjLi3ELi128ELi1EEEvPT_NS1_25CatArrInputTensorMetadataIS5_T0_XT2_EXT3_EEENS1_16TensorSizeStrideIS8_Lj4EEEiS8_ --------------------------
	.section	.text._ZN2at6native40_GLOBAL__N__2351210d_8_Shape_cu_49f7391c19CatArrayBatchedCopyINS1_10OpaqueTypeILj16EEEjLi3ELi128ELi1EEEvPT_NS1_25CatArrInputTensorMetadataIS5_T0_XT2_EXT3_EEENS1_16TensorSizeStrideIS8_Lj4EEEiS8_,"ax",@progbits
	.align	128
.text._ZN2at6native40_GLOBAL__N__2351210d_8_Shape_cu_49f7391c19CatArrayBatchedCopyINS1_10OpaqueTypeILj16EEEjLi3ELi128ELi1EEEvPT_NS1_25CatArrInputTensorMetadataIS5_T0_XT2_EXT3_EEENS1_16TensorSizeStrideIS8_Lj4EEEiS8_:
        .type           _ZN2at6native40_GLOBAL__N__2351210d_8_Shape_cu_49f7391c19CatArrayBatchedCopyINS1_10OpaqueTypeILj16EEEjLi3ELi128ELi1EEEvPT_NS1_25CatArrInputTensorMetadataIS5_T0_XT2_EXT3_EEENS1_16TensorSizeStrideIS8_Lj4EEEiS8_,@function
        .size           _ZN2at6native40_GLOBAL__N__2351210d_8_Shape_cu_49f7391c19CatArrayBatchedCopyINS1_10OpaqueTypeILj16EEEjLi3ELi128ELi1EEEvPT_NS1_25CatArrInputTensorMetadataIS5_T0_XT2_EXT3_EEENS1_16TensorSizeStrideIS8_Lj4EEEiS8_,(.L_x_1085 - _ZN2at6native40_GLOBAL__N__2351210d_8_Shape_cu_49f7391c19CatArrayBatchedCopyINS1_10OpaqueTypeILj16EEEjLi3ELi128ELi1EEEvPT_NS1_25CatArrInputTensorMetadataIS5_T0_XT2_EXT3_EEENS1_16TensorSizeStrideIS8_Lj4EEEiS8_)
        .other          _ZN2at6native40_GLOBAL__N__2351210d_8_Shape_cu_49f7391c19CatArrayBatchedCopyINS1_10OpaqueTypeILj16EEEjLi3ELi128ELi1EEEvPT_NS1_25CatArrInputTensorMetadataIS5_T0_XT2_EXT3_EEENS1_16TensorSizeStrideIS8_Lj4EEEiS8_,@"STO_CUDA_ENTRY STV_DEFAULT"
_ZN2at6native40_GLOBAL__N__2351210d_8_Shape_cu_49f7391c19CatArrayBatchedCopyINS1_10OpaqueTypeILj16EEEjLi3ELi128ELi1EEEvPT_NS1_25CatArrInputTensorMetadataIS5_T0_XT2_EXT3_EEENS1_16TensorSizeStrideIS8_Lj4EEEiS8_:
        /* <DEDUP_REMOVED lines=20> */
[----:B------:R-:W0:Y:S01]  /*0140*/  LDC R6, c[0x0][0xcbc] ;  /* 0x00032f00ff067b82 */ /* 0x000e220000000800 */
[C---:B-1----:R-:W-:Y:S02]  /*0150*/  ISETP.NE.AND P0, PT, R0.reuse, 0x2, PT ;  /* 0x000000020000780c */ /* 0x042fe40003f05270 */
[----:B------:R-:W-:-:S05]  /*0160*/  ISETP.NE.AND P1, PT, R0, 0x1, PT ;  /* 0x000000010000780c */ /* 0x000fca0003f25270 */
[----:B------:R1:W3:Y:S08]  /*0170*/  LDC R10, c[0x0][R4+0x610] ;  /* 0x00018400040a7b82 */ /* 0x0002f00000000800 */
[----:B------:R-:W4:Y:S01]  /*0180*/  LDC.64 R2, c[0x0][R2+0x218] ;  /* 0x0000860002027b82 */ /* 0x000f220000000a00 */
[C---:B--2---:R-:W-:Y:S02]  /*0190*/  SEL R8, R11.reuse, R8, !P0 ;  /* 0x000000080b087207 */ /* 0x044fe40004000000 */
[----:B0-----:R-:W-:Y:S01]  /*01a0*/  SEL R0, R11, R6, !P1 ;  /* 0x000000060b007207 */ /* 0x001fe20004800000 */
[----:B-1----:R-:W-:Y:S06]  /*01b0*/  @!P2 BRA `(.L_x_516) ;  /* 0x0000000000e8a947 */ /* 0x002fec0003800000 */
[----:B------:R-:W0:Y:S01]  /*01c0*/  I2F.U32.RP R6, R8 ;  /* 0x0000000800067306 */ /* 0x000e220000209000 */
[----:B------:R-:W1:Y:S01]  /*01d0*/  LDC.64 R14, c[0x0][0x210] ;  /* 0x00008400ff0e7b82 */ /* 0x000e620000000a00 */
[----:B------:R-:W-:Y:S01]  /*01e0*/  IMAD.MOV R11, RZ, RZ, -R8 ;  /* 0x000000ffff0b7224 */ /* 0x000fe200078e0a08 */
[----:B------:R-:W-:Y:S01]  /*01f0*/  IADD3 R13, RZ, -R0, RZ ;  /* 0x80000000ff0d7210 */ /* 0x000fe20007ffe0ff */
[----:B------:R-:W-:Y:S01]  /*0200*/  ULDC UR5, c[0x0][0xcd0] ;  /* 0x0003340000057ab9 */ /* 0x000fe20000000800 */
[----:B------:R-:W-:Y:S01]  /*0210*/  ISETP.NE.U32.AND P0, PT, R8, RZ, PT ;  /* 0x000000ff0800720c */ /* 0x000fe20003f05070 */
[----:B------:R-:W-:Y:S01]  /*0220*/  ULDC UR10, c[0x0][0xcdc] ;  /* 0x00033700000a7ab9 */ /* 0x000fe20000000800 */
[----:B------:R-:W-:Y:S01]  /*0230*/  ISETP.NE.U32.AND P1, PT, R0, RZ, PT ;  /* 0x000000ff0000720c */ /* 0x000fe20003f25070 */
[----:B------:R-:W2:Y:S01]  /*0240*/  I2F.U32.RP R7, R0 ;  /* 0x0000000000077306 */ /* 0x000ea20000209000 */
[----:B------:R-:W-:-:S07]  /*0250*/  ULDC.64 UR8, c[0x0][0xcc8] ;  /* 0x0003320000087ab9 */ /* 0x000fce0000000a00 */
[----:B0-----:R-:W0:Y:S08]  /*0260*/  MUFU.RCP R6, R6 ;  /* 0x0000000600067308 */ /* 0x001e300000001000 */
[----:B--2---:R-:W2:Y:S01]  /*0270*/  MUFU.RCP R7, R7 ;  /* 0x0000000700077308 */ /* 0x004ea20000001000 */
[----:B0-----:R-:W-:-:S07]  /*0280*/  VIADD R16, R6, 0xffffffe ;  /* 0x0ffffffe06107836 */ /* 0x001fce0000000000 */
[----:B------:R0:W5:Y:S01]  /*0290*/  F2I.FTZ.U32.TRUNC.NTZ R17, R16 ;  /* 0x0000001000117305 */ /* 0x000162000021f000 */
[----:B--2---:R-:W-:-:S07]  /*02a0*/  IADD3 R4, R7, 0xffffffe, RZ ;  /* 0x0ffffffe07047810 */ /* 0x004fce0007ffe0ff */
[----:B------:R2:W3:Y:S01]  /*02b0*/  F2I.FTZ.U32.TRUNC.NTZ R5, R4 ;  /* 0x0000000400057305 */ /* 0x0004e2000021f000 */
[----:B0-----:R-:W-:Y:S02]  /*02c0*/  IMAD.MOV.U32 R16, RZ, RZ, RZ ;  /* 0x000000ffff107224 */ /* 0x001fe400078e00ff */
[----:B-----5:R-:W-:Y:S01]  /*02d0*/  IMAD R7, R11, R17, RZ ;  /* 0x000000110b077224 */ /* 0x020fe200078e02ff */
[----:B------:R-:W-:Y:S01]  /*02e0*/  LOP3.LUT R11, RZ, R0, RZ, 0x33, !PT ;  /* 0x00000000ff0b7212 */ /* 0x000fe200078e33ff */
[----:B--2---:R-:W-:Y:S02]  /*02f0*/  HFMA2.MMA R4, -RZ, RZ, 0, 0 ;  /* 0x00000000ff047435 */ /* 0x004fe400000001ff */
[----:B------:R-:W-:Y:S01]  /*0300*/  IMAD.HI.U32 R16, R17, R7, R16 ;  /* 0x0000000711107227 */ /* 0x000fe200078e0010 */
[----:B------:R-:W-:-:S03]  /*0310*/  LOP3.LUT R17, RZ, R8, RZ, 0x33, !PT ;  /* 0x00000008ff117212 */ /* 0x000fc600078e33ff */
[----:B---3--:R-:W-:-:S04]  /*0320*/  IMAD R13, R13, R5, RZ ;  /* 0x000000050d0d7224 */ /* 0x008fc800078e02ff */
[----:B-1----:R-:W-:-:S07]  /*0330*/  IMAD.HI.U32 R13, R5, R13, R4 ;  /* 0x0000000d050d7227 */ /* 0x002fce00078e0004 */
.L_x_517:
[----:B0---4-:R-:W-:-:S06]  /*0340*/  IMAD.WIDE.U32 R4, R9, 0x10, R2 ;  /* 0x0000001009047825 */ /* 0x011fcc00078e0002 */
        /* <DEDUP_REMOVED lines=17> */
[----:B------:R-:W-:-:S12]  /*0460*/  IMAD.MOV R21, RZ, RZ, -R19 ;  /* 0x000000ffff157224 */ /* 0x000fd800078e0a13 */
[----:B------:R-:W-:-:S04]  /*0470*/  @P3 IADD3 R18, R18, 0x1, RZ ;  /* 0x0000000112123810 */ /* 0x000fc80007ffe0ff */
[----:B------:R-:W-:Y:S01]  /*0480*/  SEL R20, R11, R18, !P1 ;  /* 0x000000120b147207 */ /* 0x000fe20004800000 */
[----:B------:R-:W-:Y:S02]  /*0490*/  IMAD R18, R8, R21, R9 ;  /* 0x0000001508127224 */ /* 0x000fe400078e0209 */
[----:B------:R-:W-:Y:S01]  /*04a0*/  VIADD R9, R9, UR4 ;  /* 0x0000000409097c36 */ /* 0x000fe20008000000 */
[----:B------:R-:W-:Y:S01]  /*04b0*/  IADD3 R21, -R20, RZ, RZ ;  /* 0x000000ff14157210 */ /* 0x000fe20007ffe1ff */
[----:B------:R-:W-:-:S03]  /*04c0*/  IMAD R18, R18, UR5, RZ ;  /* 0x0000000512127c24 */ /* 0x000fc6000f8e02ff */
[----:B------:R-:W-:Y:S01]  /*04d0*/  ISETP.GE.U32.AND P2, PT, R9, R12, PT ;  /* 0x0000000c0900720c */ /* 0x000fe20003f46070 */
        /* <DEDUP_REMOVED lines=8> */
.L_x_516:
[----:B------:R-:W0:Y:S01]  /*0560*/  LDC R18, c[0x0][0xca0] ;  /* 0x00032800ff127b82 */ /* 0x000e220000000800 */
[----:B------:R-:W1:Y:S01]  /*0570*/  I2F.U32.RP R5, R8 ;  /* 0x0000000800057306 */ /* 0x000e620000209000 */
[----:B------:R-:W-:Y:S01]  /*0580*/  LOP3.LUT R22, RZ, R0, RZ, 0x33, !PT ;  /* 0x00000000ff167212 */ /* 0x000fe200078e33ff */
[----:B------:R-:W-:Y:S01]  /*0590*/  ULDC UR10, c[0x0][0xcd0] ;  /* 0x00033400000a7ab9 */ /* 0x000fe20000000800 */
[----:B------:R-:W-:Y:S01]  /*05a0*/  ULDC UR11, c[0x0][0xcdc] ;  /* 0x00033700000b7ab9 */ /* 0x000fe20000000800 */
[----:B------:R-:W-:Y:S01]  /*05b0*/  ULDC UR5, c[0x0][0xcb0] ;  /* 0x00032c0000057ab9 */ /* 0x000fe20000000800 */
[----:B------:R-:W-:Y:S01]  /*05c0*/  ULDC.64 UR12, c[0x0][0xcc8] ;  /* 0x00033200000c7ab9 */ /* 0x000fe20000000a00 */
[----:B------:R-:W-:Y:S02]  /*05d0*/  ULDC.64 UR8, c[0x0][0xca8] ;  /* 0x00032a0000087ab9 */ /* 0x000fe40000000a00 */
[----:B------:R-:W2:Y:S08]  /*05e0*/  I2F.U32.RP R15, R0 ;  /* 0x00000000000f7306 */ /* 0x000eb00000209000 */
[----:B-1----:R-:W1:Y:S01]  /*05f0*/  MUFU.RCP R5, R5 ;  /* 0x0000000500057308 */ /* 0x002e620000001000 */
[----:B0-----:R-:W-:-:S07]  /*0600*/  SEL R18, R11, R18, !P0 ;  /* 0x000000120b127207 */ /* 0x001fce0004000000 */
[----:B--2---:R-:W0:Y:S01]  /*0610*/  MUFU.RCP R15, R15 ;  /* 0x0000000f000f7308 */ /* 0x004e220000001000 */
[----:B------:R-:W2:Y:S01]  /*0620*/  @P1 LDC R11, c[0x0][0xc9c] ;  /* 0x00032700ff0b1b82 */ /* 0x000ea20000000800 */
[----:B------:R-:W-:Y:S02]  /*0630*/  ISETP.NE.U32.AND P0, PT, R8, RZ, PT ;  /* 0x000000ff0800720c */ /* 0x000fe40003f05070 */
[----:B------:R-:W-:Y:S02]  /*0640*/  IADD3 R19, RZ, -R18, RZ ;  /* 0x80000012ff137210 */ /* 0x000fe40007ffe0ff */
[----:B------:R-:W-:Y:S02]  /*0650*/  ISETP.NE.U32.AND P1, PT, R0, RZ, PT ;  /* 0x000000ff0000720c */ /* 0x000fe40003f25070 */
[----:B------:R-:W5:Y:S01]  /*0660*/  I2F.U32.RP R13, R18 ;  /* 0x00000012000d7306 */ /* 0x000f620000209000 */
[----:B-1----:R-:W-:Y:S02]  /*0670*/  IADD3 R16, R5, 0xffffffe, RZ ;  /* 0x0ffffffe05107810 */ /* 0x002fe40007ffe0ff */
[----:B------:R-:W-:-:S02]  /*0680*/  ISETP.NE.U32.AND P2, PT, R18, RZ, PT ;  /* 0x000000ff1200720c */ /* 0x000fc40003f45070 */
[----:B------:R-:W-:-:S03]  /*0690*/  LOP3.LUT R23, RZ, R18, RZ, 0x33, !PT ;  /* 0x00000012ff177212 */ /* 0x000fc600078e33ff */
[----:B------:R1:W-:Y:S01]  /*06a0*/  F2I.FTZ.U32.TRUNC.NTZ R17, R16 ;  /* 0x0000001000117305 */ /* 0x0003e2000021f000 */
[----:B0-----:R-:W-:Y:S02]  /*06b0*/  VIADD R6, R15, 0xffffffe ;  /* 0x0ffffffe0f067836 */ /* 0x001fe40000000000 */
[----:B------:R-:W-:-:S05]  /*06c0*/  IMAD.MOV R15, RZ, RZ, -R0 ;  /* 0x000000ffff0f7224 */ /* 0x000fca00078e0a00 */
[----:B-----5:R-:W0:Y:S01]  /*06d0*/  MUFU.RCP R13, R13 ;  /* 0x0000000d000d7308 */ /* 0x020e220000001000 */
[----:B-1----:R-:W-:Y:S01]  /*06e0*/  IMAD.MOV.U32 R16, RZ, RZ, RZ ;  /* 0x000000ffff107224 */ /* 0x002fe200078e00ff */
[----:B--2---:R-:W-:-:S06]  /*06f0*/  ISETP.NE.U32.AND P3, PT, R11, RZ, PT ;  /* 0x000000ff0b00720c */ /* 0x004fcc0003f65070 */
[----:B------:R-:W1:Y:S08]  /*0700*/  I2F.U32.RP R14, R11 ;  /* 0x0000000b000e7306 */ /* 0x000e700000209000 */
[----:B------:R2:W5:Y:S01]  /*0710*/  F2I.FTZ.U32.TRUNC.NTZ R7, R6 ;  /* 0x0000000600077305 */ /* 0x000562000021f000 */
[----:B0-----:R-:W-:Y:S01]  /*0720*/  VIADD R20, R13, 0xffffffe ;  /* 0x0ffffffe0d147836 */ /* 0x001fe20000000000 */
[----:B------:R-:W-:-:S05]  /*0730*/  IADD3 R13, RZ, -R8, RZ ;  /* 0x80000008ff0d7210 */ /* 0x000fca0007ffe0ff */
[----:B------:R-:W-:Y:S01]  /*0740*/  IMAD R13, R13, R17, RZ ;  /* 0x000000110d0d7224 */ /* 0x000fe200078e02ff */
[----:B-1----:R-:W0:Y:S01]  /*0750*/  MUFU.RCP R14, R14 ;  /* 0x0000000e000e7308 */ /* 0x002e220000001000 */
[----:B--2---:R-:W-:Y:S02]  /*0760*/  MOV R6, RZ ;  /* 0x000000ff00067202 */ /* 0x004fe40000000f00 */
[----:B------:R-:W-:Y:S01]  /*0770*/  IMAD.HI.U32 R16, R17, R13, R16 ;  /* 0x0000000d11107227 */ /* 0x000fe200078e0010 */
[----:B------:R-:W-:-:S03]  /*0780*/  LOP3.LUT R17, RZ, R11, RZ, 0x33, !PT ;  /* 0x0000000bff117212 */ /* 0x000fc600078e33ff */
[----:B-----5:R-:W-:Y:S01]  /*0790*/  IMAD R13, R15, R7, RZ ;  /* 0x000000070f0d7224 */ /* 0x020fe200078e02ff */
[----:B------:R1:W2:Y:S03]  /*07a0*/  F2I.FTZ.U32.TRUNC.NTZ R21, R20 ;  /* 0x0000001400157305 */ /* 0x0002a6000021f000 */
[----:B------:R-:W-:Y:S01]  /*07b0*/  IMAD.HI.U32 R13, R7, R13, R6 ;  /* 0x0000000d070d7227 */ /* 0x000fe200078e0006 */
[----:B0-----:R-:W-:Y:S01]  /*07c0*/  IADD3 R4, R14, 0xffffffe, RZ ;  /* 0x0ffffffe0e047810 */ /* 0x001fe20007ffe0ff */
[----:B-1----:R-:W-:-:S03]  /*07d0*/  HFMA2.MMA R20, -RZ, RZ, 0, 0 ;  /* 0x00000000ff147435 */ /* 0x002fc600000001ff */
[----:B------:R-:W0:Y:S01]  /*07e0*/  F2I.FTZ.U32.TRUNC.NTZ R5, R4 ;  /* 0x0000000400057305 */ /* 0x000e22000021f000 */
[----:B--2---:R-:W-:-:S06]  /*07f0*/  IMAD R15, R19, R21, RZ ;  /* 0x00000015130f7224 */ /* 0x004fcc00078e02ff */
[----:B------:R-:W-:Y:S01]  /*0800*/  IMAD.HI.U32 R20, R21, R15, R20 ;  /* 0x0000000f15147227 */ /* 0x000fe200078e0014 */
[----:B------:R-:W-:-:S03]  /*0810*/  LOP3.LUT R21, RZ, R8, RZ, 0x33, !PT ;  /* 0x00000008ff157212 */ /* 0x000fc600078e33ff */
[----:B0-----:R-:W-:-:S04]  /*0820*/  IMAD R4, R11, R5, RZ ;  /* 0x000000050b047224 */ /* 0x001fc800078e02ff */
[----:B------:R-:W-:Y:S02]  /*0830*/  IMAD.MOV R19, RZ, RZ, -R4 ;  /* 0x000000ffff137224 */ /* 0x000fe400078e0a04 */
[----:B------:R-:W-:-:S04]  /*0840*/  IMAD.MOV.U32 R4, RZ, RZ, RZ ;  /* 0x000000ffff047224 */ /* 0x000fc800078e00ff */
[----:B------:R-:W-:-:S07]  /*0850*/  IMAD.HI.U32 R19, R5, R19, R4 ;  /* 0x0000001305137227 */ /* 0x000fce00078e0004 */
.L_x_518:
        /* <DEDUP_REMOVED lines=25> */
[----:B----4-:R-:W-:-:S06]  /*09f0*/  IMAD.WIDE.U32 R4, R5, 0x10, R2 ;  /* 0x0000001005047825 */ /* 0x010fcc00078e0002 */
        /* <DEDUP_REMOVED lines=18> */
[----:B------:R-:W-:Y:S02]  /*0b20*/  SEL R24, R22, R25, !P1 ;  /* 0x0000001916187207 */ /* 0x000fe40004800000 */
[----:B------:R-:W-:-:S03]  /*0b30*/  IADD3 R25, -R15, RZ, RZ ;  /* 0x000000ff0f197210 */ /* 0x000fc60007ffe1ff */
[----:B------:R-:W-:Y:S02]  /*0b40*/  IMAD.MOV R14, RZ, RZ, -R24 ;  /* 0x000000ffff0e7224 */ /* 0x000fe400078e0a18 */
[----:B------:R-:W-:Y:S01]  /*0b50*/  IMAD R25, R8, R25, R9 ;  /* 0x0000001908197224 */ /* 0x000fe200078e0209 */
[----:B------:R-:W-:Y:S01]  /*0b60*/  IADD3 R9, R9, UR4, RZ ;  /* 0x0000000409097c10 */ /* 0x000fe2000fffe0ff */
[----:B------:R-:W-:Y:S02]  /*0b70*/  IMAD R26, R0, R14, R15 ;  /* 0x0000000e001a7224 */ /* 0x000fe400078e020f */
[----:B------:R-:W0:Y:S01]  /*0b80*/  LDC.64 R14, c[0x0][0x210] ;  /* 0x00008400ff0e7b82 */ /* 0x000e220000000a00 */
[----:B------:R-:W-:Y:S01]  /*0b90*/  IMAD R25, R25, UR10, RZ ;  /* 0x0000000a19197c24 */ /* 0x000fe2000f8e02ff */
[----:B------:R-:W-:-:S03]  /*0ba0*/  ISETP.GE.U32.AND P4, PT, R9, R12, PT ;  /* 0x0000000c0900720c */ /* 0x000fc60003f86070 */
[----:B------:R-:W-:-:S04]  /*0bb0*/  IMAD R25, R26, UR13, R25 ;  /* 0x0000000d1a197c24 */ /* 0x000fc8000f8e0219 */
[----:B------:R-:W-:-:S04]  /*0bc0*/  IMAD R25, R24, UR12, R25 ;  /* 0x0000000c18197c24 */ /* 0x000fc8000f8e0219 */
[----:B---3--:R-:W-:-:S04]  /*0bd0*/  IMAD R25, R10, UR11, R25 ;  /* 0x0000000b0a197c24 */ /* 0x008fc8000f8e0219 */
[----:B0-----:R-:W-:-:S05]  /*0be0*/  IMAD.WIDE.U32 R14, R25, 0x10, R14 ;  /* 0x00000010190e7825 */ /* 0x001fca00078e000e */
[----:B--2---:R0:W-:Y:S01]  /*0bf0*/  STG.E.128 desc[UR6][R14.64], R4 ;  /* 0x000000040e007986 */ /* 0x0041e2000c101d06 */
[----:B------:R-:W-:Y:S05]  /*0c00*/  @!P4 BRA `(.L_x_518) ;  /* 0xfffffffc0014c947 */ /* 0x000fea000383ffff */
[----:B------:R-:W-:Y:S05]  /*0c10*/  EXIT ;  /* 0x000000000000794d */ /* 0x000fea0003800000 */
.L_x_519:
        /* <DEDUP_REMOVED lines=14> */
.L_x_1085:


//--------------------- .text._ZN2at6native40_GLOBAL__N__2351210d_8_Shape_cu_49f7391c26CatArrayBatchedCopy_contigINS1_10OpaqueTypeILj16EEEjLi3ELi128ELi1EEEvPT_NS1_25CatArrInputTensorMetadataIS5_T0_XT2_EXT3_EEENS1_16TensorSizeStrideIS8_Lj4EEEiS8_ --------------------------
	.section	.text._ZN2at6native40_GLOBAL__N__2351210d_8_Shape_cu_49f7391c26CatArrayBatchedCopy_contigINS1_10OpaqueTypeILj16EEEjLi3ELi128ELi1EEEvPT_NS1_25CatArrInputTensorMetadataIS5_T0_XT2_EXT3_EEENS1_16TensorSizeStrideIS8_Lj4EEEiS8_,"ax",@progbits
	.align	128
.text._ZN2at6native40_GLOBAL__N__2351210d_8_Shape_cu_49f7391c26CatArrayBatchedCopy_contigINS1_10OpaqueTypeILj16EEEjLi3ELi128ELi1EEEvPT_NS1_25CatArrInputTensorMetadataIS5_T0_XT2_EXT3_EEENS1_16TensorSizeStrideIS8_Lj4EEEiS8_:
        .type           _ZN2at6native40_GLOBAL__N__2351210d_8_Shape_cu_49f7391c26CatArrayBatchedCopy_contigINS1_10OpaqueTypeILj16EEEjLi3ELi128ELi1EEEvPT_NS1_25CatArrInputTensorMetadataIS5_T0_XT2_EXT3_EEENS1_16TensorSizeStrideIS8_Lj4EEEiS8_,@function
        .size           _ZN2at6native40_GLOBAL__N__2351210d_8_Shape_cu_49f7391c26CatArrayBatchedCopy_contigINS1_10OpaqueTypeILj16EEEjLi3ELi128ELi1EEEvPT_NS1_25CatArrInputTensorMetadataIS5_T0_XT2_EXT3_EEENS1_16TensorSizeStrideIS8_Lj4EEEiS8_,(.L_x_1086 - _ZN2at6native40_GLOBAL__N__2351210d_8_Shape_cu_49f7391c26CatArrayBatchedCopy_contigINS1_10OpaqueTypeILj16EEEjLi3ELi128ELi1EEEvPT_NS1_25CatArrInputTensorMetadataIS5_T0_XT2_EXT3_EEENS1_16TensorSizeStrideIS8_Lj4EEEiS8_)
        .other          _ZN2at6native40_GLOBAL__N__2351210d_8_Shape_cu_49f7391c26CatArrayBatchedCopy_contigINS1_10OpaqueTypeILj16EEEjLi3ELi128ELi1EEEvPT_NS1_25CatArrInputTensorMetadataIS5_T0_XT2_EXT3_EEENS1_16TensorSizeStrideIS8_Lj4EEEiS8_,@"STO_CUDA_ENTRY STV_DEFAULT"
_ZN2at6native40_GLOBAL__N__2351210d_8_Shape_cu_49f7391c26CatArrayBatchedCopy_contigINS1_10OpaqueTypeILj16EEEjLi3ELi128ELi1EEEvPT_NS1_25CatArrInputTensorMetadataIS5_T0_XT2_EXT3_EEENS1_16TensorSizeStrideIS8_Lj4EEEiS8_:
        /* <DEDUP_REMOVED lines=48> */
.L_x_520:
        /* <DEDUP_REMOVED lines=34> */
.L_x_521:
        /* <DEDUP_REMOVED lines=14> */
.L_x_1086:


//--------------------- .text._ZN2at6native40_GLOBAL__N__2351210d_8_Shape_cu_49f7391c35CatArrayBatchedCopy_alignedK_contigINS1_10OpaqueTypeILj16EEEjLi3ELi128ELi1ELi8EEEvPT_NS1_25CatArrInputTensorMetadataIS5_T0_XT2_EXT3_EEENS1_16TensorSizeStrideIS8_Lj4EEEiS8_ --------------------------
	.section	.text._ZN2at6native40_GLOBAL__N__2351210d_8_Shape_cu_49f7391c35CatArrayBatchedCopy_alignedK_contigINS1_10OpaqueTypeILj16EEEjLi3ELi128ELi1ELi8EEEvPT_NS1_25CatArrInputTensorMetadataIS5_T0_XT2_EXT3_EEENS1_16TensorSizeStrideIS8_Lj4EEEiS8_,"ax",@progbits
	.align	128
.text._ZN2at6native40_GLOBAL__N__2351210d_8_Shape_cu_49f7391c35CatArrayBatchedCopy_alignedK_contigINS1_10OpaqueTypeILj16EEEjLi3ELi128ELi1ELi8EEEvPT_NS1_25CatArrInputTensorMetadataIS5_T0_XT2_EXT3_EEENS1_16TensorSizeStrideIS8_Lj4EEEiS8_:
        .type           _ZN2at6native40_GLOBAL__N__2351210d_8_Shape_cu_49f7391c35CatArrayBatchedCopy_alignedK_contigINS1_10OpaqueTypeILj16EEEjLi3ELi128ELi1ELi8EEEvPT_NS1_25CatArrInputTensorMetadataIS5_T0_XT2_EXT3_EEENS1_16TensorSizeStrideIS8_Lj4EEEiS8_,@function
        .size           _ZN2at6native40_GLOBAL__N__2351210d_8_Shape_cu_49f7391c35CatArrayBatchedCopy_alignedK_contigINS1_10OpaqueTypeILj16EEEjLi3ELi128ELi1ELi8EEEvPT_NS1_25CatArrInputTensorMetadataIS5_T0_XT2_EXT3_EEENS1_16TensorSizeStrideIS8_Lj4EEEiS8_,(.L_x_1087 - _ZN2at6native40_GLOBAL__N__2351210d_8_Shape_cu_49f7391c35CatArrayBatchedCopy_alignedK_contigINS1_10OpaqueTypeILj16EEEjLi3ELi128ELi1ELi8EEEvPT_NS1_25CatArrInputTensorMetadataIS5_T0_XT2_EXT3_EEENS1_16TensorSizeStrideIS8_Lj4EEEiS8_)
        .other          _ZN2at6native40_GLOBAL__N__2351210d_8_Shape_cu_49f7391c35CatArrayBatchedCopy_alignedK_contigINS1_10OpaqueTypeILj16EEEjLi3ELi128ELi1ELi8EEEvPT_NS1_25CatArrInputTensorMetadataIS5_T0_XT2_EXT3_EEENS1_16TensorSizeStrideIS8_Lj4EEEiS8_,@"STO_CUDA_ENTRY STV_DEFAULT"
_ZN2at6native40_GLOBAL__N__2351210d_8_Shape_cu_49f7391c35CatArrayBatchedCopy_alignedK_contigINS1_10OpaqueTypeILj16EEEjLi3ELi128ELi1ELi8EEEvPT_NS1_25CatArrInputTensorMetadataIS5_T0_XT2_EXT3_EEENS1_16TensorSizeStrideIS8_Lj4EEEiS8_:
        /* <DEDUP_REMOVED lines=53> */
.L_x_524:
        /* <DEDUP_REMOVED lines=34> */
.L_x_523:
[----:B------:R-:W-:Y:S05]  /*0570*/  BSYNC B0 ;  /* 0x0000000000007941 */ /* 0x000fea0003800000 */
.L_x_522:
        /* <DEDUP_REMOVED lines=39> */
.L_x_527:
        /* <DEDUP_REMOVED lines=34> */
.L_x_526:
[----:B------:R-:W-:Y:S05]  /*0a10*/  BSYNC B0 ;  /* 0x0000000000007941 */ /* 0x000fea0003800000 */
.L_x_525:
        /* <DEDUP_REMOVED lines=34> */
.L_x_528:
        /* <DEDUP_REMOVED lines=127> */
.L_x_529:
        /* <DEDUP_REMOVED lines=13> */
.L_x_1087:


//--------------------- .text._ZN2at6native40_GLOBAL__N__2351210d_8_Shape_cu_49f7391c35CatArrayBatchedCopy_alignedK_contigINS1_10OpaqueTypeILj16EEEjLi3ELi128ELi1ELi16EEEvPT_NS1_25CatArrInputTensorMetadataIS5_T0_XT2_EXT3_EEENS1_16TensorSizeStrideIS8_Lj4EEEiS8_ --------------------------
	.section	.text._ZN2at6native40_GLOBAL__N__2351210d_8_Shape_cu_49f7391c35CatArrayBatchedCopy_alignedK_contigINS1_10OpaqueTypeILj16EEEjLi3ELi128ELi1ELi16EEEvPT_NS1_25CatArrInputTensorMetadataIS5_T0_XT2_EXT3_EEENS1_16TensorSizeStrideIS8_Lj4EEEiS8_,"ax",@progbits
	.align	128
.text._ZN2at6native40_GLOBAL__N__2351210d_8_Shape_cu_49f7391c35CatArrayBatchedCopy_alignedK_contigINS1_10OpaqueTypeILj16EEEjLi3ELi128ELi1ELi16EEEvPT_NS1_25CatArrInputTensorMetadataIS5_T0_XT2_EXT3_EEENS1_16TensorSizeStrideIS8_Lj4EEEiS8_:
        .type           _ZN2at6native40_GLOBAL__N__2351210d_8_Shape_cu_49f7391c35CatArrayBatchedCopy_alignedK_contigINS1_10OpaqueTypeILj16EEEjLi3ELi128ELi1ELi16EEEvPT_NS1_25CatArrInputTensorMetadataIS5_T0_XT2_EXT3_EEENS1_16TensorSizeStrideIS8_Lj4EEEiS8_,@function
        .size           _ZN2at6native40_GLOBAL__N__2351210d_8_Shape_cu_49f7391c35CatArrayBatchedCopy_alignedK_contigINS1_10OpaqueTypeILj16EEEjLi3ELi128ELi1ELi16EEEvPT_NS1_25CatArrInputTensorMetadataIS5_T0_XT2_EXT3_EEENS1_16TensorSizeStrideIS8_Lj4EEEiS8_,(.L_x_1088 - _ZN2at6native40_GLOBAL__N__2351210d_8_Shape_cu_49f7391c35CatArrayBatchedCopy_alignedK_contigINS1_10OpaqueTypeILj16EEEjLi3ELi128ELi1ELi16EEEvPT_NS1_25CatArrInputTensorMetadataIS5_T0_XT2_EXT3_EEENS1_16TensorSizeStrideIS8_Lj4EEEiS8_)
        .other          _ZN2at6native40_GLOBAL__N__2351210d_8_Shape_cu_49f7391c35CatArrayBatchedCopy_alignedK_contigINS1_10OpaqueTypeILj16EEEjLi3ELi128ELi1ELi16EEEvPT_NS1_25CatArrInputTensorMetadataIS5_T0_XT2_EXT3_EEENS1_16TensorSizeStrideIS8_Lj4EEEiS8_,@"STO_CUDA_ENTRY STV_DEFAULT"
_ZN2at6native40_GLOBAL__N__2351210d_8_Shape_cu_49f7391c35CatArrayBatchedCopy_alignedK_contigINS1_10OpaqueTypeILj16EEEjLi3ELi128ELi1ELi16EEEvPT_NS1_25CatArrInputTensorMetadataIS5_T0_XT2_EXT3_EEENS1_16TensorSizeStrideIS8_Lj4EEEiS8_:
        /* <DEDUP_REMOVED lines=53> */
.L_x_532:
        /* <DEDUP_REMOVED lines=34> */
.L_x_531:
[----:B------:R-:W-:Y:S05]  /*0570*/  BSYNC B0 ;  /* 0x0000000000007941 */ /* 0x000fea0003800000 */
.L_x_530:
        /* <DEDUP_REMOVED lines=39> */
.L_x_535:
        /* <DEDUP_REMOVED lines=34> */
.L_x_534:
[----:B------:R-:W-:Y:S05]  /*0a10*/  BSYNC B0 ;  /* 0x0000000000007941 */ /* 0x000fea0003800000 */
.L_x_533:
        /* <DEDUP_REMOVED lines=34> */
.L_x_536:
        /* <DEDUP_REMOVED lines=127> */
.L_x_537:
        /* <DEDUP_REMOVED lines=13> */
.L_x_1088:


//--------------------- .text._ZN2at6native40_GLOBAL__N__2351210d_8_Shape_cu_49f7391c30CatArrayBatchedCopy_vectorizedINS1_10OpaqueTypeILj16EEEjLi3ELi128ELi1ELi16ELi1EEEvPcNS1_25CatArrInputTensorMetadataIT_T0_XT2_EXT3_EEENS1_16TensorSizeStrideIS8_Lj4EEEiS8_ --------------------------
	.section	.text._ZN2at6native40_GLOBAL__N__2351210d_8_Shape_cu_49f7391c30CatArrayBatchedCopy_vectorizedINS1_10OpaqueTypeILj16EEEjLi3ELi128ELi1ELi16ELi1EEEvPcNS1_25CatArrInputTensorMetadataIT_T0_XT2_EXT3_EEENS1_16TensorSizeStrideIS8_Lj4EEEiS8_,"ax",@progbits
	.align	128
.text._ZN2at6native40_GLOBAL__N__2351210d_8_Shape_cu_49f7391c30CatArrayBatchedCopy_vectorizedINS1_10OpaqueTypeILj16EEEjLi3ELi128ELi1ELi16ELi1EEEvPcNS1_25CatArrInputTensorMetadataIT_T0_XT2_EXT3_EEENS1_16TensorSizeStrideIS8_Lj4EEEiS8_:
        .type           _ZN2at6native40_GLOBAL__N__2351210d_8_Shape_cu_49f7391c30CatArrayBatchedCopy_vectorizedINS1_10OpaqueTypeILj16EEEjLi3ELi128ELi1ELi16ELi1EEEvPcNS1_25CatArrInputTensorMetadataIT_T0_XT2_EXT3_EEENS1_16TensorSizeStrideIS8_Lj4EEEiS8_,@function
        .size           _ZN2at6native40_GLOBAL__N__2351210d_8_Shape_cu_49f7391c30CatArrayBatchedCopy_vectorizedINS1_10OpaqueTypeILj16EEEjLi3ELi128ELi1ELi16ELi1EEEvPcNS1_25CatArrInputTensorMetadataIT_T0_XT2_EXT3_EEENS1_16TensorSizeStrideIS8_Lj4EEEiS8_,(.L_x_1089 - _ZN2at6native40_GLOBAL__N__2351210d_8_Shape_cu_49f7391c30CatArrayBatchedCopy_vectorizedINS1_10OpaqueTypeILj16EEEjLi3ELi128ELi1ELi16ELi1EEEvPcNS1_25CatArrInputTensorMetadataIT_T0_XT2_EXT3_EEENS1_16TensorSizeStrideIS8_Lj4EEEiS8_)
        .other          _ZN2at6native40_GLOBAL__N__2351210d_8_Shape_cu_49f7391c30CatArrayBatchedCopy_vectorizedINS1_10OpaqueTypeILj16EEEjLi3ELi128ELi1ELi16ELi1EEEvPcNS1_25CatArrInputTensorMetadataIT_T0_XT2_EXT3_EEENS1_16TensorSizeStrideIS8_Lj4EEEiS8_,@"STO_CUDA_ENTRY STV_DEFAULT"
_ZN2at6native40_GLOBAL__N__2351210d_8_Shape_cu_49f7391c30CatArrayBatchedCopy_vectorizedINS1_10OpaqueTypeILj16EEEjLi3ELi128ELi1ELi16ELi1EEEvPcNS1_25CatArrInputTensorMetadataIT_T0_XT2_EXT3_EEENS1_16TensorSizeStrideIS8_Lj4EEEiS8_:
        /* <DEDUP_REMOVED lines=49> */
.L_x_538:
        /* <DEDUP_REMOVED lines=36> */
.L_x_539:
        /* <DEDUP_REMOVED lines=11> */
.L_x_1089:


//--------------------- .text._ZN2at6native40_GLOBAL__N__2351210d_8_Shape_cu_49f7391c19CatArrayBatchedCopyINS1_10OpaqueTypeILj16EEEjLi2ELi128ELi1EEEvPT_NS1_25CatArrInputTensorMetadataIS5_T0_XT2_EXT3_EEENS1_16TensorSizeStrideIS8_Lj4EEEiS8_ --------------------------
	.section	.text._ZN2at6native40_GLOBAL__N__2351210d_8_Shape_cu_49f7391c19CatArrayBatchedCopyINS1_10OpaqueTypeILj16EEEjLi2ELi128ELi1EEEvPT_NS1_25CatArrInputTensorMetadataIS5_T0_XT2_EXT3_EEENS1_16TensorSizeStrideIS8_Lj4EEEiS8_,"ax",@progbits
	.align	128
.text._ZN2at6native40_GLOBAL__N__2351210d_8_Shape_cu_49f7391c19CatArrayBatchedCopyINS1_10OpaqueTypeILj16EEEjLi2ELi128ELi1EEEvPT_NS1_25CatArrInputTensorMetadataIS5_T0_XT2_EXT3_EEENS1_16TensorSizeStrideIS8_Lj4EEEiS8_:
        .type           _ZN2at6native40_GLOBAL__N__2351210d_8_Shape_cu_49f7391c19CatArrayBatchedCopyINS1_10OpaqueTypeILj16EEEjLi2ELi128ELi1EEEvPT_NS1_25CatArrInputTensorMetadataIS5_T0_XT2_EXT3_EEENS1_16TensorSizeStrideIS8_Lj4EEEiS8_,@function
        .size           _ZN2at6native40_GLOBAL__N__2351210d_8_Shape_cu_49f7391c19CatArrayBatchedCopyINS1_10OpaqueTypeILj16EEEjLi2ELi128ELi1EEEvPT_NS1_25CatArrInputTensorMetadataIS5_T0_XT2_EXT3_EEENS1_16TensorSizeStrideIS8_Lj4EEEiS8_,(.L_x_1090 - _ZN2at6native40_GLOBAL__N__2351210d_8_Shape_cu_49f7391c19CatArrayBatchedCopyINS1_10OpaqueTypeILj16EEEjLi2ELi128ELi1EEEvPT_NS1_25CatArrInputTensorMetadataIS5_T0_XT2_EXT3_EEENS1_16TensorSizeStrideIS8_Lj4EEEiS8_)
        .other          _ZN2at6native40_GLOBAL__N__2351210d_8_Shape_cu_49f7391c19CatArrayBatchedCopyINS1_10OpaqueTypeILj16EEEjLi2ELi128ELi1EEEvPT_NS1_25CatArrInputTensorMetadataIS5_T0_XT2_EXT3_EEENS1_16TensorSizeStrideIS8_Lj4EEEiS8_,@"STO_CUDA_ENTRY STV_DEFAULT"
_ZN2at6native40_GLOBAL__N__2351210d_8_Shape_cu_49f7391c19CatArrayBatchedCopyINS1_10OpaqueTypeILj16EEEjLi2ELi128ELi1EEEvPT_NS1_25CatArrInputTensorMetadataIS5_T0_XT2_EXT3_EEENS1_16TensorSizeStrideIS8_Lj4EEEiS8_:
        /* <DEDUP_REMOVED lines=21> */
[----:B-1----:R-:W-:-:S07]  /*0150*/  ISETP.NE.AND P0, PT, R6, 0x1, PT ;  /* 0x000000010600780c */ /* 0x002fce0003f05270 */
[----:B------:R-:W1:Y:S01]  /*0160*/  LDC.64 R2, c[0x0][R2+0x218] ;  /* 0x0000860002027b82 */ /* 0x000e620000000a00 */
[----:B--2---:R-:W-:Y:S01]  /*0170*/  SEL R9, R13, R10, !P0 ;  /* 0x0000000a0d097207 */ /* 0x004fe20004000000 */
[----:B0-----:R-:W-:Y:S06]  /*0180*/  @!P1 BRA `(.L_x_540) ;  /* 0x00000000008c9947 */ /* 0x001fec0003800000 */
[----:B------:R-:W0:Y:S01]  /*0190*/  I2F.U32.RP R6, R9 ;  /* 0x0000000900067306 */ /* 0x000e220000209000 */
[----:B------:R-:W2:Y:S01]  /*01a0*/  LDC.64 R10, c[0x0][0x210] ;  /* 0x00008400ff0a7b82 */ /* 0x000ea20000000a00 */
[-C--:B------:R-:W-:Y:S01]  /*01b0*/  IADD3 R13, RZ, -R9.reuse, RZ ;  /* 0x80000009ff0d7210 */ /* 0x080fe20007ffe0ff */
[----:B------:R-:W-:Y:S01]  /*01c0*/  ULDC UR5, c[0x0][0xcdc] ;  /* 0x0003370000057ab9 */ /* 0x000fe20000000800 */
[----:B------:R-:W-:Y:S01]  /*01d0*/  ISETP.NE.U32.AND P2, PT, R9, RZ, PT ;  /* 0x000000ff0900720c */ /* 0x000fe20003f45070 */
[----:B------:R-:W-:Y:S01]  /*01e0*/  ULDC.64 UR8, c[0x0][0xcc8] ;  /* 0x0003320000087ab9 */ /* 0x000fe20000000a00 */
[----:B------:R-:W-:Y:S02]  /*01f0*/  LOP3.LUT R17, RZ, R9, RZ, 0x33, !PT ;  /* 0x00000009ff117212 */ /* 0x000fe400078e33ff */
[----:B0-----:R-:W0:Y:S02]  /*0200*/  MUFU.RCP R6, R6 ;  /* 0x0000000600067308 */ /* 0x001e240000001000 */
[----:B0-----:R-:W-:-:S06]  /*0210*/  VIADD R4, R6, 0xffffffe ;  /* 0x0ffffffe06047836 */ /* 0x001fcc0000000000 */
[----:B------:R0:W4:Y:S02]  /*0220*/  F2I.FTZ.U32.TRUNC.NTZ R5, R4 ;  /* 0x0000000400057305 */ /* 0x000124000021f000 */
[----:B0-----:R-:W-:Y:S02]  /*0230*/  IMAD.MOV.U32 R4, RZ, RZ, RZ ;  /* 0x000000ffff047224 */ /* 0x001fe400078e00ff */
[----:B----4-:R-:W-:-:S04]  /*0240*/  IMAD R13, R13, R5, RZ ;  /* 0x000000050d0d7224 */ /* 0x010fc800078e02ff */
[----:B--2---:R-:W-:-:S07]  /*0250*/  IMAD.HI.U32 R13, R5, R13, R4 ;  /* 0x0000000d050d7227 */ /* 0x004fce00078e0004 */
.L_x_541:
        /* <DEDUP_REMOVED lines=22> */
.L_x_540:
[----:B------:R-:W0:Y:S01]  /*03c0*/  @P0 LDC R13, c[0x0][0xc9c] ;  /* 0x00032700ff0d0b82 */ /* 0x000e220000000800 */
[----:B------:R-:W2:Y:S01]  /*03d0*/  I2F.U32.RP R15, R9 ;  /* 0x00000009000f7306 */ /* 0x000ea20000209000 */
[----:B------:R-:W-:Y:S01]  /*03e0*/  IMAD.MOV R19, RZ, RZ, -R9 ;  /* 0x000000ffff137224 */ /* 0x000fe200078e0a09 */
[----:B------:R-:W-:Y:S01]  /*03f0*/  ISETP.NE.U32.AND P0, PT, R9, RZ, PT ;  /* 0x000000ff0900720c */ /* 0x000fe20003f05070 */
[----:B------:R-:W-:Y:S01]  /*0400*/  ULDC UR5, c[0x0][0xcdc] ;  /* 0x0003370000057ab9 */ /* 0x000fe20000000800 */
[----:B------:R-:W-:Y:S01]  /*0410*/  LOP3.LUT R16, RZ, R9, RZ, 0x33, !PT ;  /* 0x00000009ff107212 */ /* 0x000fe200078e33ff */
[----:B------:R-:W-:Y:S01]  /*0420*/  ULDC.64 UR10, c[0x0][0xcc8] ;  /* 0x00033200000a7ab9 */ /* 0x000fe20000000a00 */
[----:B------:R-:W-:Y:S01]  /*0430*/  ULDC.64 UR8, c[0x0][0xca8] ;  /* 0x00032a0000087ab9 */ /* 0x000fe20000000a00 */
[----:B------:R-:W4:Y:S01]  /*0440*/  LDC.64 R10, c[0x0][0x210] ;  /* 0x00008400ff0a7b82 */ /* 0x000f220000000a00 */
[----:B--2---:R-:W2:Y:S08]  /*0450*/  MUFU.RCP R15, R15 ;  /* 0x0000000f000f7308 */ /* 0x004eb00000001000 */
[----:B0-----:R-:W0:Y:S01]  /*0460*/  I2F.U32.RP R14, R13 ;  /* 0x0000000d000e7306 */ /* 0x001e220000209000 */
[----:B------:R-:W-:-:S02]  /*0470*/  ISETP.NE.U32.AND P1, PT, R13, RZ, PT ;  /* 0x000000ff0d00720c */ /* 0x000fc40003f25070 */
[----:B--2---:R-:W-:-:S05]  /*0480*/  IADD3 R7, R15, 0xffffffe, RZ ;  /* 0x0ffffffe0f077810 */ /* 0x004fca0007ffe0ff */
[----:B0-----:R-:W0:Y:S08]  /*0490*/  MUFU.RCP R14, R14 ;  /* 0x0000000e000e7308 */ /* 0x001e300000001000 */
[----:B------:R-:W2:Y:S01]  /*04a0*/  F2I.FTZ.U32.TRUNC.NTZ R7, R7 ;  /* 0x0000000700077305 */ /* 0x000ea2000021f000 */
[----:B0-----:R-:W-:Y:S02]  /*04b0*/  IADD3 R4, R14, 0xffffffe, RZ ;  /* 0x0ffffffe0e047810 */ /* 0x001fe40007ffe0ff */
[----:B------:R-:W-:-:S05]  /*04c0*/  LOP3.LUT R14, RZ, R13, RZ, 0x33, !PT ;  /* 0x0000000dff0e7212 */ /* 0x000fca00078e33ff */
[----:B------:R0:W5:Y:S01]  /*04d0*/  F2I.FTZ.U32.TRUNC.NTZ R5, R4 ;  /* 0x0000000400057305 */ /* 0x000162000021f000 */
[----:B--2---:R-:W-:Y:S02]  /*04e0*/  IMAD R19, R19, R7, RZ ;  /* 0x0000000713137224 */ /* 0x004fe400078e02ff */
[----:B0-----:R-:W-:Y:S02]  /*04f0*/  IMAD.MOV.U32 R4, RZ, RZ, RZ ;  /* 0x000000ffff047224 */ /* 0x001fe400078e00ff */
[----:B-----5:R-:W-:-:S05]  /*0500*/  IMAD R6, R13, R5, RZ ;  /* 0x000000050d067224 */ /* 0x020fca00078e02ff */
[----:B------:R-:W-:Y:S01]  /*0510*/  IADD3 R17, -R6, RZ, RZ ;  /* 0x000000ff06117210 */ /* 0x000fe20007ffe1ff */
[----:B------:R-:W-:-:S04]  /*0520*/  HFMA2.MMA R6, -RZ, RZ, 0, 0 ;  /* 0x00000000ff067435 */ /* 0x000fc800000001ff */
[----:B------:R-:W-:-:S06]  /*0530*/  IMAD.HI.U32 R17, R5, R17, R4 ;  /* 0x0000001105117227 */ /* 0x000fcc00078e0004 */
[----:B----4-:R-:W-:-:S07]  /*0540*/  IMAD.HI.U32 R15, R7, R19, R6 ;  /* 0x00000013070f7227 */ /* 0x010fce00078e0006 */
.L_x_542:
        /* <DEDUP_REMOVED lines=11> */
[----:B------:R-:W-:-:S04]  /*0600*/  IMAD R4, R4, UR9, RZ ;  /* 0x0000000904047c24 */ /* 0x000fc8000f8e02ff */
[----:B------:R-:W-:-:S04]  /*0610*/  IMAD R5, R5, UR8, R4 ;  /* 0x0000000805057c24 */ /* 0x000fc8000f8e0204 */
[----:B-1----:R-:W-:-:S06]  /*0620*/  IMAD.WIDE.U32 R4, R5, 0x10, R2 ;  /* 0x0000001005047825 */ /* 0x002fcc00078e0002 */
        /* <DEDUP_REMOVED lines=21> */
.L_x_543:
        /* <DEDUP_REMOVED lines=16> */
.L_x_1090:


//--------------------- .text._ZN2at6native40_GLOBAL__N__2351210d_8_Shape_cu_49f7391c26CatArrayBatchedCopy_contigINS1_10OpaqueTypeILj16EEEjLi2ELi128ELi1EEEvPT_NS1_25CatArrInputTensorMetadataIS5_T0_XT2_EXT3_EEENS1_16TensorSizeStrideIS8_Lj4EEEiS8_ --------------------------
	.section	.text._ZN2at6native40_GLOBAL__N__2351210d_8_Shape_cu_49f7391c26CatArrayBatchedCopy_contigINS1_10OpaqueTypeILj16EEEjLi2ELi128ELi1EEEvPT_NS1_25CatArrInputTensorMetadataIS5_T0_XT2_EXT3_EEENS1_16TensorSizeStrideIS8_Lj4EEEiS8_,"ax",@progbits
	.align	128
.text._ZN2at6native40_GLOBAL__N__2351210d_8_Shape_cu_49f7391c26CatArrayBatchedCopy_contigINS1_10OpaqueTypeILj16EEEjLi2ELi128ELi1EEEvPT_NS1_25CatArrInputTensorMetadataIS5_T0_XT2_EXT3_EEENS1_16TensorSizeStrideIS8_Lj4EEEiS8_:
        .type           _ZN2at6native40_GLOBAL__N__2351210d_8_Shape_cu_49f7391c26CatArrayBatchedCopy_contigINS1_10OpaqueTypeILj16EEEjLi2ELi128ELi1EEEvPT_NS1_25CatArrInputTensorMetadataIS5_T0_XT2_EXT3_EEENS1_16TensorSizeStrideIS8_Lj4EEEiS8_,@function
        .size           _ZN2at6native40_GLOBAL__N__2351210d_8_Shape_cu_49f7391c26CatArrayBatchedCopy_contigINS1_10OpaqueTypeILj16EEEjLi2ELi128ELi1EEEvPT_NS1_25CatArrInputTensorMetadataIS5_T0_XT2_EXT3_EEENS1_16TensorSizeStrideIS8_Lj4EEEiS8_,(.L_x_1091 - _ZN2at6native40_GLOBAL__N__2351210d_8_Shape_cu_49f7391c26CatArrayBatchedCopy_contigINS1_10OpaqueTypeILj16EEEjLi2ELi128ELi1EEEvPT_NS1_25CatArrInputTensorMetadataIS5_T0_XT2_EXT3_EEENS1_16TensorSizeStrideIS8_Lj4EEEiS8_)
        .other          _ZN2at6native40_GLOBAL__N__2351210d_8_Shape_cu_49f7391c26CatArrayBatchedCopy_contigINS1_10OpaqueTypeILj16EEEjLi2ELi128ELi1EEEvPT_NS1_25CatArrInputTensorMetadataIS5_T0_XT2_EXT3_EEENS1_16TensorSizeStrideIS8_Lj4EEEiS8_,@"STO_CUDA_ENTRY STV_DEFAULT"
_ZN2at6native40_GLOBAL__N__2351210d_8_Shape_cu_49f7391c26CatArrayBatchedCopy_contigINS1_10OpaqueTypeILj16EEEjLi2ELi128ELi1EEEvPT_NS1_25CatArrInputTensorMetadataIS5_T0_XT2_EXT3_EEENS1_16TensorSizeStrideIS8_Lj4EEEiS8_:
        /* <DEDUP_REMOVED lines=35> */
.L_x_544:
        /* <DEDUP_REMOVED lines=21> */
.L_x_545:
        /* <DEDUP_REMOVED lines=16> */
.L_x_1091:


//--------------------- .text._ZN2at6native40_GLOBAL__N__2351210d_8_Shape_cu_49f7391c35CatArrayBatchedCopy_alignedK_contigINS1_10OpaqueTypeILj16EEEjLi2ELi128ELi1ELi8EEEvPT_NS1_25CatArrInputTensorMetadataIS5_T0_XT2_EXT3_EEENS1_16TensorSizeStrideIS8_Lj4EEEiS8_ --------------------------
	.section	.text._ZN2at6native40_GLOBAL__N__2351210d_8_Shape_cu_49f7391c35CatArrayBatchedCopy_alignedK_contigINS1_10OpaqueTypeILj16EEEjLi2ELi128ELi1ELi8EEEvPT_NS1_25CatArrInputTensorMetadataIS5_T0_XT2_EXT3_EEENS1_16TensorSizeStrideIS8_Lj4EEEiS8_,"ax",@progbits
	.align	128
.text._ZN2at6native40_GLOBAL__N__2351210d_8_Shape_cu_49f7391c35CatArrayBatchedCopy_alignedK_contigINS1_10OpaqueTypeILj16EEEjLi2ELi128ELi1ELi8EEEvPT_NS1_25CatArrInputTensorMetadataIS5_T0_XT2_EXT3_EEENS1_16TensorSizeStrideIS8_Lj4EEEiS8_:
        .type           _ZN2at6native40_GLOBAL__N__2351210d_8_Shape_cu_49f7391c35CatArrayBatchedCopy_alignedK_contigINS1_10OpaqueTypeILj16EEEjLi2ELi128ELi1ELi8EEEvPT_NS1_25CatArrInputTensorMetadataIS5_T0_XT2_EXT3_EEENS1_16TensorSizeStrideIS8_Lj4EEEiS8_,@function
        .size           _ZN2at6native40_GLOBAL__N__2351210d_8_Shape_cu_49f7391c35CatArrayBatchedCopy_alignedK_contigINS1_10OpaqueTypeILj16EEEjLi2ELi128ELi1ELi8EEEvPT_NS1_25CatArrInputTensorMetadataIS5_T0_XT2_EXT3_EEENS1_16TensorSizeStrideIS8_Lj4EEEiS8_,(.L_x_1092 - _ZN2at6native40_GLOBAL__N__2351210d_8_Shape_cu_49f7391c35CatArrayBatchedCopy_alignedK_contigINS1_10OpaqueTypeILj16EEEjLi2ELi128ELi1ELi8EEEvPT_NS1_25CatArrInputTensorMetadataIS5_T0_XT2_EXT3_EEENS1_16TensorSizeStrideIS8_Lj4EEEiS8_)
        .other          _ZN2at6native40_GLOBAL__N__2351210d_8_Shape_cu_49f7391c35CatArrayBatchedCopy_alignedK_contigINS1_10OpaqueTypeILj16EEEjLi2ELi128ELi1ELi8EEEvPT_NS1_25CatArrInputTensorMetadataIS5_T0_XT2_EXT3_EEENS1_16TensorSizeStrideIS8_Lj4EEEiS8_,@"STO_CUDA_ENTRY STV_DEFAULT"
_ZN2at6native40_GLOBAL__N__2351210d_8_Shape_cu_49f7391c35CatArrayBatchedCopy_alignedK_contigINS1_10OpaqueTypeILj16EEEjLi2ELi128ELi1ELi8EEEvPT_NS1_25CatArrInputTensorMetadataIS5_T0_XT2_EXT3_EEENS1_16TensorSizeStrideIS8_Lj4EEEiS8_:
        /* <DEDUP_REMOVED lines=40> */
.L_x_548:
        /* <DEDUP_REMOVED lines=22> */
.L_x_547:
[----:B------:R-:W-:Y:S05]  /*03e0*/  BSYNC B0 ;  /* 0x0000000000007941 */ /* 0x000fea0003800000 */
.L_x_546:
        /* <DEDUP_REMOVED lines=25> */
.L_x_551:
        /* <DEDUP_REMOVED lines=21> */
.L_x_550:
[----:B------:R-:W-:Y:S05]  /*06d0*/  BSYNC B0 ;  /* 0x0000000000007941 */ /* 0x000fea0003800000 */
.L_x_549:
        /* <DEDUP_REMOVED lines=19> */
.L_x_552:
        /* <DEDUP_REMOVED lines=75> */
.L_x_553:
        /* <DEDUP_REMOVED lines=12> */
.L_x_1092:


//--------------------- .text._ZN2at6native40_GLOBAL__N__2351210d_8_Shape_cu_49f7391c35CatArrayBatchedCopy_alignedK_contigINS1_10OpaqueTypeILj16EEEjLi2ELi128ELi1ELi16EEEvPT_NS1_25CatArrInputTensorMetadataIS5_T0_XT2_EXT3_EEENS1_16TensorSizeStrideIS8_Lj4EEEiS8_ --------------------------
	.section	.text._ZN2at6native40_GLOBAL__N__2351210d_8_Shape_cu_49f7391c35CatArrayBatchedCopy_alignedK_contigINS1_10OpaqueTypeILj16EEEjLi2ELi128ELi1ELi16EEEvPT_NS1_25CatArrInputTensorMetadataIS5_T0_XT2_EXT3_EEENS1_16TensorSizeStrideIS8_Lj4EEEiS8_,"ax",@progbits
	.align	128
.text._ZN2at6native40_GLOBAL__N__2351210d_8_Shape_cu_49f7391c35CatArrayBatchedCopy_alignedK_contigINS1_10OpaqueTypeILj16EEEjLi2ELi128ELi1ELi16EEEvPT_NS1_25CatArrInputTensorMetadataIS5_T0_XT2_EXT3_EEENS1_16TensorSizeStrideIS8_Lj4EEEiS8_:
        .type           _ZN2at6native40_GLOBAL__N__2351210d_8_Shape_cu_49f7391c35CatArrayBatchedCopy_alignedK_contigINS1_10OpaqueTypeILj16EEEjLi2ELi128ELi1ELi16EEEvPT_NS1_25CatArrInputTensorMetadataIS5_T0_XT2_EXT3_EEENS1_16TensorSizeStrideIS8_Lj4EEEiS8_,@function
        .size           _ZN2at6native40_GLOBAL__N__2351210d_8_Shape_cu_49f7391c35CatArrayBatchedCopy_alignedK_contigINS1_10OpaqueTypeILj16EEEjLi2ELi128ELi1ELi16EEEvPT_NS1_25CatArrInputTensorMetadataIS5_T0_XT2_EXT3_EEENS1_16TensorSizeStrideIS8_Lj4EEEiS8_,(.L_x_1093 - _ZN2at6native40_GLOBAL__N__2351210d_8_Shape_cu_49f7391c35CatArrayBatchedCopy_alignedK_contigINS1_10OpaqueTypeILj16EEEjLi2ELi128ELi1ELi16EEEvPT_NS1_25CatArrInputTensorMetadataIS5_T0_XT2_EXT3_EEENS1_16TensorSizeStrideIS8_Lj4EEEiS8_)
        .other          _ZN2at6native40_GLOBAL__N__2351210d_8_Shape_cu_49f7391c35CatArrayBatchedCopy_alignedK_contigINS1_10OpaqueTypeILj16EEEjLi2ELi128ELi1ELi16EEEvPT_NS1_25CatArrInputTensorMetadataIS5_T0_XT2_EXT3_EEENS1_16TensorSizeStrideIS8_Lj4EEEiS8_,@"STO_CUDA_ENTRY STV_DEFAULT"
_ZN2at6native40_GLOBAL__N__2351210d_8_Shape_cu_49f7391c35CatArrayBatchedCopy_alignedK_contigINS1_10OpaqueTypeILj16EEEjLi2ELi128ELi1ELi16EEEvPT_NS1_25CatArrInputTensorMetadataIS5_T0_XT2_EXT3_EEENS1_16TensorSizeStrideIS8_Lj4EEEiS8_:
        /* <DEDUP_REMOVED lines=40> */
.L_x_556:
        /* <DEDUP_REMOVED lines=22> */
.L_x_555:
[----:B------:R-:W-:Y:S05]  /*03e0*/  BSYNC B0 ;  /* 0x0000000000007941 */ /* 0x000fea0003800000 */
.L_x_554:
        /* <DEDUP_REMOVED lines=25> */
.L_x_559:
        /* <DEDUP_REMOVED lines=21> */
.L_x_558:
[----:B------:R-:W-:Y:S05]  /*06d0*/  BSYNC B0 ;  /* 0x0000000000007941 */ /* 0x000fea0003800000 */
.L_x_557:
        /* <DEDUP_REMOVED lines=19> */
.L_x_560:
        /* <DEDUP_REMOVED lines=75> */
.L_x_561:
        /* <DEDUP_REMOVED lines=12> */
.L_x_1093:


//--------------------- .text._ZN2at6native40_GLOBAL__N__2351210d_8_Shape_cu_49f7391c30CatArrayBatchedCopy_vectorizedINS1_10OpaqueTypeILj16EEEjLi2ELi128ELi1ELi16ELi1EEEvPcNS1_25CatArrInputTensorMetadataIT_T0_XT2_EXT3_EEENS1_16TensorSizeStrideIS8_Lj4EEEiS8_ --------------------------
	.section	.text._ZN2at6native40_GLOBAL__N__2351210d_8_Shape_cu_49f7391c30CatArrayBatchedCopy_vectorizedINS1_10OpaqueTypeILj16EEEjLi2ELi128ELi1ELi16ELi1EEEvPcNS1_25CatArrInputTensorMetadataIT_T0_XT2_EXT3_EEENS1_16TensorSizeStrideIS8_Lj4EEEiS8_,"ax",@progbits
	.align	128
.text._ZN2at6native40_GLOBAL__N__2351210d_8_Shape_cu_49f7391c30CatArrayBatchedCopy_vectorizedINS1_10OpaqueTypeILj16EEEjLi2ELi128ELi1ELi16ELi1EEEvPcNS1_25CatArrInputTensorMetadataIT_T0_XT2_EXT3_EEENS1_16TensorSizeStrideIS8_Lj4EEEiS8_:
        .type           _ZN2at6native40_GLOBAL__N__2351210d_8_Shape_cu_49f7391c30CatArrayBatchedCopy_vectorizedINS1_10OpaqueTypeILj16EEEjLi2ELi128ELi1ELi16ELi1EEEvPcNS1_25CatArrInputTensorMetadataIT_T0_XT2_EXT3_EEENS1_16TensorSizeStrideIS8_Lj4EEEiS8_,@function
        .size           _ZN2at6native40_GLOBAL__N__2351210d_8_Shape_cu_49f7391c30CatArrayBatchedCopy_vectorizedINS1_10OpaqueTypeILj16EEEjLi2ELi128ELi1ELi16ELi1EEEvPcNS1_25CatArrInputTensorMetadataIT_T0_XT2_EXT3_EEENS1_16TensorSizeStrideIS8_Lj4EEEiS8_,(.L_x_1094 - _ZN2at6native40_GLOBAL__N__2351210d_8_Shape_cu_49f7391c30CatArrayBatchedCopy_vectorizedINS1_10OpaqueTypeILj16EEEjLi2ELi128ELi1ELi16ELi1EEEvPcNS1_25CatArrInputTensorMetadataIT_T0_XT2_EXT3_EEENS1_16TensorSizeStrideIS8_Lj4EEEiS8_)
        .other          _ZN2at6native40_GLOBAL__N__2351210d_8_Shape_cu_49f7391c30CatArrayBatchedCopy_vectorizedINS1_10OpaqueTypeILj16EEEjLi2ELi128ELi1ELi16ELi1EEEvPcNS1_25CatArrInputTensorMetadataIT_T0_XT2_EXT3_EEENS1_16TensorSizeStrideIS8_Lj4EEEiS8_,@"STO_CUDA_ENTRY STV_DEFAULT"
_ZN2at6native40_GLOBAL__N__2351210d_8_Shape_cu_49f7391c30CatArrayBatchedCopy_vectorizedINS1_10OpaqueTypeILj16EEEjLi2ELi128ELi1ELi16ELi1EEEvPcNS1_25CatArrInputTensorMetadataIT_T0_XT2_EXT3_EEENS1_16TensorSizeStrideIS8_Lj4EEEiS8_:
        /* <DEDUP_REMOVED lines=36> */
.L_x_562:
        /* <DEDUP_REMOVED lines=24> */
.L_x_563:
        /* <DEDUP_REMOVED lines=12> */
.L_x_1094:


//--------------------- .text._ZN2at6native40_GLOBAL__N__2351210d_8_Shape_cu_49f7391c19CatArrayBatchedCopyINS1_10OpaqueTypeILj16EEEjLi1ELi128ELi1EEEvPT_NS1_25CatArrInputTensorMetadataIS5_T0_XT2_EXT3_EEENS1_16TensorSizeStrideIS8_Lj4EEEiS8_ --------------------------
	.section	.text._ZN2at6native40_GLOBAL__N__2351210d_8_Shape_cu_49f7391c19CatArrayBatchedCopyINS1_10OpaqueTypeILj16EEEjLi1ELi128ELi1EEEvPT_NS1_25CatArrInputTensorMetadataIS5_T0_XT2_EXT3_EEENS1_16TensorSizeStrideIS8_Lj4EEEiS8_,"ax",@progbits
	.align	128
.text._ZN2at6native40_GLOBAL__N__2351210d_8_Shape_cu_49f7391c19CatArrayBatchedCopyINS1_10OpaqueTypeILj16EEEjLi1ELi128ELi1EEEvPT_NS1_25CatArrInputTensorMetadataIS5_T0_XT2_EXT3_EEENS1_16TensorSizeStrideIS8_Lj4EEEiS8_:
        .type           _ZN2at6native40_GLOBAL__N__2351210d_8_Shape_cu_49f7391c19CatArrayBatchedCopyINS1_10OpaqueTypeILj16EEEjLi1ELi128ELi1EEEvPT_NS1_25CatArrInputTensorMetadataIS5_T0_XT2_EXT3_EEENS1_16TensorSizeStrideIS8_Lj4EEEiS8_,@function
        .size           _ZN2at6native40_GLOBAL__N__2351210d_8_Shape_cu_49f7391c19CatArrayBatchedCopyINS1_10OpaqueTypeILj16EEEjLi1ELi128ELi1EEEvPT_NS1_25CatArrInputTensorMetadataIS5_T0_XT2_EXT3_EEENS1_16TensorSizeStrideIS8_Lj4EEEiS8_,(.L_x_1095 - _ZN2at6native40_GLOBAL__N__2351210d_8_Shape_cu_49f7391c19CatArrayBatchedCopyINS1_10OpaqueTypeILj16EEEjLi1ELi128ELi1EEEvPT_NS1_25CatArrInputTensorMetadataIS5_T0_XT2_EXT3_EEENS1_16TensorSizeStrideIS8_Lj4EEEiS8_)
        .other          _ZN2at6native40_GLOBAL__N__2351210d_8_Shape_cu_49f7391c19CatArrayBatchedCopyINS1_10OpaqueTypeILj16EEEjLi1ELi128ELi1EEEvPT_NS1_25CatArrInputTensorMetadataIS5_T0_XT2_EXT3_EEENS1_16TensorSizeStrideIS8_Lj4EEEiS8_,@"STO_CUDA_ENTRY STV_DEFAULT"
_ZN2at6native40_GLOBAL__N__2351210d_8_Shape_cu_49f7391c19CatArrayBatchedCopyINS1_10OpaqueTypeILj16EEEjLi1ELi128ELi1EEEvPT_NS1_25CatArrInputTensorMetadataIS5_T0_XT2_EXT3_EEENS1_16TensorSizeStrideIS8_Lj4EEEiS8_:
        /* <DEDUP_REMOVED lines=15> */
[----:B------:R-:W-:Y:S01]  /*00f0*/  UIMAD UR4, UR4, UR5, URZ ;  /* 0x00000005040472a4 */ /* 0x000fe2000f8e023f */
[----:B------:R-:W-:Y:S01]  /*0100*/  MOV R13, R5 ;  /* 0x00000005000d7202 */ /* 0x000fe20000000f00 */
[----:B------:R-:W-:Y:S01]  /*0110*/  ULDC UR8, c[0x0][0xcc8] ;  /* 0x0003320000087ab9 */ /* 0x000fe20000000800 */
[----:B------:R-:W-:Y:S01]  /*0120*/  ULDC UR5, c[0x0][0xcdc] ;  /* 0x0003370000057ab9 */ /* 0x000fe20000000800 */
[----:B------:R-:W1:Y:S01]  /*0130*/  LDC R4, c[0x0][R4+0x610] ;  /* 0x0001840004047b82 */ /* 0x000e620000000800 */
[----:B------:R-:W-:-:S07]  /*0140*/  ULDC UR9, c[0x0][0xcc8] ;  /* 0x0003320000097ab9 */ /* 0x000fce0000000800 */
[----:B------:R-:W2:Y:S08]  /*0150*/  LDC.64 R10, c[0x0][0x210] ;  /* 0x00008400ff0a7b82 */ /* 0x000eb00000000a00 */
[----:B------:R-:W3:Y:S01]  /*0160*/  LDC.64 R8, c[0x0][0x210] ;  /* 0x00008400ff087b82 */ /* 0x000ee20000000a00 */
[----:B0-----:R-:W-:-:S07]  /*0170*/  ISETP.NE.AND P0, PT, R7, RZ, PT ;  /* 0x000000ff0700720c */ /* 0x001fce0003f05270 */
[----:B------:R-:W0:Y:S01]  /*0180*/  LDC.64 R2, c[0x0][R2+0x218] ;  /* 0x0000860002027b82 */ /* 0x000e220000000a00 */
[----:B-1----:R-:W-:Y:S01]  /*0190*/  IMAD R12, R4, UR5, RZ ;  /* 0x00000005040c7c24 */ /* 0x002fe2000f8e02ff */
[----:B------:R-:W-:-:S04]  /*01a0*/  ULDC UR5, c[0x0][0xca8] ;  /* 0x00032a0000057ab9 */ /* 0x000fc80000000800 */
[----:B------:R-:W-:Y:S05]  /*01b0*/  @!P0 BRA `(.L_x_564) ;  /* 0x0000000000248947 */ /* 0x000fea0003800000 */
.L_x_565:
[----:B01----:R-:W-:-:S06]  /*01c0*/  IMAD.WIDE.U32 R4, R13, 0x10, R2 ;  /* 0x000000100d047825 */ /* 0x003fcc00078e0002 */
[----:B------:R-:W4:Y:S01]  /*01d0*/  LDG.E.128 R4, desc[UR6][R4.64] ;  /* 0x0000000604047981 */ /* 0x000f22000c1e1d00 */
[C---:B---3--:R-:W-:Y:S01]  /*01e0*/  IMAD R9, R13.reuse, UR8, R12 ;  /* 0x000000080d097c24 */ /* 0x048fe2000f8e020c */
[----:B------:R-:W-:-:S03]  /*01f0*/  IADD3 R13, R13, UR4, RZ ;  /* 0x000000040d0d7c10 */ /* 0x000fc6000fffe0ff */
[----:B--2---:R-:W-:Y:S01]  /*0200*/  IMAD.WIDE.U32 R8, R9, 0x10, R10 ;  /* 0x0000001009087825 */ /* 0x004fe200078e000a */
[----:B------:R-:W-:-:S04]  /*0210*/  ISETP.GE.U32.AND P0, PT, R13, R0, PT ;  /* 0x000000000d00720c */ /* 0x000fc80003f06070 */
[----:B----4-:R1:W-:Y:S09]  /*0220*/  STG.E.128 desc[UR6][R8.64], R4 ;  /* 0x0000000408007986 */ /* 0x0103f2000c101d06 */
[----:B------:R-:W-:Y:S05]  /*0230*/  @!P0 BRA `(.L_x_565) ;  /* 0xfffffffc00e08947 */ /* 0x000fea000383ffff */
[----:B------:R-:W-:Y:S05]  /*0240*/  EXIT ;  /* 0x000000000000794d */ /* 0x000fea0003800000 */
.L_x_564:
[----:B-1----:R-:W-:-:S04]  /*0250*/  IMAD R5, R13, UR5, RZ ;  /* 0x000000050d057c24 */ /* 0x002fc8000f8e02ff */
[----:B0-----:R-:W-:-:S06]  /*0260*/  IMAD.WIDE.U32 R4, R5, 0x10, R2 ;  /* 0x0000001005047825 */ /* 0x001fcc00078e0002 */
[----:B------:R-:W4:Y:S01]  /*0270*/  LDG.E.128 R4, desc[UR6][R4.64] ;  /* 0x0000000604047981 */ /* 0x000f22000c1e1d00 */
[C---:B--2---:R-:W-:Y:S01]  /*0280*/  IMAD R11, R13.reuse, UR9, R12 ;  /* 0x000000090d0b7c24 */ /* 0x044fe2000f8e020c */
[----:B------:R-:W-:-:S03]  /*0290*/  IADD3 R13, R13, UR4, RZ ;  /* 0x000000040d0d7c10 */ /* 0x000fc6000fffe0ff */
[----:B---3--:R-:W-:Y:S01]  /*02a0*/  IMAD.WIDE.U32 R10, R11, 0x10, R8 ;  /* 0x000000100b0a7825 */ /* 0x008fe200078e0008 */
[----:B------:R-:W-:-:S04]  /*02b0*/  ISETP.GE.U32.AND P0, PT, R13, R0, PT ;  /* 0x000000000d00720c */ /* 0x000fc80003f06070 */
[----:B----4-:R1:W-:Y:S09]  /*02c0*/  STG.E.128 desc[UR6][R10.64], R4 ;  /* 0x000000040a007986 */ /* 0x0103f2000c101d06 */
[----:B------:R-:W-:Y:S05]  /*02d0*/  @!P0 BRA `(.L_x_564) ;  /* 0xfffffffc00dc8947 */ /* 0x000fea000383ffff */
[----:B------:R-:W-:Y:S05]  /*02e0*/  EXIT ;  /* 0x000000000000794d */ /* 0x000fea0003800000 */
.L_x_566:
        /* <DEDUP_REMOVED lines=9> */
.L_x_1095:


//--------------------- .text._ZN2at6native40_GLOBAL__N__2351210d_8_Shape_cu_49f7391c26CatArrayBatchedCopy_contigINS1_10OpaqueTypeILj16EEEjLi1ELi128ELi1EEEvPT_NS1_25CatArrInputTensorMetadataIS5_T0_XT2_EXT3_EEENS1_16TensorSizeStrideIS8_Lj4EEEiS8_ --------------------------
	.section	.text._ZN2at6native40_GLOBAL__N__2351210d_8_Shape_cu_49f7391c26CatArrayBatchedCopy_contigINS1_10OpaqueTypeILj16EEEjLi1ELi128ELi1EEEvPT_NS1_25CatArrInputTensorMetadataIS5_T0_XT2_EXT3_EEENS1_16TensorSizeStrideIS8_Lj4EEEiS8_,"ax",@progbits
	.align	128
.text._ZN2at6native40_GLOBAL__N__2351210d_8_Shape_cu_49f7391c26CatArrayBatchedCopy_contigINS1_10OpaqueTypeILj16EEEjLi1ELi128ELi1EEEvPT_NS1_25CatArrInputTensorMetadataIS5_T0_XT2_EXT3_EEENS1_16TensorSizeStrideIS8_Lj4EEEiS8_:
        .type           _ZN2at6native40_GLOBAL__N__2351210d_8_Shape_cu_49f7391c26CatArrayBatchedCopy_contigINS1_10OpaqueTypeILj16EEEjLi1ELi128ELi1EEEvPT_NS1_25CatArrInputTensorMetadataIS5_T0_XT2_EXT3_EEENS1_16TensorSizeStrideIS8_Lj4EEEiS8_,@function
        .size           _ZN2at6native40_GLOBAL__N__2351210d_8_Shape_cu_49f7391c26CatArrayBatchedCopy_contigINS1_10OpaqueTypeILj16EEEjLi1ELi128ELi1EEEvPT_NS1_25CatArrInputTensorMetadataIS5_T0_XT2_EXT3_EEENS1_16TensorSizeStrideIS8_Lj4EEEiS8_,(.L_x_1096 - _ZN2at6native40_GLOBAL__N__2351210d_8_Shape_cu_49f7391c26CatArrayBatchedCopy_contigINS1_10OpaqueTypeILj16EEEjLi1ELi128ELi1EEEvPT_NS1_25CatArrInputTensorMetadataIS5_T0_XT2_EXT3_EEENS1_16TensorSizeStrideIS8_Lj4EEEiS8_)
        .other          _ZN2at6native40_GLOBAL__N__2351210d_8_Shape_cu_49f7391c26CatArrayBatchedCopy_contigINS1_10OpaqueTypeILj16EEEjLi1ELi128ELi1EEEvPT_NS1_25CatArrInputTensorMetadataIS5_T0_XT2_EXT3_EEENS1_16TensorSizeStrideIS8_Lj4EEEiS8_,@"STO_CUDA_ENTRY STV_DEFAULT"
_ZN2at6native40_GLOBAL__N__2351210d_8_Shape_cu_49f7391c26CatArrayBatchedCopy_contigINS1_10OpaqueTypeILj16EEEjLi1ELi128ELi1EEEvPT_NS1_25CatArrInputTensorMetadataIS5_T0_XT2_EXT3_EEENS1_16TensorSizeStrideIS8_Lj4EEEiS8_:
        /* <DEDUP_REMOVED lines=21> */
.L_x_567:
        /* <DEDUP_REMOVED lines=9> */
.L_x_568:
        /* <DEDUP_REMOVED lines=10> */
.L_x_1096:


//--------------------- .text._ZN2at6native40_GLOBAL__N__2351210d_8_Shape_cu_49f7391c35CatArrayBatchedCopy_alignedK_contigINS1_10OpaqueTypeILj16EEEjLi1ELi128ELi1ELi8EEEvPT_NS1_25CatArrInputTensorMetadataIS5_T0_XT2_EXT3_EEENS1_16TensorSizeStrideIS8_Lj4EEEiS8_ --------------------------
	.section	.text._ZN2at6native40_GLOBAL__N__2351210d_8_Shape_cu_49f7391c35CatArrayBatchedCopy_alignedK_contigINS1_10OpaqueTypeILj16EEEjLi1ELi128ELi1ELi8EEEvPT_NS1_25CatArrInputTensorMetadataIS5_T0_XT2_EXT3_EEENS1_16TensorSizeStrideIS8_Lj4EEEiS8_,"ax",@progbits
	.align	128
.text._ZN2at6native40_GLOBAL__N__2351210d_8_Shape_cu_49f7391c35CatArrayBatchedCopy_alignedK_contigINS1_10OpaqueTypeILj16EEEjLi1ELi128ELi1ELi8EEEvPT_NS1_25CatArrInputTensorMetadataIS5_T0_XT2_EXT3_EEENS1_16TensorSizeStrideIS8_Lj4EEEiS8_:
        .type           _ZN2at6native40_GLOBAL__N__2351210d_8_Shape_cu_49f7391c35CatArrayBatchedCopy_alignedK_contigINS1_10OpaqueTypeILj16EEEjLi1ELi128ELi1ELi8EEEvPT_NS1_25CatArrInputTensorMetadataIS5_T0_XT2_EXT3_EEENS1_16TensorSizeStrideIS8_Lj4EEEiS8_,@function
        .size           _ZN2at6native40_GLOBAL__N__2351210d_8_Shape_cu_49f7391c35CatArrayBatchedCopy_alignedK_contigINS1_10OpaqueTypeILj16EEEjLi1ELi128ELi1ELi8EEEvPT_NS1_25CatArrInputTensorMetadataIS5_T0_XT2_EXT3_EEENS1_16TensorSizeStrideIS8_Lj4EEEiS8_,(.L_x_1097 - _ZN2at6native40_GLOBAL__N__2351210d_8_Shape_cu_49f7391c35CatArrayBatchedCopy_alignedK_contigINS1_10OpaqueTypeILj16EEEjLi1ELi128ELi1ELi8EEEvPT_NS1_25CatArrInputTensorMetadataIS5_T0_XT2_EXT3_EEENS1_16TensorSizeStrideIS8_Lj4EEEiS8_)
        .other          _ZN2at6native40_GLOBAL__N__2351210d_8_Shape_cu_49f7391c35CatArrayBatchedCopy_alignedK_contigINS1_10OpaqueTypeILj16EEEjLi1ELi128ELi1ELi8EEEvPT_NS1_25CatArrInputTensorMetadataIS5_T0_XT2_EXT3_EEENS1_16TensorSizeStrideIS8_Lj4EEEiS8_,@"STO_CUDA_ENTRY STV_DEFAULT"
_ZN2at6native40_GLOBAL__N__2351210d_8_Shape_cu_49f7391c35CatArrayBatchedCopy_alignedK_contigINS1_10OpaqueTypeILj16EEEjLi1ELi128ELi1ELi8EEEvPT_NS1_25CatArrInputTensorMetadataIS5_T0_XT2_EXT3_EEENS1_16TensorSizeStrideIS8_Lj4EEEiS8_:
        /* <DEDUP_REMOVED lines=25> */
.L_x_571:
        /* <DEDUP_REMOVED lines=9> */
.L_x_570:
[----:B------:R-:W-:Y:S05]  /*0220*/  BSYNC B0 ;  /* 0x0000000000007941 */ /* 0x000fea0003800000 */
.L_x_569:
        /* <DEDUP_REMOVED lines=12> */
.L_x_574:
        /* <DEDUP_REMOVED lines=9> */
.L_x_573:
[----:B------:R-:W-:Y:S05]  /*0380*/  BSYNC B0 ;  /* 0x0000000000007941 */ /* 0x000fea0003800000 */
.L_x_572:
        /* <DEDUP_REMOVED lines=13> */
.L_x_575:
        /* <DEDUP_REMOVED lines=27> */
.L_x_576:
        /* <DEDUP_REMOVED lines=15> */
.L_x_1097:


//--------------------- .text._ZN2at6native40_GLOBAL__N__2351210d_8_Shape_cu_49f7391c35CatArrayBatchedCopy_alignedK_contigINS1_10OpaqueTypeILj16EEEjLi1ELi128ELi1ELi16EEEvPT_NS1_25CatArrInputTensorMetadataIS5_T0_XT2_EXT3_EEENS1_16TensorSizeStrideIS8_Lj4EEEiS8_ --------------------------
	.section	.text._ZN2at6native40_GLOBAL__N__2351210d_8_Shape_cu_49f7391c35CatArrayBatchedCopy_alignedK_contigINS1_10OpaqueTypeILj16EEEjLi1ELi128ELi1ELi16EEEvPT_NS1_25CatArrInputTensorMetadataIS5_T0_XT2_EXT3_EEENS1_16TensorSizeStrideIS8_Lj4EEEiS8_,"ax",@progbits
	.align	128
.text._ZN2at6native40_GLOBAL__N__2351210d_8_Shape_cu_49f7391c35CatArrayBatchedCopy_alignedK_contigINS1_10OpaqueTypeILj16EEEjLi1ELi128ELi1ELi16EEEvPT_NS1_25CatArrInputTensorMetadataIS5_T0_XT2_EXT3_EEENS1_16TensorSizeStrideIS8_Lj4EEEiS8_:
        .type           _ZN2at6native40_GLOBAL__N__2351210d_8_Shape_cu_49f7391c35CatArrayBatchedCopy_alignedK_contigINS1_10OpaqueTypeILj16EEEjLi1ELi128ELi1ELi16EEEvPT_NS1_25CatArrInputTensorMetadataIS5_T0_XT2_EXT3_EEENS1_16TensorSizeStrideIS8_Lj4EEEiS8_,@function
        .size           _ZN2at6native40_GLOBAL__N__2351210d_8_Shape_cu_49f7391c35CatArrayBatchedCopy_alignedK_contigINS1_10OpaqueTypeILj16EEEjLi1ELi128ELi1ELi16EEEvPT_NS1_25CatArrInputTensorMetadataIS5_T0_XT2_EXT3_EEENS1_16TensorSizeStrideIS8_Lj4EEEiS8_,(.L_x_1098 - _ZN2at6native40_GLOBAL__N__2351210d_8_Shape_cu_49f7391c35CatArrayBatchedCopy_alignedK_contigINS1_10OpaqueTypeILj16EEEjLi1ELi128ELi1ELi16EEEvPT_NS1_25CatArrInputTensorMetadataIS5_T0_XT2_EXT3_EEENS1_16TensorSizeStrideIS8_Lj4EEEiS8_)
        .other          _ZN2at6native40_GLOBAL__N__2351210d_8_Shape_cu_49f7391c35CatArrayBatchedCopy_alignedK_contigINS1_10OpaqueTypeILj16EEEjLi1ELi128ELi1ELi16EEEvPT_NS1_25CatArrInputTensorMetadataIS5_T0_XT2_EXT3_EEENS1_16TensorSizeStrideIS8_Lj4EEEiS8_,@"STO_CUDA_ENTRY STV_DEFAULT"
_ZN2at6native40_GLOBAL__N__2351210d_8_Shape_cu_49f7391c35CatArrayBatchedCopy_alignedK_contigINS1_10OpaqueTypeILj16EEEjLi1ELi128ELi1ELi16EEEvPT_NS1_25CatArrInputTensorMetadataIS5_T0_XT2_EXT3_EEENS1_16TensorSizeStrideIS8_Lj4EEEiS8_:
        /* <DEDUP_REMOVED lines=25> */
.L_x_579:
        /* <DEDUP_REMOVED lines=9> */
.L_x_578:
[----:B------:R-:W-:Y:S05]  /*0220*/  BSYNC B0 ;  /* 0x0000000000007941 */ /* 0x000fea0003800000 */
.L_x_577:
        /* <DEDUP_REMOVED lines=12> */
.L_x_582:
        /* <DEDUP_REMOVED lines=9> */
.L_x_581:
[----:B------:R-:W-:Y:S05]  /*0380*/  BSYNC B0 ;  /* 0x0000000000007941 */ /* 0x000fea0003800000 */
.L_x_580:
        /* <DEDUP_REMOVED lines=13> */
.L_x_583:
        /* <DEDUP_REMOVED lines=27> */
.L_x_584:
        /* <DEDUP_REMOVED lines=15> */
.L_x_1098:


//--------------------- .text._ZN2at6native40_GLOBAL__N__2351210d_8_Shape_cu_49f7391c30CatArrayBatchedCopy_vectorizedINS1_10OpaqueTypeILj16EEEjLi1ELi128ELi1ELi16ELi1EEEvPcNS1_25CatArrInputTensorMetadataIT_T0_XT2_EXT3_EEENS1_16TensorSizeStrideIS8_Lj4EEEiS8_ --------------------------
	.section	.text._ZN2at6native40_GLOBAL__N__2351210d_8_Shape_cu_49f7391c30CatArrayBatchedCopy_vectorizedINS1_10OpaqueTypeILj16EEEjLi1ELi128ELi1ELi16ELi1EEEvPcNS1_25CatArrInputTensorMetadataIT_T0_XT2_EXT3_EEENS1_16TensorSizeStrideIS8_Lj4EEEiS8_,"ax",@progbits
	.align	128
.text._ZN2at6native40_GLOBAL__N__2351210d_8_Shape_cu_49f7391c30CatArrayBatchedCopy_vectorizedINS1_10OpaqueTypeILj16EEEjLi1ELi128ELi1ELi16ELi1EEEvPcNS1_25CatArrInputTensorMetadataIT_T0_XT2_EXT3_EEENS1_16TensorSizeStrideIS8_Lj4EEEiS8_:
        .type           _ZN2at6native40_GLOBAL__N__2351210d_8_Shape_cu_49f7391c30CatArrayBatchedCopy_vectorizedINS1_10OpaqueTypeILj16EEEjLi1ELi128ELi1ELi16ELi1EEEvPcNS1_25CatArrInputTensorMetadataIT_T0_XT2_EXT3_EEENS1_16TensorSizeStrideIS8_Lj4EEEiS8_,@function
        .size           _ZN2at6native40_GLOBAL__N__2351210d_8_Shape_cu_49f7391c30CatArrayBatchedCopy_vectorizedINS1_10OpaqueTypeILj16EEEjLi1ELi128ELi1ELi16ELi1EEEvPcNS1_25CatArrInputTensorMetadataIT_T0_XT2_EXT3_EEENS1_16TensorSizeStrideIS8_Lj4EEEiS8_,(.L_x_1099 - _ZN2at6native40_GLOBAL__N__2351210d_8_Shape_cu_49f7391c30CatArrayBatchedCopy_vectorizedINS1_10OpaqueTypeILj16EEEjLi1ELi128ELi1ELi16ELi1EEEvPcNS1_25CatArrInputTensorMetadataIT_T0_XT2_EXT3_EEENS1_16TensorSizeStrideIS8_Lj4EEEiS8_)
        .other          _ZN2at6native40_GLOBAL__N__2351210d_8_Shape_cu_49f7391c30CatArrayBatchedCopy_vectorizedINS1_10OpaqueTypeILj16EEEjLi1ELi128ELi1ELi16ELi1EEEvPcNS1_25CatArrInputTensorMetadataIT_T0_XT2_EXT3_EEENS1_16TensorSizeStrideIS8_Lj4EEEiS8_,@"STO_CUDA_ENTRY STV_DEFAULT"
_ZN2at6native40_GLOBAL__N__2351210d_8_Shape_cu_49f7391c30CatArrayBatchedCopy_vectorizedINS1_10OpaqueTypeILj16EEEjLi1ELi128ELi1ELi16ELi1EEEvPcNS1_25CatArrInputTensorMetadataIT_T0_XT2_EXT3_EEENS1_16TensorSizeStrideIS8_Lj4EEEiS8_:
        /* <DEDUP_REMOVED lines=21> */
.L_x_585:
        /* <DEDUP_REMOVED lines=12> */
.L_x_586:
        /* <DEDUP_REMOVED lines=15> */
.L_x_1099:


//--------------------- .text._ZN2at6native40_GLOBAL__N__2351210d_8_Shape_cu_49f7391c19CatArrayBatchedCopyINS1_10OpaqueTypeILj8EEEjLi4ELi128ELi1EEEvPT_NS1_25CatArrInputTensorMetadataIS5_T0_XT2_EXT3_EEENS1_16TensorSizeStrideIS8_Lj4EEEiS8_ --------------------------
	.section	.text._ZN2at6native40_GLOBAL__N__2351210d_8_Shape_cu_49f7391c19CatArrayBatchedCopyINS1_10OpaqueTypeILj8EEEjLi4ELi128ELi1EEEvPT_NS1_25CatArrInputTensorMetadataIS5_T0_XT2_EXT3_EEENS1_16TensorSizeStrideIS8_Lj4EEEiS8_,"ax",@progbits
	.align	128
.text._ZN2at6native40_GLOBAL__N__2351210d_8_Shape_cu_49f7391c19CatArrayBatchedCopyINS1_10OpaqueTypeILj8EEEjLi4ELi128ELi1EEEvPT_NS1_25CatArrInputTensorMetadataIS5_T0_XT2_EXT3_EEENS1_16TensorSizeStrideIS8_Lj4EEEiS8_:
        .type           _ZN2at6native40_GLOBAL__N__2351210d_8_Shape_cu_49f7391c19CatArrayBatchedCopyINS1_10OpaqueTypeILj8EEEjLi4ELi128ELi1EEEvPT_NS1_25CatArrInputTensorMetadataIS5_T0_XT2_EXT3_EEENS1_16TensorSizeStrideIS8_Lj4EEEiS8_,@function
        .size           _ZN2at6native40_GLOBAL__N__2351210d_8_Shape_cu_49f7391c19CatArrayBatchedCopyINS1_10OpaqueTypeILj8EEEjLi4ELi128ELi1EEEvPT_NS1_25CatArrInputTensorMetadataIS5_T0_XT2_EXT3_EEENS1_16TensorSizeStrideIS8_Lj4EEEiS8_,(.L_x_1100 - _ZN2at6native40_GLOBAL__N__2351210d_8_Shape_cu_49f7391c19CatArrayBatchedCopyINS1_10OpaqueTypeILj8EEEjLi4ELi128ELi1EEEvPT_NS1_25CatArrInputTensorMetadataIS5_T0_XT2_EXT3_EEENS1_16TensorSizeStrideIS8_Lj4EEEiS8_)
        .other          _ZN2at6native40_GLOBAL__N__2351210d_8_Shape_cu_49f7391c19CatArrayBatchedCopyINS1_10OpaqueTypeILj8EEEjLi4ELi128ELi1EEEvPT_NS1_25CatArrInputTensorMetadataIS5_T0_XT2_EXT3_EEENS1_16TensorSizeStrideIS8_Lj4EEEiS8_,@"STO_CUDA_ENTRY STV_DEFAULT"
_ZN2at6native40_GLOBAL__N__2351210d_8_Shape_cu_49f7391c19CatArrayBatchedCopyINS1_10OpaqueTypeILj8EEEjLi4ELi128ELi1EEEvPT_NS1_25CatArrInputTensorMetadataIS5_T0_XT2_EXT3_EEENS1_16TensorSizeStrideIS8_Lj4EEEiS8_:
        /* <DEDUP_REMOVED lines=65> */
.L_x_589:
        /* <DEDUP_REMOVED lines=48> */
.L_x_588:
[----:B------:R-:W-:Y:S05]  /*0710*/  EXIT ;  /* 0x000000000000794d */ /* 0x000fea0003800000 */
.L_x_587:
        /* <DEDUP_REMOVED lines=71> */
.L_x_591:
        /* <DEDUP_REMOVED lines=85> */
.L_x_590:
[----:B------:R-:W-:Y:S05]  /*10e0*/  EXIT ;  /* 0x000000000000794d */ /* 0x000fea0003800000 */
.L_x_592:
        /* <DEDUP_REMOVED lines=9> */
.L_x_1100:


//--------------------- .text._ZN2at6native40_GLOBAL__N__2351210d_8_Shape_cu_49f7391c26CatArrayBatchedCopy_contigINS1_10OpaqueTypeILj8EEEjLi4ELi128ELi1EEEvPT_NS1_25CatArrInputTensorMetadataIS5_T0_XT2_EXT3_EEENS1_16TensorSizeStrideIS8_Lj4EEEiS8_ --------------------------
	.section	.text._ZN2at6native40_GLOBAL__N__2351210d_8_Shape_cu_49f7391c26CatArrayBatchedCopy_contigINS1_10OpaqueTypeILj8EEEjLi4ELi128ELi1EEEvPT_NS1_25CatArrInputTensorMetadataIS5_T0_XT2_EXT3_EEENS1_16TensorSizeStrideIS8_Lj4EEEiS8_,"ax",@progbits
	.align	128
.text._ZN2at6native40_GLOBAL__N__2351210d_8_Shape_cu_49f7391c26CatArrayBatchedCopy_contigINS1_10OpaqueTypeILj8EEEjLi4ELi128ELi1EEEvPT_NS1_25CatArrInputTensorMetadataIS5_T0_XT2_EXT3_EEENS1_16TensorSizeStrideIS8_Lj4EEEiS8_:
        .type           _ZN2at6native40_GLOBAL__N__2351210d_8_Shape_cu_49f7391c26CatArrayBatchedCopy_contigINS1_10OpaqueTypeILj8EEEjLi4ELi128ELi1EEEvPT_NS1_25CatArrInputTensorMetadataIS5_T0_XT2_EXT3_EEENS1_16TensorSizeStrideIS8_Lj4EEEiS8_,@function
        .size           _ZN2at6native40_GLOBAL__N__2351210d_8_Shape_cu_49f7391c26CatArrayBatchedCopy_contigINS1_10OpaqueTypeILj8EEEjLi4ELi128ELi1EEEvPT_NS1_25CatArrInputTensorMetadataIS5_T0_XT2_EXT3_EEENS1_16TensorSizeStrideIS8_Lj4EEEiS8_,(.L_x_1101 - _ZN2at6native40_GLOBAL__N__2351210d_8_Shape_cu_49f7391c26CatArrayBatchedCopy_contigINS1_10OpaqueTypeILj8EEEjLi4ELi128ELi1EEEvPT_NS1_25CatArrInputTensorMetadataIS5_T0_XT2_EXT3_EEENS1_16TensorSizeStrideIS8_Lj4EEEiS8_)
        .other          _ZN2at6native40_GLOBAL__N__2351210d_8_Shape_cu_49f7391c26CatArrayBatchedCopy_contigINS1_10OpaqueTypeILj8EEEjLi4ELi128ELi1EEEvPT_NS1_25CatArrInputTensorMetadataIS5_T0_XT2_EXT3_EEENS1_16TensorSizeStrideIS8_Lj4EEEiS8_,@"STO_CUDA_ENTRY STV_DEFAULT"
_ZN2at6native40_GLOBAL__N__2351210d_8_Shape_cu_49f7391c26CatArrayBatchedCopy_contigINS1_10OpaqueTypeILj8EEEjLi4ELi128ELi1EEEvPT_NS1_25CatArrInputTensorMetadataIS5_T0_XT2_EXT3_EEENS1_16TensorSizeStrideIS8_Lj4EEEiS8_:
        /* <DEDUP_REMOVED lines=60> */
.L_x_593:
        /* <DEDUP_REMOVED lines=46> */
.L_x_594:
        /* <DEDUP_REMOVED lines=14> */
.L_x_1101:


//--------------------- .text._ZN2at6native40_GLOBAL__N__2351210d_8_Shape_cu_49f7391c35CatArrayBatchedCopy_alignedK_contigINS1_10OpaqueTypeILj8EEEjLi4ELi128ELi1ELi8EEEvPT_NS1_25CatArrInputTensorMetadataIS5_T0_XT2_EXT3_EEENS1_16TensorSizeStrideIS8_Lj4EEEiS8_ --------------------------
	.section	.text._ZN2at6native40_GLOBAL__N__2351210d_8_Shape_cu_49f7391c35CatArrayBatchedCopy_alignedK_contigINS1_10OpaqueTypeILj8EEEjLi4ELi128ELi1ELi8EEEvPT_NS1_25CatArrInputTensorMetadataIS5_T0_XT2_EXT3_EEENS1_16TensorSizeStrideIS8_Lj4EEEiS8_,"ax",@progbits
	.align	128
.text._ZN2at6native40_GLOBAL__N__2351210d_8_Shape_cu_49f7391c35CatArrayBatchedCopy_alignedK_contigINS1_10OpaqueTypeILj8EEEjLi4ELi128ELi1ELi8EEEvPT_NS1_25CatArrInputTensorMetadataIS5_T0_XT2_EXT3_EEENS1_16TensorSizeStrideIS8_Lj4EEEiS8_:
        .type           _ZN2at6native40_GLOBAL__N__2351210d_8_Shape_cu_49f7391c35CatArrayBatchedCopy_alignedK_contigINS1_10OpaqueTypeILj8EEEjLi4ELi128ELi1ELi8EEEvPT_NS1_25CatArrInputTensorMetadataIS5_T0_XT2_EXT3_EEENS1_16TensorSizeStrideIS8_Lj4EEEiS8_,@function
        .size           _ZN2at6native40_GLOBAL__N__2351210d_8_Shape_cu_49f7391c35CatArrayBatchedCopy_alignedK_contigINS1_10OpaqueTypeILj8EEEjLi4ELi128ELi1ELi8EEEvPT_NS1_25CatArrInputTensorMetadataIS5_T0_XT2_EXT3_EEENS1_16TensorSizeStrideIS8_Lj4EEEiS8_,(.L_x_1102 - _ZN2at6native40_GLOBAL__N__2351210d_8_Shape_cu_49f7391c35CatArrayBatchedCopy_alignedK_contigINS1_10OpaqueTypeILj8EEEjLi4ELi128ELi1ELi8EEEvPT_NS1_25CatArrInputTensorMetadataIS5_T0_XT2_EXT3_EEENS1_16TensorSizeStrideIS8_Lj4EEEiS8_)
        .other          _ZN2at6native40_GLOBAL__N__2351210d_8_Shape_cu_49f7391c35CatArrayBatchedCopy_alignedK_contigINS1_10OpaqueTypeILj8EEEjLi4ELi128ELi1ELi8EEEvPT_NS1_25CatArrInputTensorMetadataIS5_T0_XT2_EXT3_EEENS1_16TensorSizeStrideIS8_Lj4EEEiS8_,@"STO_CUDA_ENTRY STV_DEFAULT"
_ZN2at6native40_GLOBAL__N__2351210d_8_Shape_cu_49f7391c35CatArrayBatchedCopy_alignedK_contigINS1_10OpaqueTypeILj8EEEjLi4ELi128ELi1ELi8EEEvPT_NS1_25CatArrInputTensorMetadataIS5_T0_XT2_EXT3_EEENS1_16TensorSizeStrideIS8_Lj4EEEiS8_:
        /* <DEDUP_REMOVED lines=65> */
.L_x_597:
        /* <DEDUP_REMOVED lines=46> */
.L_x_596:
[----:B------:R-:W-:Y:S05]  /*06f0*/  BSYNC B0 ;  /* 0x0000000000007941 */ /* 0x000fea0003800000 */
.L_x_595:
        /* <DEDUP_REMOVED lines=51> */
.L_x_600:
        /* <DEDUP_REMOVED lines=46> */
.L_x_599:
[----:B------:R-:W-:Y:S05]  /*0d10*/  BSYNC B0 ;  /* 0x0000000000007941 */ /* 0x000fea0003800000 */
.L_x_598:
        /* <DEDUP_REMOVED lines=46> */
.L_x_601:
        /* <DEDUP_REMOVED lines=175> */
.L_x_602:
        /* <DEDUP_REMOVED lines=9> */
.L_x_1102:


//--------------------- .text._ZN2at6native40_GLOBAL__N__2351210d_8_Shape_cu_49f7391c35CatArrayBatchedCopy_alignedK_contigINS1_10OpaqueTypeILj8EEEjLi4ELi128ELi1ELi16EEEvPT_NS1_25CatArrInputTensorMetadataIS5_T0_XT2_EXT3_EEENS1_16TensorSizeStrideIS8_Lj4EEEiS8_ --------------------------
	.section	.text._ZN2at6native40_GLOBAL__N__2351210d_8_Shape_cu_49f7391c35CatArrayBatchedCopy_alignedK_contigINS1_10OpaqueTypeILj8EEEjLi4ELi128ELi1ELi16EEEvPT_NS1_25CatArrInputTensorMetadataIS5_T0_XT2_EXT3_EEENS1_16TensorSizeStrideIS8_Lj4EEEiS8_,"ax",@progbits
	.align	128
.text._ZN2at6native40_GLOBAL__N__2351210d_8_Shape_cu_49f7391c35CatArrayBatchedCopy_alignedK_contigINS1_10OpaqueTypeILj8EEEjLi4ELi128ELi1ELi16EEEvPT_NS1_25CatArrInputTensorMetadataIS5_T0_XT2_EXT3_EEENS1_16TensorSizeStrideIS8_Lj4EEEiS8_:
        .type           _ZN2at6native40_GLOBAL__N__2351210d_8_Shape_cu_49f7391c35CatArrayBatchedCopy_alignedK_contigINS1_10OpaqueTypeILj8EEEjLi4ELi128ELi1ELi16EEEvPT_NS1_25CatArrInputTensorMetadataIS5_T0_XT2_EXT3_EEENS1_16TensorSizeStrideIS8_Lj4EEEiS8_,@function
        .size           _ZN2at6native40_GLOBAL__N__2351210d_8_Shape_cu_49f7391c35CatArrayBatchedCopy_alignedK_contigINS1_10OpaqueTypeILj8EEEjLi4ELi128ELi1ELi16EEEvPT_NS1_25CatArrInputTensorMetadataIS5_T0_XT2_EXT3_EEENS1_16TensorSizeStrideIS8_Lj4EEEiS8_,(.L_x_1103 - _ZN2at6native40_GLOBAL__N__2351210d_8_Shape_cu_49f7391c35CatArrayBatchedCopy_alignedK_contigINS1_10OpaqueTypeILj8EEEjLi4ELi128ELi1ELi16EEEvPT_NS1_25CatArrInputTensorMetadataIS5_T0_XT2_EXT3_EEENS1_16TensorSizeStrideIS8_Lj4EEEiS8_)
        .other          _ZN2at6native40_GLOBAL__N__2351210d_8_Shape_cu_49f7391c35CatArrayBatchedCopy_alignedK_contigINS1_10OpaqueTypeILj8EEEjLi4ELi128ELi1ELi16EEEvPT_NS1_25CatArrInputTensorMetadataIS5_T0_XT2_EXT3_EEENS1_16TensorSizeStrideIS8_Lj4EEEiS8_,@"STO_CUDA_ENTRY STV_DEFAULT"
_ZN2at6native40_GLOBAL__N__2351210d_8_Shape_cu_49f7391c35CatArrayBatchedCopy_alignedK_contigINS1_10OpaqueTypeILj8EEEjLi4ELi128ELi1ELi16EEEvPT_NS1_25CatArrInputTensorMetadataIS5_T0_XT2_EXT3_EEENS1_16TensorSizeStrideIS8_Lj4EEEiS8_:
        /* <DEDUP_REMOVED lines=36> */
.L_x_605:
        /* <DEDUP_REMOVED lines=119> */
.L_x_604:
[----:B------:R-:W-:Y:S05]  /*09b0*/  BSYNC B0 ;  /* 0x0000000000007941 */ /* 0x000fea0003800000 */
.L_x_603:
        /* <DEDUP_REMOVED lines=51> */
.L_x_608:
        /* <DEDUP_REMOVED lines=46> */
.L_x_607:
[----:B------:R-:W-:Y:S05]  /*0fd0*/  BSYNC B0 ;  /* 0x0000000000007941 */ /* 0x000fea0003800000 */
.L_x_606:
        /* <DEDUP_REMOVED lines=46> */
.L_x_609:
        /* <DEDUP_REMOVED lines=175> */
.L_x_610:
        /* <DEDUP_REMOVED lines=13> */
.L_x_1103:


//--------------------- .text._ZN2at6native40_GLOBAL__N__2351210d_8_Shape_cu_49f7391c30CatArrayBatchedCopy_vectorizedINS1_10OpaqueTypeILj8EEEjLi4ELi128ELi1ELi16ELi2EEEvPcNS1_25CatArrInputTensorMetadataIT_T0_XT2_EXT3_EEENS1_16TensorSizeStrideIS8_Lj4EEEiS8_ --------------------------
	.section	.text._ZN2at6native40_GLOBAL__N__2351210d_8_Shape_cu_49f7391c30CatArrayBatchedCopy_vectorizedINS1_10OpaqueTypeILj8EEEjLi4ELi128ELi1ELi16ELi2EEEvPcNS1_25CatArrInputTensorMetadataIT_T0_XT2_EXT3_EEENS1_16TensorSizeStrideIS8_Lj4EEEiS8_,"ax",@progbits
	.align	128
.text._ZN2at6native40_GLOBAL__N__2351210d_8_Shape_cu_49f7391c30CatArrayBatchedCopy_vectorizedINS1_10OpaqueTypeILj8EEEjLi4ELi128ELi1ELi16ELi2EEEvPcNS1_25CatArrInputTensorMetadataIT_T0_XT2_EXT3_EEENS1_16TensorSizeStrideIS8_Lj4EEEiS8_:
        .type           _ZN2at6native40_GLOBAL__N__2351210d_8_Shape_cu_49f7391c30CatArrayBatchedCopy_vectorizedINS1_10OpaqueTypeILj8EEEjLi4ELi128ELi1ELi16ELi2EEEvPcNS1_25CatArrInputTensorMetadataIT_T0_XT2_EXT3_EEENS1_16TensorSizeStrideIS8_Lj4EEEiS8_,@function
        .size           _ZN2at6native40_GLOBAL__N__2351210d_8_Shape_cu_49f7391c30CatArrayBatchedCopy_vectorizedINS1_10OpaqueTypeILj8EEEjLi4ELi128ELi1ELi16ELi2EEEvPcNS1_25CatArrInputTensorMetadataIT_T0_XT2_EXT3_EEENS1_16TensorSizeStrideIS8_Lj4EEEiS8_,(.L_x_1104 - _ZN2at6native40_GLOBAL__N__2351210d_8_Shape_cu_49f7391c30CatArrayBatchedCopy_vectorizedINS1_10OpaqueTypeILj8EEEjLi4ELi128ELi1ELi16ELi2EEEvPcNS1_25CatArrInputTensorMetadataIT_T0_XT2_EXT3_EEENS1_16TensorSizeStrideIS8_Lj4EEEiS8_)
        .other          _ZN2at6native40_GLOBAL__N__2351210d_8_Shape_cu_49f7391c30CatArrayBatchedCopy_vectorizedINS1_10OpaqueTypeILj8EEEjLi4ELi128ELi1ELi16ELi2EEEvPcNS1_25CatArrInputTensorMetadataIT_T0_XT2_EXT3_EEENS1_16TensorSizeStrideIS8_Lj4EEEiS8_,@"STO_CUDA_ENTRY STV_DEFAULT"
_ZN2at6native40_GLOBAL__N__2351210d_8_Shape_cu_49f7391c30CatArrayBatchedCopy_vectorizedINS1_10OpaqueTypeILj8EEEjLi4ELi128ELi1ELi16ELi2EEEvPcNS1_25CatArrInputTensorMetadataIT_T0_XT2_EXT3_EEENS1_16TensorSizeStrideIS8_Lj4EEEiS8_:
        /* <DEDUP_REMOVED lines=65> */
.L_x_611:
        /* <DEDUP_REMOVED lines=48> */
.L_x_612:
        /* <DEDUP_REMOVED lines=15> */
.L_x_1104:


//--------------------- .text._ZN2at6native40_GLOBAL__N__2351210d_8_Shape_cu_49f7391c19CatArrayBatchedCopyINS1_10OpaqueTypeILj8EEEjLi3ELi128ELi1EEEvPT_NS1_25CatArrInputTensorMetadataIS5_T0_XT2_EXT3_EEENS1_16TensorSizeStrideIS8_Lj4EEEiS8_ --------------------------
	.section	.text._ZN2at6native40_GLOBAL__N__2351210d_8_Shape_cu_49f7391c19CatArrayBatchedCopyINS1_10OpaqueTypeILj8EEEjLi3ELi128ELi1EEEvPT_NS1_25CatArrInputTensorMetadataIS5_T0_XT2_EXT3_EEENS1_16TensorSizeStrideIS8_Lj4EEEiS8_,"ax",@progbits
	.align	128
.text._ZN2at6native40_GLOBAL__N__2351210d_8_Shape_cu_49f7391c19CatArrayBatchedCopyINS1_10OpaqueTypeILj8EEEjLi3ELi128ELi1EEEvPT_NS1_25CatArrInputTensorMetadataIS5_T0_XT2_EXT3_EEENS1_16TensorSizeStrideIS8_Lj4EEEiS8_:
        .type           _ZN2at6native40_GLOBAL__N__2351210d_8_Shape_cu_49f7391c19CatArrayBatchedCopyINS1_10OpaqueTypeILj8EEEjLi3ELi128ELi1EEEvPT_NS1_25CatArrInputTensorMetadataIS5_T0_XT2_EXT3_EEENS1_16TensorSizeStrideIS8_Lj4EEEiS8_,@function
        .size           _ZN2at6native40_GLOBAL__N__2351210d_8_Shape_cu_49f7391c19CatArrayBatchedCopyINS1_10OpaqueTypeILj8EEEjLi3ELi128ELi1EEEvPT_NS1_25CatArrInputTensorMetadataIS5_T0_XT2_EXT3_EEENS1_16TensorSizeStrideIS8_Lj4EEEiS8_,(.L_x_1105 - _ZN2at6native40_GLOBAL__N__2351210d_8_Shape_cu_49f7391c19CatArrayBatchedCopyINS1_10OpaqueTypeILj8EEEjLi3ELi128ELi1EEEvPT_NS1_25CatArrInputTensorMetadataIS5_T0_XT2_EXT3_EEENS1_16TensorSizeStrideIS8_Lj4EEEiS8_)
        .other          _ZN2at6native40_GLOBAL__N__2351210d_8_Shape_cu_49f7391c19CatArrayBatchedCopyINS1_10OpaqueTypeILj8EEEjLi3ELi128ELi1EEEvPT_NS1_25CatArrInputTensorMetadataIS5_T0_XT2_EXT3_EEENS1_16TensorSizeStrideIS8_Lj4EEEiS8_,@"STO_CUDA_ENTRY STV_DEFAULT"
_ZN2at6native40_GLOBAL__N__2351210d_8_Shape_cu_49f7391c19CatArrayBatchedCopyINS1_10OpaqueTypeILj8EEEjLi3ELi128ELi1EEEvPT_NS1_25CatArrInputTensorMetadataIS5_T0_XT2_EXT3_EEENS1_16TensorSizeStrideIS8_Lj4EEEiS8_:
        /* <DEDUP_REMOVED lines=46> */
[----:B--2---:R-:W-:-:S03]  /*02e0*/  HFMA2.MMA R12, -RZ, RZ, 0, 0 ;  /* 0x00000000ff0c7435 */ /* 0x004fc600000001ff */
[----:B------:R-:W-:Y:S01]  /*02f0*/  IMAD.HI.U32 R14, R15, R7, R14 ;  /* 0x000000070f0e7227 */ /* 0x000fe200078e000e */
[----:B------:R-:W-:Y:S02]  /*0300*/  LOP3.LUT R15, RZ, R4, RZ, 0x33, !PT ;  /* 0x00000004ff0f7212 */ /* 0x000fe400078e33ff */
[----:B------:R-:W-:Y:S01]  /*0310*/  LOP3.LUT R7, RZ, R0, RZ, 0x33, !PT ;  /* 0x00000000ff077212 */ /* 0x000fe200078e33ff */
[----:B---3--:R-:W-:-:S04]  /*0320*/  IMAD R9, R19, R13, RZ ;  /* 0x0000000d13097224 */ /* 0x008fc800078e02ff */
[----:B-1----:R-:W-:-:S07]  /*0330*/  IMAD.HI.U32 R9, R13, R9, R12 ;  /* 0x000000090d097227 */ /* 0x002fce00078e000c */
.L_x_614:
[----:B0---4-:R-:W-:-:S06]  /*0340*/  IMAD.WIDE.U32 R12, R5, 0x8, R2 ;  /* 0x00000008050c7825 */ /* 0x011fcc00078e0002 */
        /* <DEDUP_REMOVED lines=33> */
.L_x_613:
[----:B------:R-:W0:Y:S01]  /*0560*/  LDC R16, c[0x0][0xca0] ;  /* 0x00032800ff107b82 */ /* 0x000e220000000800 */
[----:B------:R-:W1:Y:S01]  /*0570*/  I2F.U32.RP R11, R4 ;  /* 0x00000004000b7306 */ /* 0x000e620000209000 */
[----:B------:R-:W-:Y:S01]  /*0580*/  IMAD.MOV R21, RZ, RZ, -R0 ;  /* 0x000000ffff157224 */ /* 0x000fe200078e0a00 */
[----:B------:R-:W-:Y:S01]  /*0590*/  LOP3.LUT R20, RZ, R0, RZ, 0x33, !PT ;  /* 0x00000000ff147212 */ /* 0x000fe200078e33ff */
[----:B------:R-:W-:Y:S01]  /*05a0*/  ULDC UR10, c[0x0][0xcd0] ;  /* 0x00033400000a7ab9 */ /* 0x000fe20000000800 */
[----:B------:R-:W-:Y:S01]  /*05b0*/  ULDC UR11, c[0x0][0xcdc] ;  /* 0x00033700000b7ab9 */ /* 0x000fe20000000800 */
[----:B------:R-:W-:Y:S01]  /*05c0*/  ULDC UR5, c[0x0][0xcb0] ;  /* 0x00032c0000057ab9 */ /* 0x000fe20000000800 */
[----:B------:R-:W-:Y:S01]  /*05d0*/  ULDC.64 UR12, c[0x0][0xcc8] ;  /* 0x00033200000c7ab9 */ /* 0x000fe20000000a00 */
[----:B------:R-:W-:Y:S01]  /*05e0*/  ULDC.64 UR8, c[0x0][0xca8] ;  /* 0x00032a0000087ab9 */ /* 0x000fe20000000a00 */
        /* <DEDUP_REMOVED lines=10> */
[----:B------:R-:W-:-:S05]  /*0690*/  ISETP.NE.U32.AND P2, PT, R16, RZ, PT ;  /* 0x000000ff1000720c */ /* 0x000fca0003f45070 */
[----:B------:R1:W-:Y:S01]  /*06a0*/  F2I.FTZ.U32.TRUNC.NTZ R15, R14 ;  /* 0x0000000e000f7305 */ /* 0x0003e2000021f000 */
[----:B0-----:R-:W-:-:S07]  /*06b0*/  VIADD R12, R19, 0xffffffe ;  /* 0x0ffffffe130c7836 */ /* 0x001fce0000000000 */
[----:B-----5:R-:W0:Y:S01]  /*06c0*/  MUFU.RCP R9, R9 ;  /* 0x0000000900097308 */ /* 0x020e220000001000 */
[----:B-1----:R-:W-:Y:S01]  /*06d0*/  IMAD.MOV.U32 R14, RZ, RZ, RZ ;  /* 0x000000ffff0e7224 */ /* 0x002fe200078e00ff */
[----:B--2---:R-:W-:-:S06]  /*06e0*/  ISETP.NE.U32.AND P3, PT, R7, RZ, PT ;  /* 0x000000ff0700720c */ /* 0x004fcc0003f65070 */
[----:B------:R-:W1:Y:S08]  /*06f0*/  I2F.U32.RP R17, R7 ;  /* 0x0000000700117306 */ /* 0x000e700000209000 */
[----:B------:R2:W5:Y:S01]  /*0700*/  F2I.FTZ.U32.TRUNC.NTZ R13, R12 ;  /* 0x0000000c000d7305 */ /* 0x000562000021f000 */
[----:B0-----:R-:W-:-:S07]  /*0710*/  VIADD R18, R9, 0xffffffe ;  /* 0x0ffffffe09127836 */ /* 0x001fce0000000000 */
[----:B-1----:R-:W0:Y:S01]  /*0720*/  MUFU.RCP R17, R17 ;  /* 0x0000001100117308 */ /* 0x002e220000001000 */
[----:B--2---:R-:W-:Y:S01]  /*0730*/  MOV R12, RZ ;  /* 0x000000ff000c7202 */ /* 0x004fe20000000f00 */
[----:B-----5:R-:W-:-:S06]  /*0740*/  IMAD R21, R21, R13, RZ ;  /* 0x0000000d15157224 */ /* 0x020fcc00078e02ff */
[----:B------:R1:W2:Y:S01]  /*0750*/  F2I.FTZ.U32.TRUNC.NTZ R19, R18 ;  /* 0x0000001200137305 */ /* 0x0002a2000021f000 */
[----:B0-----:R-:W-:Y:S01]  /*0760*/  IADD3 R10, R17, 0xffffffe, RZ ;  /* 0x0ffffffe110a7810 */ /* 0x001fe20007ffe0ff */
[----:B-1----:R-:W-:Y:S01]  /*0770*/  HFMA2.MMA R18, -RZ, RZ, 0, 0 ;  /* 0x00000000ff127435 */ /* 0x002fe200000001ff */
[----:B------:R-:W-:-:S05]  /*0780*/  IADD3 R17, RZ, -R4, RZ ;  /* 0x80000004ff117210 */ /* 0x000fca0007ffe0ff */
[----:B------:R0:W1:Y:S01]  /*0790*/  F2I.FTZ.U32.TRUNC.NTZ R11, R10 ;  /* 0x0000000a000b7305 */ /* 0x000062000021f000 */
[----:B------:R-:W-:-:S04]  /*07a0*/  IMAD R17, R17, R15, RZ ;  /* 0x0000000f11117224 */ /* 0x000fc800078e02ff */
[----:B------:R-:W-:-:S04]  /*07b0*/  IMAD.HI.U32 R14, R15, R17, R14 ;  /* 0x000000110f0e7227 */ /* 0x000fc800078e000e */
[----:B--2---:R-:W-:Y:S02]  /*07c0*/  IMAD R15, R23, R19, RZ ;  /* 0x00000013170f7224 */ /* 0x004fe400078e02ff */
[----:B0-----:R-:W-:Y:S02]  /*07d0*/  IMAD.MOV.U32 R10, RZ, RZ, RZ ;  /* 0x000000ffff0a7224 */ /* 0x001fe400078e00ff */
[----:B-1----:R-:W-:Y:S02]  /*07e0*/  IMAD R9, R7, R11, RZ ;  /* 0x0000000b07097224 */ /* 0x002fe400078e02ff */
[----:B------:R-:W-:Y:S01]  /*07f0*/  IMAD.HI.U32 R18, R19, R15, R18 ;  /* 0x0000000f13127227 */ /* 0x000fe200078e0012 */
[----:B------:R-:W-:Y:S02]  /*0800*/  LOP3.LUT R19, RZ, R4, RZ, 0x33, !PT ;  /* 0x00000004ff137212 */ /* 0x000fe400078e33ff */
[----:B------:R-:W-:Y:S01]  /*0810*/  LOP3.LUT R15, RZ, R7, RZ, 0x33, !PT ;  /* 0x00000007ff0f7212 */ /* 0x000fe200078e33ff */
[----:B------:R-:W-:-:S02]  /*0820*/  IMAD.MOV R17, RZ, RZ, -R9 ;  /* 0x000000ffff117224 */ /* 0x000fc400078e0a09 */
[----:B------:R-:W-:Y:S01]  /*0830*/  IMAD.HI.U32 R9, R13, R21, R12 ;  /* 0x000000150d097227 */ /* 0x000fe200078e000c */
[----:B------:R-:W-:-:S03]  /*0840*/  LOP3.LUT R21, RZ, R16, RZ, 0x33, !PT ;  /* 0x00000010ff157212 */ /* 0x000fc600078e33ff */
[----:B------:R-:W-:-:S07]  /*0850*/  IMAD.HI.U32 R17, R11, R17, R10 ;  /* 0x000000110b117227 */ /* 0x000fce00078e000a */
.L_x_615:
        /* <DEDUP_REMOVED lines=49> */
[----:B------:R-:W-:Y:S02]  /*0b70*/  SEL R24, R20, R13, !P1 ;  /* 0x0000000d14187207 */ /* 0x000fe40004800000 */
[----:B------:R-:W0:Y:S02]  /*0b80*/  LDC.64 R12, c[0x0][0x210] ;  /* 0x00008400ff0c7b82 */ /* 0x000e240000000a00 */
[----:B------:R-:W-:-:S05]  /*0b90*/  IADD3 R25, -R24, RZ, RZ ;  /* 0x000000ff18197210 */ /* 0x000fca0007ffe1ff */
[----:B------:R-:W-:-:S04]  /*0ba0*/  IMAD R25, R0, R25, R23 ;  /* 0x0000001900197224 */ /* 0x000fc800078e0217 */
[----:B------:R-:W-:-:S04]  /*0bb0*/  IMAD R25, R25, UR13, R22 ;  /* 0x0000000d19197c24 */ /* 0x000fc8000f8e0216 */
[----:B------:R-:W-:-:S04]  /*0bc0*/  IMAD R25, R24, UR12, R25 ;  /* 0x0000000c18197c24 */ /* 0x000fc8000f8e0219 */
[----:B---3--:R-:W-:-:S04]  /*0bd0*/  IMAD R25, R6, UR11, R25 ;  /* 0x0000000b06197c24 */ /* 0x008fc8000f8e0219 */
[----:B0-----:R-:W-:-:S05]  /*0be0*/  IMAD.WIDE.U32 R12, R25, 0x8, R12 ;  /* 0x00000008190c7825 */ /* 0x001fca00078e000c */
[----:B--2---:R0:W-:Y:S01]  /*0bf0*/  STG.E.64 desc[UR6][R12.64], R10 ;  /* 0x0000000a0c007986 */ /* 0x0041e2000c101b06 */
[----:B------:R-:W-:Y:S05]  /*0c00*/  @!P4 BRA `(.L_x_615) ;  /* 0xfffffffc0014c947 */ /* 0x000fea000383ffff */
[----:B------:R-:W-:Y:S05]  /*0c10*/  EXIT ;  /* 0x000000000000794d */ /* 0x000fea0003800000 */
.L_x_616:
        /* <DEDUP_REMOVED lines=14> */
.L_x_1105:


//--------------------- .text._ZN2at6native40_GLOBAL__N__2351210d_8_Shape_cu_49f7391c26CatArrayBatchedCopy_contigINS1_10OpaqueTypeILj8EEEjLi3ELi128ELi1EEEvPT_NS1_25CatArrInputTensorMetadataIS5_T0_XT2_EXT3_EEENS1_16TensorSizeStrideIS8_Lj4EEEiS8_ --------------------------
	.section	.text._ZN2at6native40_GLOBAL__N__2351210d_8_Shape_cu_49f7391c26CatArrayBatchedCopy_contigINS1_10OpaqueTypeILj8EEEjLi3ELi128ELi1EEEvPT_NS1_25CatArrInputTensorMetadataIS5_T0_XT2_EXT3_EEENS1_16TensorSizeStrideIS8_Lj4EEEiS8_,"ax",@progbits
	.align	128
.text._ZN2at6native40_GLOBAL__N__2351210d_8_Shape_cu_49f7391c26CatArrayBatchedCopy_contigINS1_10OpaqueTypeILj8EEEjLi3ELi128ELi1EEEvPT_NS1_25CatArrInputTensorMetadataIS5_T0_XT2_EXT3_EEENS1_16TensorSizeStrideIS8_Lj4EEEiS8_:
        .type           _ZN2at6native40_GLOBAL__N__2351210d_8_Shape_cu_49f7391c26CatArrayBatchedCopy_contigINS1_10OpaqueTypeILj8EEEjLi3ELi128ELi1EEEvPT_NS1_25CatArrInputTensorMetadataIS5_T0_XT2_EXT3_EEENS1_16TensorSizeStrideIS8_Lj4EEEiS8_,@function
        .size           _ZN2at6native40_GLOBAL__N__2351210d_8_Shape_cu_49f7391c26CatArrayBatchedCopy_contigINS1_10OpaqueTypeILj8EEEjLi3ELi128ELi1EEEvPT_NS1_25CatArrInputTensorMetadataIS5_T0_XT2_EXT3_EEENS1_16TensorSizeStrideIS8_Lj4EEEiS8_,(.L_x_1106 - _ZN2at6native40_GLOBAL__N__2351210d_8_Shape_cu_49f7391c26CatArrayBatchedCopy_contigINS1_10OpaqueTypeILj8EEEjLi3ELi128ELi1EEEvPT_NS1_25CatArrInputTensorMetadataIS5_T0_XT2_EXT3_EEENS1_16TensorSizeStrideIS8_Lj4EEEiS8_)
        .other          _ZN2at6native40_GLOBAL__N__2351210d_8_Shape_cu_49f7391c26CatArrayBatchedCopy_contigINS1_10OpaqueTypeILj8EEEjLi3ELi128ELi1EEEvPT_NS1_25CatArrInputTensorMetadataIS5_T0_XT2_EXT3_EEENS1_16TensorSizeStrideIS8_Lj4EEEiS8_,@"STO_CUDA_ENTRY STV_DEFAULT"
_ZN2at6native40_GLOBAL__N__2351210d_8_Shape_cu_49f7391c26CatArrayBatchedCopy_contigINS1_10OpaqueTypeILj8EEEjLi3ELi128ELi1EEEvPT_NS1_25CatArrInputTensorMetadataIS5_T0_XT2_EXT3_EEENS1_16TensorSizeStrideIS8_Lj4EEEiS8_:
        /* <DEDUP_REMOVED lines=48> */
.L_x_617:
        /* <DEDUP_REMOVED lines=34> */
.L_x_618:
        /* <DEDUP_REMOVED lines=14> */
.L_x_1106:


//--------------------- .text._ZN2at6native40_GLOBAL__N__2351210d_8_Shape_cu_49f7391c35CatArrayBatchedCopy_alignedK_contigINS1_10OpaqueTypeILj8EEEjLi3ELi128ELi1ELi8EEEvPT_NS1_25CatArrInputTensorMetadataIS5_T0_XT2_EXT3_EEENS1_16TensorSizeStrideIS8_Lj4EEEiS8_ --------------------------
	.section	.text._ZN2at6native40_GLOBAL__N__2351210d_8_Shape_cu_49f7391c35CatArrayBatchedCopy_alignedK_contigINS1_10OpaqueTypeILj8EEEjLi3ELi128ELi1ELi8EEEvPT_NS1_25CatArrInputTensorMetadataIS5_T0_XT2_EXT3_EEENS1_16TensorSizeStrideIS8_Lj4EEEiS8_,"ax",@progbits
	.align	128
.text._ZN2at6native40_GLOBAL__N__2351210d_8_Shape_cu_49f7391c35CatArrayBatchedCopy_alignedK_contigINS1_10OpaqueTypeILj8EEEjLi3ELi128ELi1ELi8EEEvPT_NS1_25CatArrInputTensorMetadataIS5_T0_XT2_EXT3_EEENS1_16TensorSizeStrideIS8_Lj4EEEiS8_:
        .type           _ZN2at6native40_GLOBAL__N__2351210d_8_Shape_cu_49f7391c35CatArrayBatchedCopy_alignedK_contigINS1_10OpaqueTypeILj8EEEjLi3ELi128ELi1ELi8EEEvPT_NS1_25CatArrInputTensorMetadataIS5_T0_XT2_EXT3_EEENS1_16TensorSizeStrideIS8_Lj4EEEiS8_,@function
        .size           _ZN2at6native40_GLOBAL__N__2351210d_8_Shape_cu_49f7391c35CatArrayBatchedCopy_alignedK_contigINS1_10OpaqueTypeILj8EEEjLi3ELi128ELi1ELi8EEEvPT_NS1_25CatArrInputTensorMetadataIS5_T0_XT2_EXT3_EEENS1_16TensorSizeStrideIS8_Lj4EEEiS8_,(.L_x_1107 - _ZN2at6native40_GLOBAL__N__2351210d_8_Shape_cu_49f7391c35CatArrayBatchedCopy_alignedK_contigINS1_10OpaqueTypeILj8EEEjLi3ELi128ELi1ELi8EEEvPT_NS1_25CatArrInputTensorMetadataIS5_T0_XT2_EXT3_EEENS1_16TensorSizeStrideIS8_Lj4EEEiS8_)
        .other          _ZN2at6native40_GLOBAL__N__2351210d_8_Shape_cu_49f7391c35CatArrayBatchedCopy_alignedK_contigINS1_10OpaqueTypeILj8EEEjLi3ELi128ELi1ELi8EEEvPT_NS1_25CatArrInputTensorMetadataIS5_T0_XT2_EXT3_EEENS1_16TensorSizeStrideIS8_Lj4EEEiS8_,@"STO_CUDA_ENTRY STV_DEFAULT"
_ZN2at6native40_GLOBAL__N__2351210d_8_Shape_cu_49f7391c35CatArrayBatchedCopy_alignedK_contigINS1_10OpaqueTypeILj8EEEjLi3ELi128ELi1ELi8EEEvPT_NS1_25CatArrInputTensorMetadataIS5_T0_XT2_EXT3_EEENS1_16TensorSizeStrideIS8_Lj4EEEiS8_:
        /* <DEDUP_REMOVED lines=53> */
.L_x_621:
        /* <DEDUP_REMOVED lines=34> */
.L_x_620:
[----:B------:R-:W-:Y:S05]  /*0570*/  BSYNC B0 ;  /* 0x0000000000007941 */ /* 0x000fea0003800000 */
.L_x_619:
        /* <DEDUP_REMOVED lines=39> */
.L_x_624:
        /* <DEDUP_REMOVED lines=34> */
.L_x_623:
[----:B------:R-:W-:Y:S05]  /*0a10*/  BSYNC B0 ;  /* 0x0000000000007941 */ /* 0x000fea0003800000 */
.L_x_622:
        /* <DEDUP_REMOVED lines=34> */
.L_x_625:
        /* <DEDUP_REMOVED lines=127> */
.L_x_626:
        /* <DEDUP_REMOVED lines=13> */
.L_x_1107:


//--------------------- .text._ZN2at6native40_GLOBAL__N__2351210d_8_Shape_cu_49f7391c35CatArrayBatchedCopy_alignedK_contigINS1_10OpaqueTypeILj8EEEjLi3ELi128ELi1ELi16EEEvPT_NS1_25CatArrInputTensorMetadataIS5_T0_XT2_EXT3_EEENS1_16TensorSizeStrideIS8_Lj4EEEiS8_ --------------------------
	.section	.text._ZN2at6native40_GLOBAL__N__2351210d_8_Shape_cu_49f7391c35CatArrayBatchedCopy_alignedK_contigINS1_10OpaqueTypeILj8EEEjLi3ELi128ELi1ELi16EEEvPT_NS1_25CatArrInputTensorMetadataIS5_T0_XT2_EXT3_EEENS1_16TensorSizeStrideIS8_Lj4EEEiS8_,"ax",@progbits
	.align	128
.text._ZN2at6native40_GLOBAL__N__2351210d_8_Shape_cu_49f7391c35CatArrayBatchedCopy_alignedK_contigINS1_10OpaqueTypeILj8EEEjLi3ELi128ELi1ELi16EEEvPT_NS1_25CatArrInputTensorMetadataIS5_T0_XT2_EXT3_EEENS1_16TensorSizeStrideIS8_Lj4EEEiS8_:
        .type           _ZN2at6native40_GLOBAL__N__2351210d_8_Shape_cu_49f7391c35CatArrayBatchedCopy_alignedK_contigINS1_10OpaqueTypeILj8EEEjLi3ELi128ELi1ELi16EEEvPT_NS1_25CatArrInputTensorMetadataIS5_T0_XT2_EXT3_EEENS1_16TensorSizeStrideIS8_Lj4EEEiS8_,@function
        .size           _ZN2at6native40_GLOBAL__N__2351210d_8_Shape_cu_49f7391c35CatArrayBatchedCopy_alignedK_contigINS1_10OpaqueTypeILj8EEEjLi3ELi128ELi1ELi16EEEvPT_NS1_25CatArrInputTensorMetadataIS5_T0_XT2_EXT3_EEENS1_16TensorSizeStrideIS8_Lj4EEEiS8_,(.L_x_1108 - _ZN2at6native40_GLOBAL__N__2351210d_8_Shape_cu_49f7391c35CatArrayBatchedCopy_alignedK_contigINS1_10OpaqueTypeILj8EEEjLi3ELi128ELi1ELi16EEEvPT_NS1_25CatArrInputTensorMetadataIS5_T0_XT2_EXT3_EEENS1_16TensorSizeStrideIS8_Lj4EEEiS8_)
        .other          _ZN2at6native40_GLOBAL__N__2351210d_8_Shape_cu_49f7391c35CatArrayBatchedCopy_alignedK_contigINS1_10OpaqueTypeILj8EEEjLi3ELi128ELi1ELi16EEEvPT_NS1_25CatArrInputTensorMetadataIS5_T0_XT2_EXT3_EEENS1_16TensorSizeStrideIS8_Lj4EEEiS8_,@"STO_CUDA_ENTRY STV_DEFAULT"
_ZN2at6native40_GLOBAL__N__2351210d_8_Shape_cu_49f7391c35CatArrayBatchedCopy_alignedK_contigINS1_10OpaqueTypeILj8EEEjLi3ELi128ELi1ELi16EEEvPT_NS1_25CatArrInputTensorMetadataIS5_T0_XT2_EXT3_EEENS1_16TensorSizeStrideIS8_Lj4EEEiS8_:
        /* <DEDUP_REMOVED lines=54> */
.L_x_629:
        /* <DEDUP_REMOVED lines=63> */
.L_x_628:
[----:B------:R-:W-:Y:S05]  /*0750*/  BSYNC B0 ;  /* 0x0000000000007941 */ /* 0x000fea0003800000 */
.L_x_627:
        /* <DEDUP_REMOVED lines=39> */
.L_x_632:
        /* <DEDUP_REMOVED lines=34> */
.L_x_631:
[----:B------:R-:W-:Y:S05]  /*0bf0*/  BSYNC B0 ;  /* 0x0000000000007941 */ /* 0x000fea0003800000 */
.L_x_630:
        /* <DEDUP_REMOVED lines=34> */
.L_x_633:
        /* <DEDUP_REMOVED lines=127> */
.L_x_634:
        /* <DEDUP_REMOVED lines=15> */
.L_x_1108:


//--------------------- .text._ZN2at6native40_GLOBAL__N__2351210d_8_Shape_cu_49f7391c30CatArrayBatchedCopy_vectorizedINS1_10OpaqueTypeILj8EEEjLi3ELi128ELi1ELi16ELi2EEEvPcNS1_25CatArrInputTensorMetadataIT_T0_XT2_EXT3_EEENS1_16TensorSizeStrideIS8_Lj4EEEiS8_ --------------------------
	.section	.text._ZN2at6native40_GLOBAL__N__2351210d_8_Shape_cu_49f7391c30CatArrayBatchedCopy_vectorizedINS1_10OpaqueTypeILj8EEEjLi3ELi128ELi1ELi16ELi2EEEvPcNS1_25CatArrInputTensorMetadataIT_T0_XT2_EXT3_EEENS1_16TensorSizeStrideIS8_Lj4EEEiS8_,"ax",@progbits
	.align	128
.text._ZN2at6native40_GLOBAL__N__2351210d_8_Shape_cu_49f7391c30CatArrayBatchedCopy_vectorizedINS1_10OpaqueTypeILj8EEEjLi3ELi128ELi1ELi16ELi2EEEvPcNS1_25CatArrInputTensorMetadataIT_T0_XT2_EXT3_EEENS1_16TensorSizeStrideIS8_Lj4EEEiS8_:
        .type           _ZN2at6native40_GLOBAL__N__2351210d_8_Shape_cu_49f7391c30CatArrayBatchedCopy_vectorizedINS1_10OpaqueTypeILj8EEEjLi3ELi128ELi1ELi16ELi2EEEvPcNS1_25CatArrInputTensorMetadataIT_T0_XT2_EXT3_EEENS1_16TensorSizeStrideIS8_Lj4EEEiS8_,@function
        .size           _ZN2at6native40_GLOBAL__N__2351210d_8_Shape_cu_49f7391c30CatArrayBatchedCopy_vectorizedINS1_10OpaqueTypeILj8EEEjLi3ELi128ELi1ELi16ELi2EEEvPcNS1_25CatArrInputTensorMetadataIT_T0_XT2_EXT3_EEENS1_16TensorSizeStrideIS8_Lj4EEEiS8_,(.L_x_1109 - _ZN2at6native40_GLOBAL__N__2351210d_8_Shape_cu_49f7391c30CatArrayBatchedCopy_vectorizedINS1_10OpaqueTypeILj8EEEjLi3ELi128ELi1ELi16ELi2EEEvPcNS1_25CatArrInputTensorMetadataIT_T0_XT2_EXT3_EEENS1_16TensorSizeStrideIS8_Lj4EEEiS8_)
        .other          _ZN2at6native40_GLOBAL__N__2351210d_8_Shape_cu_49f7391c30CatArrayBatchedCopy_vectorizedINS1_10OpaqueTypeILj8EEEjLi3ELi128ELi1ELi16ELi2EEEvPcNS1_25CatArrInputTensorMetadataIT_T0_XT2_EXT3_EEENS1_16TensorSizeStrideIS8_Lj4EEEiS8_,@"STO_CUDA_ENTRY STV_DEFAULT"
_ZN2at6native40_GLOBAL__N__2351210d_8_Shape_cu_49f7391c30CatArrayBatchedCopy_vectorizedINS1_10OpaqueTypeILj8EEEjLi3ELi128ELi1ELi16ELi2EEEvPcNS1_25CatArrInputTensorMetadataIT_T0_XT2_EXT3_EEENS1_16TensorSizeStrideIS8_Lj4EEEiS8_:
        /* <DEDUP_REMOVED lines=52> */
.L_x_635:
        /* <DEDUP_REMOVED lines=36> */
.L_x_636:
        /* <DEDUP_REMOVED lines=16> */
.L_x_1109:


//--------------------- .text._ZN2at6native40_GLOBAL__N__2351210d_8_Shape_cu_49f7391c19CatArrayBatchedCopyINS1_10OpaqueTypeILj8EEEjLi2ELi128ELi1EEEvPT_NS1_25CatArrInputTensorMetadataIS5_T0_XT2_EXT3_EEENS1_16TensorSizeStrideIS8_Lj4EEEiS8_ --------------------------
	.section	.text._ZN2at6native40_GLOBAL__N__2351210d_8_Shape_cu_49f7391c19CatArrayBatchedCopyINS1_10OpaqueTypeILj8EEEjLi2ELi128ELi1EEEvPT_NS1_25CatArrInputTensorMetadataIS5_T0_XT2_EXT3_EEENS1_16TensorSizeStrideIS8_Lj4EEEiS8_,"ax",@progbits
	.align	128
.text._ZN2at6native40_GLOBAL__N__2351210d_8_Shape_cu_49f7391c19CatArrayBatchedCopyINS1_10OpaqueTypeILj8EEEjLi2ELi128ELi1EEEvPT_NS1_25CatArrInputTensorMetadataIS5_T0_XT2_EXT3_EEENS1_16TensorSizeStrideIS8_Lj4EEEiS8_:
        .type           _ZN2at6native40_GLOBAL__N__2351210d_8_Shape_cu_49f7391c19CatArrayBatchedCopyINS1_10OpaqueTypeILj8EEEjLi2ELi128ELi1EEEvPT_NS1_25CatArrInputTensorMetadataIS5_T0_XT2_EXT3_EEENS1_16TensorSizeStrideIS8_Lj4EEEiS8_,@function
        .size           _ZN2at6native40_GLOBAL__N__2351210d_8_Shape_cu_49f7391c19CatArrayBatchedCopyINS1_10OpaqueTypeILj8EEEjLi2ELi128ELi1EEEvPT_NS1_25CatArrInputTensorMetadataIS5_T0_XT2_EXT3_EEENS1_16TensorSizeStrideIS8_Lj4EEEiS8_,(.L_x_1110 - _ZN2at6native40_GLOBAL__N__2351210d_8_Shape_cu_49f7391c19CatArrayBatchedCopyINS1_10OpaqueTypeILj8EEEjLi2ELi128ELi1EEEvPT_NS1_25CatArrInputTensorMetadataIS5_T0_XT2_EXT3_EEENS1_16TensorSizeStrideIS8_Lj4EEEiS8_)
        .other          _ZN2at6native40_GLOBAL__N__2351210d_8_Shape_cu_49f7391c19CatArrayBatchedCopyINS1_10OpaqueTypeILj8EEEjLi2ELi128ELi1EEEvPT_NS1_25CatArrInputTensorMetadataIS5_T0_XT2_EXT3_EEENS1_16TensorSizeStrideIS8_Lj4EEEiS8_,@"STO_CUDA_ENTRY STV_DEFAULT"
_ZN2at6native40_GLOBAL__N__2351210d_8_Shape_cu_49f7391c19CatArrayBatchedCopyINS1_10OpaqueTypeILj8EEEjLi2ELi128ELi1EEEvPT_NS1_25CatArrInputTensorMetadataIS5_T0_XT2_EXT3_EEENS1_16TensorSizeStrideIS8_Lj4EEEiS8_:
        /* <DEDUP_REMOVED lines=38> */
.L_x_638:
[----:B01----:R-:W-:-:S06]  /*0260*/  IMAD.WIDE.U32 R10, R7, 0x8, R2 ;  /* 0x00000008070a7825 */ /* 0x003fcc00078e0002 */
        /* <DEDUP_REMOVED lines=21> */
.L_x_637:
[----:B------:R-:W0:Y:S01]  /*03c0*/  @P0 LDC R10, c[0x0][0xc9c] ;  /* 0x00032700ff0a0b82 */ /* 0x000e220000000800 */
[----:B------:R-:W2:Y:S01]  /*03d0*/  I2F.U32.RP R16, R8 ;  /* 0x0000000800107306 */ /* 0x000ea20000209000 */
[----:B------:R-:W-:Y:S01]  /*03e0*/  IMAD.MOV R12, RZ, RZ, -R8 ;  /* 0x000000ffff0c7224 */ /* 0x000fe200078e0a08 */
[----:B------:R-:W-:Y:S01]  /*03f0*/  ISETP.NE.U32.AND P0, PT, R8, RZ, PT ;  /* 0x000000ff0800720c */ /* 0x000fe20003f05070 */
[----:B------:R-:W-:Y:S01]  /*0400*/  ULDC UR5, c[0x0][0xcdc] ;  /* 0x0003370000057ab9 */ /* 0x000fe20000000800 */
[----:B------:R-:W-:Y:S01]  /*0410*/  ULDC.64 UR10, c[0x0][0xcc8] ;  /* 0x00033200000a7ab9 */ /* 0x000fe20000000a00 */
[----:B------:R-:W-:Y:S02]  /*0420*/  ULDC.64 UR8, c[0x0][0xca8] ;  /* 0x00032a0000087ab9 */ /* 0x000fe40000000a00 */
[----:B------:R-:W4:Y:S01]  /*0430*/  LDC.64 R4, c[0x0][0x210] ;  /* 0x00008400ff047b82 */ /* 0x000f220000000a00 */
[----:B--2---:R-:W2:Y:S08]  /*0440*/  MUFU.RCP R16, R16 ;  /* 0x0000001000107308 */ /* 0x004eb00000001000 */
[----:B0-----:R-:W0:Y:S01]  /*0450*/  I2F.U32.RP R9, R10 ;  /* 0x0000000a00097306 */ /* 0x001e220000209000 */
[----:B------:R-:W-:-:S02]  /*0460*/  ISETP.NE.U32.AND P1, PT, R10, RZ, PT ;  /* 0x000000ff0a00720c */ /* 0x000fc40003f25070 */
[----:B--2---:R-:W-:-:S05]  /*0470*/  IADD3 R13, R16, 0xffffffe, RZ ;  /* 0x0ffffffe100d7810 */ /* 0x004fca0007ffe0ff */
[----:B0-----:R-:W0:Y:S08]  /*0480*/  MUFU.RCP R9, R9 ;  /* 0x0000000900097308 */ /* 0x001e300000001000 */
[----:B------:R-:W2:Y:S01]  /*0490*/  F2I.FTZ.U32.TRUNC.NTZ R13, R13 ;  /* 0x0000000d000d7305 */ /* 0x000ea2000021f000 */
[----:B0-----:R-:W-:-:S07]  /*04a0*/  IADD3 R14, R9, 0xffffffe, RZ ;  /* 0x0ffffffe090e7810 */ /* 0x001fce0007ffe0ff */
[----:B------:R0:W5:Y:S01]  /*04b0*/  F2I.FTZ.U32.TRUNC.NTZ R15, R14 ;  /* 0x0000000e000f7305 */ /* 0x000162000021f000 */
[----:B--2---:R-:W-:Y:S01]  /*04c0*/  IMAD R9, R12, R13, RZ ;  /* 0x0000000d0c097224 */ /* 0x004fe200078e02ff */
[----:B------:R-:W-:Y:S01]  /*04d0*/  HFMA2.MMA R12, -RZ, RZ, 0, 0 ;  /* 0x00000000ff0c7435 */ /* 0x000fe200000001ff */
[----:B0-----:R-:W-:-:S09]  /*04e0*/  IMAD.MOV.U32 R14, RZ, RZ, RZ ;  /* 0x000000ffff0e7224 */ /* 0x001fd200078e00ff */
[----:B------:R-:W-:Y:S01]  /*04f0*/  IMAD.HI.U32 R12, R13, R9, R12 ;  /* 0x000000090d0c7227 */ /* 0x000fe200078e000c */
[----:B------:R-:W-:-:S03]  /*0500*/  LOP3.LUT R9, RZ, R10, RZ, 0x33, !PT ;  /* 0x0000000aff097212 */ /* 0x000fc600078e33ff */
[----:B-----5:R-:W-:-:S05]  /*0510*/  IMAD R11, R10, R15, RZ ;  /* 0x0000000f0a0b7224 */ /* 0x020fca00078e02ff */
[----:B------:R-:W-:-:S05]  /*0520*/  IADD3 R11, -R11, RZ, RZ ;  /* 0x000000ff0b0b7210 */ /* 0x000fca0007ffe1ff */
[----:B------:R-:W-:Y:S01]  /*0530*/  IMAD.HI.U32 R14, R15, R11, R14 ;  /* 0x0000000b0f0e7227 */ /* 0x000fe200078e000e */
[----:B----4-:R-:W-:-:S07]  /*0540*/  LOP3.LUT R11, RZ, R8, RZ, 0x33, !PT ;  /* 0x00000008ff0b7212 */ /* 0x010fce00078e33ff */
.L_x_639:
        /* <DEDUP_REMOVED lines=35> */
.L_x_640:
        /* <DEDUP_REMOVED lines=16> */
.L_x_1110:


//--------------------- .text._ZN2at6native40_GLOBAL__N__2351210d_8_Shape_cu_49f7391c26CatArrayBatchedCopy_contigINS1_10OpaqueTypeILj8EEEjLi2ELi128ELi1EEEvPT_NS1_25CatArrInputTensorMetadataIS5_T0_XT2_EXT3_EEENS1_16TensorSizeStrideIS8_Lj4EEEiS8_ --------------------------
	.section	.text._ZN2at6native40_GLOBAL__N__2351210d_8_Shape_cu_49f7391c26CatArrayBatchedCopy_contigINS1_10OpaqueTypeILj8EEEjLi2ELi128ELi1EEEvPT_NS1_25CatArrInputTensorMetadataIS5_T0_XT2_EXT3_EEENS1_16TensorSizeStrideIS8_Lj4EEEiS8_,"ax",@progbits
	.align	128
.text._ZN2at6native40_GLOBAL__N__2351210d_8_Shape_cu_49f7391c26CatArrayBatchedCopy_contigINS1_10OpaqueTypeILj8EEEjLi2ELi128ELi1EEEvPT_NS1_25CatArrInputTensorMetadataIS5_T0_XT2_EXT3_EEENS1_16TensorSizeStrideIS8_Lj4EEEiS8_:
        .type           _ZN2at6native40_GLOBAL__N__2351210d_8_Shape_cu_49f7391c26CatArrayBatchedCopy_contigINS1_10OpaqueTypeILj8EEEjLi2ELi128ELi1EEEvPT_NS1_25CatArrInputTensorMetadataIS5_T0_XT2_EXT3_EEENS1_16TensorSizeStrideIS8_Lj4EEEiS8_,@function
        .size           _ZN2at6native40_GLOBAL__N__2351210d_8_Shape_cu_49f7391c26CatArrayBatchedCopy_contigINS1_10OpaqueTypeILj8EEEjLi2ELi128ELi1EEEvPT_NS1_25CatArrInputTensorMetadataIS5_T0_XT2_EXT3_EEENS1_16TensorSizeStrideIS8_Lj4EEEiS8_,(.L_x_1111 - _ZN2at6native40_GLOBAL__N__2351210d_8_Shape_cu_49f7391c26CatArrayBatchedCopy_contigINS1_10OpaqueTypeILj8EEEjLi2ELi128ELi1EEEvPT_NS1_25CatArrInputTensorMetadataIS5_T0_XT2_EXT3_EEENS1_16TensorSizeStrideIS8_Lj4EEEiS8_)
        .other          _ZN2at6native40_GLOBAL__N__2351210d_8_Shape_cu_49f7391c26CatArrayBatchedCopy_contigINS1_10OpaqueTypeILj8EEEjLi2ELi128ELi1EEEvPT_NS1_25CatArrInputTensorMetadataIS5_T0_XT2_EXT3_EEENS1_16TensorSizeStrideIS8_Lj4EEEiS8_,@"STO_CUDA_ENTRY STV_DEFAULT"
_ZN2at6native40_GLOBAL__N__2351210d_8_Shape_cu_49f7391c26CatArrayBatchedCopy_contigINS1_10OpaqueTypeILj8EEEjLi2ELi128ELi1EEEvPT_NS1_25CatArrInputTensorMetadataIS5_T0_XT2_EXT3_EEENS1_16TensorSizeStrideIS8_Lj4EEEiS8_:
        /* <DEDUP_REMOVED lines=35> */
.L_x_641:
        /* <DEDUP_REMOVED lines=21> */
.L_x_642:
        /* <DEDUP_REMOVED lines=16> */
.L_x_1111:


//--------------------- .text._ZN2at6native40_GLOBAL__N__2351210d_8_Shape_cu_49f7391c35CatArrayBatchedCopy_alignedK_contigINS1_10OpaqueTypeILj8EEEjLi2ELi128ELi1ELi8EEEvPT_NS1_25CatArrInputTensorMetadataIS5_T0_XT2_EXT3_EEENS1_16TensorSizeStrideIS8_Lj4EEEiS8_ --------------------------
	.section	.text._ZN2at6native40_GLOBAL__N__2351210d_8_Shape_cu_49f7391c35CatArrayBatchedCopy_alignedK_contigINS1_10OpaqueTypeILj8EEEjLi2ELi128ELi1ELi8EEEvPT_NS1_25CatArrInputTensorMetadataIS5_T0_XT2_EXT3_EEENS1_16TensorSizeStrideIS8_Lj4EEEiS8_,"ax",@progbits
	.align	128
.text._ZN2at6native40_GLOBAL__N__2351210d_8_Shape_cu_49f7391c35CatArrayBatchedCopy_alignedK_contigINS1_10OpaqueTypeILj8EEEjLi2ELi128ELi1ELi8EEEvPT_NS1_25CatArrInputTensorMetadataIS5_T0_XT2_EXT3_EEENS1_16TensorSizeStrideIS8_Lj4EEEiS8_:
        .type           _ZN2at6native40_GLOBAL__N__2351210d_8_Shape_cu_49f7391c35CatArrayBatchedCopy_alignedK_contigINS1_10OpaqueTypeILj8EEEjLi2ELi128ELi1ELi8EEEvPT_NS1_25CatArrInputTensorMetadataIS5_T0_XT2_EXT3_EEENS1_16TensorSizeStrideIS8_Lj4EEEiS8_,@function
        .size           _ZN2at6native40_GLOBAL__N__2351210d_8_Shape_cu_49f7391c35CatArrayBatchedCopy_alignedK_contigINS1_10OpaqueTypeILj8EEEjLi2ELi128ELi1ELi8EEEvPT_NS1_25CatArrInputTensorMetadataIS5_T0_XT2_EXT3_EEENS1_16TensorSizeStrideIS8_Lj4EEEiS8_,(.L_x_1112 - _ZN2at6native40_GLOBAL__N__2351210d_8_Shape_cu_49f7391c35CatArrayBatchedCopy_alignedK_contigINS1_10OpaqueTypeILj8EEEjLi2ELi128ELi1ELi8EEEvPT_NS1_25CatArrInputTensorMetadataIS5_T0_XT2_EXT3_EEENS1_16TensorSizeStrideIS8_Lj4EEEiS8_)
        .other          _ZN2at6native40_GLOBAL__N__2351210d_8_Shape_cu_49f7391c35CatArrayBatchedCopy_alignedK_contigINS1_10OpaqueTypeILj8EEEjLi2ELi128ELi1ELi8EEEvPT_NS1_25CatArrInputTensorMetadataIS5_T0_XT2_EXT3_EEENS1_16TensorSizeStrideIS8_Lj4EEEiS8_,@"STO_CUDA_ENTRY STV_DEFAULT"
_ZN2at6native40_GLOBAL__N__2351210d_8_Shape_cu_49f7391c35CatArrayBatchedCopy_alignedK_contigINS1_10OpaqueTypeILj8EEEjLi2ELi128ELi1ELi8EEEvPT_NS1_25CatArrInputTensorMetadataIS5_T0_XT2_EXT3_EEENS1_16TensorSizeStrideIS8_Lj4EEEiS8_:
        /* <DEDUP_REMOVED lines=40> */
.L_x_645:
        /* <DEDUP_REMOVED lines=24> */
.L_x_644:
[----:B------:R-:W-:Y:S05]  /*0400*/  BSYNC B0 ;  /* 0x0000000000007941 */ /* 0x000fea0003800000 */
.L_x_643:
        /* <DEDUP_REMOVED lines=25> */
.L_x_648:
        /* <DEDUP_REMOVED lines=21> */
.L_x_647:
[----:B------:R-:W-:Y:S05]  /*06f0*/  BSYNC B0 ;  /* 0x0000000000007941 */ /* 0x000fea0003800000 */
.L_x_646:
        /* <DEDUP_REMOVED lines=19> */
.L_x_649:
        /* <DEDUP_REMOVED lines=81> */
.L_x_650:
        /* <DEDUP_REMOVED lines=12> */
.L_x_1112:


//--------------------- .text._ZN2at6native40_GLOBAL__N__2351210d_8_Shape_cu_49f7391c35CatArrayBatchedCopy_alignedK_contigINS1_10OpaqueTypeILj8EEEjLi2ELi128ELi1ELi16EEEvPT_NS1_25CatArrInputTensorMetadataIS5_T0_XT2_EXT3_EEENS1_16TensorSizeStrideIS8_Lj4EEEiS8_ --------------------------
	.section	.text._ZN2at6native40_GLOBAL__N__2351210d_8_Shape_cu_49f7391c35CatArrayBatchedCopy_alignedK_contigINS1_10OpaqueTypeILj8EEEjLi2ELi128ELi1ELi16EEEvPT_NS1_25CatArrInputTensorMetadataIS5_T0_XT2_EXT3_EEENS1_16TensorSizeStrideIS8_Lj4EEEiS8_,"ax",@progbits
	.align	128
.text._ZN2at6native40_GLOBAL__N__2351210d_8_Shape_cu_49f7391c35CatArrayBatchedCopy_alignedK_contigINS1_10OpaqueTypeILj8EEEjLi2ELi128ELi1ELi16EEEvPT_NS1_25CatArrInputTensorMetadataIS5_T0_XT2_EXT3_EEENS1_16TensorSizeStrideIS8_Lj4EEEiS8_:
        .type           _ZN2at6native40_GLOBAL__N__2351210d_8_Shape_cu_49f7391c35CatArrayBatchedCopy_alignedK_contigINS1_10OpaqueTypeILj8EEEjLi2ELi128ELi1ELi16EEEvPT_NS1_25CatArrInputTensorMetadataIS5_T0_XT2_EXT3_EEENS1_16TensorSizeStrideIS8_Lj4EEEiS8_,@function
        .size           _ZN2at6native40_GLOBAL__N__2351210d_8_Shape_cu_49f7391c35CatArrayBatchedCopy_alignedK_contigINS1_10OpaqueTypeILj8EEEjLi2ELi128ELi1ELi16EEEvPT_NS1_25CatArrInputTensorMetadataIS5_T0_XT2_EXT3_EEENS1_16TensorSizeStrideIS8_Lj4EEEiS8_,(.L_x_1113 - _ZN2at6native40_GLOBAL__N__2351210d_8_Shape_cu_49f7391c35CatArrayBatchedCopy_alignedK_contigINS1_10OpaqueTypeILj8EEEjLi2ELi128ELi1ELi16EEEvPT_NS1_25CatArrInputTensorMetadataIS5_T0_XT2_EXT3_EEENS1_16TensorSizeStrideIS8_Lj4EEEiS8_)
        .other          _ZN2at6native40_GLOBAL__N__2351210d_8_Shape_cu_49f7391c35CatArrayBatchedCopy_alignedK_contigINS1_10OpaqueTypeILj8EEEjLi2ELi128ELi1ELi16EEEvPT_NS1_25CatArrInputTensorMetadataIS5_T0_XT2_EXT3_EEENS1_16TensorSizeStrideIS8_Lj4EEEiS8_,@"STO_CUDA_ENTRY STV_DEFAULT"
_ZN2at6native40_GLOBAL__N__2351210d_8_Shape_cu_49f7391c35CatArrayBatchedCopy_alignedK_contigINS1_10OpaqueTypeILj8EEEjLi2ELi128ELi1ELi16EEEvPT_NS1_25CatArrInputTensorMetadataIS5_T0_XT2_EXT3_EEENS1_16TensorSizeStrideIS8_Lj4EEEiS8_:
        /* <DEDUP_REMOVED lines=40> */
.L_x_653:
        /* <DEDUP_REMOVED lines=41> */
.L_x_652:
[----:B------:R-:W-:Y:S05]  /*0510*/  BSYNC B0 ;  /* 0x0000000000007941 */ /* 0x000fea0003800000 */
.L_x_651:
        /* <DEDUP_REMOVED lines=25> */
.L_x_656:
        /* <DEDUP_REMOVED lines=22> */
.L_x_655:
[----:B------:R-:W-:Y:S05]  /*0810*/  BSYNC B0 ;  /* 0x0000000000007941 */ /* 0x000fea0003800000 */
.L_x_654:
        /* <DEDUP_REMOVED lines=20> */
.L_x_657:
        /* <DEDUP_REMOVED lines=85> */
.L_x_658:
        /* <DEDUP_REMOVED lines=13> */
.L_x_1113:


//--------------------- .text._ZN2at6native40_GLOBAL__N__2351210d_8_Shape_cu_49f7391c30CatArrayBatchedCopy_vectorizedINS1_10OpaqueTypeILj8EEEjLi2ELi128ELi1ELi16ELi2EEEvPcNS1_25CatArrInputTensorMetadataIT_T0_XT2_EXT3_EEENS1_16TensorSizeStrideIS8_Lj4EEEiS8_ --------------------------
	.section	.text._ZN2at6native40_GLOBAL__N__2351210d_8_Shape_cu_49f7391c30CatArrayBatchedCopy_vectorizedINS1_10OpaqueTypeILj8EEEjLi2ELi128ELi1ELi16ELi2EEEvPcNS1_25CatArrInputTensorMetadataIT_T0_XT2_EXT3_EEENS1_16TensorSizeStrideIS8_Lj4EEEiS8_,"ax",@progbits
	.align	128
.text._ZN2at6native40_GLOBAL__N__2351210d_8_Shape_cu_49f7391c30CatArrayBatchedCopy_vectorizedINS1_10OpaqueTypeILj8EEEjLi2ELi128ELi1ELi16ELi2EEEvPcNS1_25CatArrInputTensorMetadataIT_T0_XT2_EXT3_EEENS1_16TensorSizeStrideIS8_Lj4EEEiS8_:
        .type           _ZN2at6native40_GLOBAL__N__2351210d_8_Shape_cu_49f7391c30CatArrayBatchedCopy_vectorizedINS1_10OpaqueTypeILj8EEEjLi2ELi128ELi1ELi16ELi2EEEvPcNS1_25CatArrInputTensorMetadataIT_T0_XT2_EXT3_EEENS1_16TensorSizeStrideIS8_Lj4EEEiS8_,@function
        .size           _ZN2at6native40_GLOBAL__N__2351210d_8_Shape_cu_49f7391c30CatArrayBatchedCopy_vectorizedINS1_10OpaqueTypeILj8EEEjLi2ELi128ELi1ELi16ELi2EEEvPcNS1_25CatArrInputTensorMetadataIT_T0_XT2_EXT3_EEENS1_16TensorSizeStrideIS8_Lj4EEEiS8_,(.L_x_1114 - _ZN2at6native40_GLOBAL__N__2351210d_8_Shape_cu_49f7391c30CatArrayBatchedCopy_vectorizedINS1_10OpaqueTypeILj8EEEjLi2ELi128ELi1ELi16ELi2EEEvPcNS1_25CatArrInputTensorMetadataIT_T0_XT2_EXT3_EEENS1_16TensorSizeStrideIS8_Lj4EEEiS8_)
        .other          _ZN2at6native40_GLOBAL__N__2351210d_8_Shape_cu_49f7391c30CatArrayBatchedCopy_vectorizedINS1_10OpaqueTypeILj8EEEjLi2ELi128ELi1ELi16ELi2EEEvPcNS1_25CatArrInputTensorMetadataIT_T0_XT2_EXT3_EEENS1_16TensorSizeStrideIS8_Lj4EEEiS8_,@"STO_CUDA_ENTRY STV_DEFAULT"
_ZN2at6native40_GLOBAL__N__2351210d_8_Shape_cu_49f7391c30CatArrayBatchedCopy_vectorizedINS1_10OpaqueTypeILj8EEEjLi2ELi128ELi1ELi16ELi2EEEvPcNS1_25CatArrInputTensorMetadataIT_T0_XT2_EXT3_EEENS1_16TensorSizeStrideIS8_Lj4EEEiS8_:
        /* <DEDUP_REMOVED lines=39> */
.L_x_659:
        /* <DEDUP_REMOVED lines=24> */
.L_x_660:
        /* <DEDUP_REMOVED lines=9> */
.L_x_1114:


//--------------------- .text._ZN2at6native40_GLOBAL__N__2351210d_8_Shape_cu_49f7391c19CatArrayBatchedCopyINS1_10OpaqueTypeILj8EEEjLi1ELi128ELi1EEEvPT_NS1_25CatArrInputTensorMetadataIS5_T0_XT2_EXT3_EEENS1_16TensorSizeStrideIS8_Lj4EEEiS8_ --------------------------
	.section	.text._ZN2at6native40_GLOBAL__N__2351210d_8_Shape_cu_49f7391c19CatArrayBatchedCopyINS1_10OpaqueTypeILj8EEEjLi1ELi128ELi1EEEvPT_NS1_25CatArrInputTensorMetadataIS5_T0_XT2_EXT3_EEENS1_16TensorSizeStrideIS8_Lj4EEEiS8_,"ax",@progbits
	.align	128
.text._ZN2at6native40_GLOBAL__N__2351210d_8_Shape_cu_49f7391c19CatArrayBatchedCopyINS1_10OpaqueTypeILj8EEEjLi1ELi128ELi1EEEvPT_NS1_25CatArrInputTensorMetadataIS5_T0_XT2_EXT3_EEENS1_16TensorSizeStrideIS8_Lj4EEEiS8_:
        .type           _ZN2at6native40_GLOBAL__N__2351210d_8_Shape_cu_49f7391c19CatArrayBatchedCopyINS1_10OpaqueTypeILj8EEEjLi1ELi128ELi1EEEvPT_NS1_25CatArrInputTensorMetadataIS5_T0_XT2_EXT3_EEENS1_16TensorSizeStrideIS8_Lj4EEEiS8_,@function
        .size           _ZN2at6native40_GLOBAL__N__2351210d_8_Shape_cu_49f7391c19CatArrayBatchedCopyINS1_10OpaqueTypeILj8EEEjLi1ELi128ELi1EEEvPT_NS1_25CatArrInputTensorMetadataIS5_T0_XT2_EXT3_EEENS1_16TensorSizeStrideIS8_Lj4EEEiS8_,(.L_x_1115 - _ZN2at6native40_GLOBAL__N__2351210d_8_Shape_cu_49f7391c19CatArrayBatchedCopyINS1_10OpaqueTypeILj8EEEjLi1ELi128ELi1EEEvPT_NS1_25CatArrInputTensorMetadataIS5_T0_XT2_EXT3_EEENS1_16TensorSizeStrideIS8_Lj4EEEiS8_)
        .other          _ZN2at6native40_GLOBAL__N__2351210d_8_Shape_cu_49f7391c19CatArrayBatchedCopyINS1_10OpaqueTypeILj8EEEjLi1ELi128ELi1EEEvPT_NS1_25CatArrInputTensorMetadataIS5_T0_XT2_EXT3_EEENS1_16TensorSizeStrideIS8_Lj4EEEiS8_,@"STO_CUDA_ENTRY STV_DEFAULT"
_ZN2at6native40_GLOBAL__N__2351210d_8_Shape_cu_49f7391c19CatArrayBatchedCopyINS1_10OpaqueTypeILj8EEEjLi1ELi128ELi1EEEvPT_NS1_25CatArrInputTensorMetadataIS5_T0_XT2_EXT3_EEENS1_16TensorSizeStrideIS8_Lj4EEEiS8_:
        /* <DEDUP_REMOVED lines=16> */
[----:B------:R-:W-:Y:S02]  /*0100*/  ULDC UR8, c[0x0][0xcc8] ;  /* 0x0003320000087ab9 */ /* 0x000fe40000000800 */
[----:B------:R-:W-:Y:S01]  /*0110*/  ULDC UR5, c[0x0][0xcdc] ;  /* 0x0003370000057ab9 */ /* 0x000fe20000000800 */
[----:B------:R-:W1:Y:S01]  /*0120*/  LDC R8, c[0x0][R8+0x610] ;  /* 0x0001840008087b82 */ /* 0x000e620000000800 */
[----:B------:R-:W-:-:S07]  /*0130*/  ULDC UR9, c[0x0][0xcc8] ;  /* 0x0003320000097ab9 */ /* 0x000fce0000000800 */
[----:B------:R-:W2:Y:S08]  /*0140*/  LDC.64 R6, c[0x0][0x210] ;  /* 0x00008400ff067b82 */ /* 0x000eb00000000a00 */
[----:B------:R-:W3:Y:S01]  /*0150*/  LDC.64 R4, c[0x0][0x210] ;  /* 0x00008400ff047b82 */ /* 0x000ee20000000a00 */
[----:B0-----:R-:W-:Y:S02]  /*0160*/  ISETP.NE.AND P0, PT, R11, RZ, PT ;  /* 0x000000ff0b00720c */ /* 0x001fe40003f05270 */
[----:B------:R-:W-:-:S05]  /*0170*/  MOV R11, R9 ;  /* 0x00000009000b7202 */ /* 0x000fca0000000f00 */
[----:B------:R-:W0:Y:S01]  /*0180*/  LDC.64 R2, c[0x0][R2+0x218] ;  /* 0x0000860002027b82 */ /* 0x000e220000000a00 */
[----:B-1----:R-:W-:Y:S01]  /*0190*/  IMAD R10, R8, UR5, RZ ;  /* 0x00000005080a7c24 */ /* 0x002fe2000f8e02ff */
[----:B------:R-:W-:-:S04]  /*01a0*/  ULDC UR5, c[0x0][0xca8] ;  /* 0x00032a0000057ab9 */ /* 0x000fc80000000800 */
[----:B------:R-:W-:Y:S05]  /*01b0*/  @!P0 BRA `(.L_x_661) ;  /* 0x0000000000248947 */ /* 0x000fea0003800000 */
.L_x_662:
[----:B01----:R-:W-:-:S06]  /*01c0*/  IMAD.WIDE.U32 R8, R11, 0x8, R2 ;  /* 0x000000080b087825 */ /* 0x003fcc00078e0002 */
[----:B------:R-:W4:Y:S01]  /*01d0*/  LDG.E.64 R8, desc[UR6][R8.64] ;  /* 0x0000000608087981 */ /* 0x000f22000c1e1b00 */
[C---:B---3--:R-:W-:Y:S01]  /*01e0*/  IMAD R5, R11.reuse, UR8, R10 ;  /* 0x000000080b057c24 */ /* 0x048fe2000f8e020a */
[----:B------:R-:W-:-:S03]  /*01f0*/  IADD3 R11, R11, UR4, RZ ;  /* 0x000000040b0b7c10 */ /* 0x000fc6000fffe0ff */
[----:B--2---:R-:W-:Y:S01]  /*0200*/  IMAD.WIDE.U32 R4, R5, 0x8, R6 ;  /* 0x0000000805047825 */ /* 0x004fe200078e0006 */
[----:B------:R-:W-:-:S04]  /*0210*/  ISETP.GE.U32.AND P0, PT, R11, R0, PT ;  /* 0x000000000b00720c */ /* 0x000fc80003f06070 */
[----:B----4-:R1:W-:Y:S09]  /*0220*/  STG.E.64 desc[UR6][R4.64], R8 ;  /* 0x0000000804007986 */ /* 0x0103f2000c101b06 */
[----:B------:R-:W-:Y:S05]  /*0230*/  @!P0 BRA `(.L_x_662) ;  /* 0xfffffffc00e08947 */ /* 0x000fea000383ffff */
[----:B------:R-:W-:Y:S05]  /*0240*/  EXIT ;  /* 0x000000000000794d */ /* 0x000fea0003800000 */
.L_x_661:
[----:B-12---:R-:W-:-:S04]  /*0250*/  IMAD R7, R11, UR5, RZ ;  /* 0x000000050b077c24 */ /* 0x006fc8000f8e02ff */
[----:B0-----:R-:W-:-:S06]  /*0260*/  IMAD.WIDE.U32 R6, R7, 0x8, R2 ;  /* 0x0000000807067825 */ /* 0x001fcc00078e0002 */
        /* <DEDUP_REMOVED lines=8> */
.L_x_663:
        /* <DEDUP_REMOVED lines=9> */
.L_x_1115:


//--------------------- .text._ZN2at6native40_GLOBAL__N__2351210d_8_Shape_cu_49f7391c26CatArrayBatchedCopy_contigINS1_10OpaqueTypeILj8EEEjLi1ELi128ELi1EEEvPT_NS1_25CatArrInputTensorMetadataIS5_T0_XT2_EXT3_EEENS1_16TensorSizeStrideIS8_Lj4EEEiS8_ --------------------------
	.section	.text._ZN2at6native40_GLOBAL__N__2351210d_8_Shape_cu_49f7391c26CatArrayBatchedCopy_contigINS1_10OpaqueTypeILj8EEEjLi1ELi128ELi1EEEvPT_NS1_25CatArrInputTensorMetadataIS5_T0_XT2_EXT3_EEENS1_16TensorSizeStrideIS8_Lj4EEEiS8_,"ax",@progbits
	.align	128
.text._ZN2at6native40_GLOBAL__N__2351210d_8_Shape_cu_49f7391c26CatArrayBatchedCopy_contigINS1_10OpaqueTypeILj8EEEjLi1ELi128ELi1EEEvPT_NS1_25CatArrInputTensorMetadataIS5_T0_XT2_EXT3_EEENS1_16TensorSizeStrideIS8_Lj4EEEiS8_:
        .type           _ZN2at6native40_GLOBAL__N__2351210d_8_Shape_cu_49f7391c26CatArrayBatchedCopy_contigINS1_10OpaqueTypeILj8EEEjLi1ELi128ELi1EEEvPT_NS1_25CatArrInputTensorMetadataIS5_T0_XT2_EXT3_EEENS1_16TensorSizeStrideIS8_Lj4EEEiS8_,@function
        .size           _ZN2at6native40_GLOBAL__N__2351210d_8_Shape_cu_49f7391c26CatArrayBatchedCopy_contigINS1_10OpaqueTypeILj8EEEjLi1ELi128ELi1EEEvPT_NS1_25CatArrInputTensorMetadataIS5_T0_XT2_EXT3_EEENS1_16TensorSizeStrideIS8_Lj4EEEiS8_,(.L_x_1116 - _ZN2at6native40_GLOBAL__N__2351210d_8_Shape_cu_49f7391c26CatArrayBatchedCopy_contigINS1_10OpaqueTypeILj8EEEjLi1ELi128ELi1EEEvPT_NS1_25CatArrInputTensorMetadataIS5_T0_XT2_EXT3_EEENS1_16TensorSizeStrideIS8_Lj4EEEiS8_)
        .other          _ZN2at6native40_GLOBAL__N__2351210d_8_Shape_cu_49f7391c26CatArrayBatchedCopy_contigINS1_10OpaqueTypeILj8EEEjLi1ELi128ELi1EEEvPT_NS1_25CatArrInputTensorMetadataIS5_T0_XT2_EXT3_EEENS1_16TensorSizeStrideIS8_Lj4EEEiS8_,@"STO_CUDA_ENTRY STV_DEFAULT"
_ZN2at6native40_GLOBAL__N__2351210d_8_Shape_cu_49f7391c26CatArrayBatchedCopy_contigINS1_10OpaqueTypeILj8EEEjLi1ELi128ELi1EEEvPT_NS1_25CatArrInputTensorMetadataIS5_T0_XT2_EXT3_EEENS1_16TensorSizeStrideIS8_Lj4EEEiS8_:
        /* <DEDUP_REMOVED lines=21> */
.L_x_664:
        /* <DEDUP_REMOVED lines=9> */
.L_x_665:
        /* <DEDUP_REMOVED lines=10> */
.L_x_1116:


//--------------------- .text._ZN2at6native40_GLOBAL__N__2351210d_8_Shape_cu_49f7391c35CatArrayBatchedCopy_alignedK_contigINS1_10OpaqueTypeILj8EEEjLi1ELi128ELi1ELi8EEEvPT_NS1_25CatArrInputTensorMetadataIS5_T0_XT2_EXT3_EEENS1_16TensorSizeStrideIS8_Lj4EEEiS8_ --------------------------
	.section	.text._ZN2at6native40_GLOBAL__N__2351210d_8_Shape_cu_49f7391c35CatArrayBatchedCopy_alignedK_contigINS1_10OpaqueTypeILj8EEEjLi1ELi128ELi1ELi8EEEvPT_NS1_25CatArrInputTensorMetadataIS5_T0_XT2_EXT3_EEENS1_16TensorSizeStrideIS8_Lj4EEEiS8_,"ax",@progbits
	.align	128
.text._ZN2at6native40_GLOBAL__N__2351210d_8_Shape_cu_49f7391c35CatArrayBatchedCopy_alignedK_contigINS1_10OpaqueTypeILj8EEEjLi1ELi128ELi1ELi8EEEvPT_NS1_25CatArrInputTensorMetadataIS5_T0_XT2_EXT3_EEENS1_16TensorSizeStrideIS8_Lj4EEEiS8_:
        .type           _ZN2at6native40_GLOBAL__N__2351210d_8_Shape_cu_49f7391c35CatArrayBatchedCopy_alignedK_contigINS1_10OpaqueTypeILj8EEEjLi1ELi128ELi1ELi8EEEvPT_NS1_25CatArrInputTensorMetadataIS5_T0_XT2_EXT3_EEENS1_16TensorSizeStrideIS8_Lj4EEEiS8_,@function
        .size           _ZN2at6native40_GLOBAL__N__2351210d_8_Shape_cu_49f7391c35CatArrayBatchedCopy_alignedK_contigINS1_10OpaqueTypeILj8EEEjLi1ELi128ELi1ELi8EEEvPT_NS1_25CatArrInputTensorMetadataIS5_T0_XT2_EXT3_EEENS1_16TensorSizeStrideIS8_Lj4EEEiS8_,(.L_x_1117 - _ZN2at6native40_GLOBAL__N__2351210d_8_Shape_cu_49f7391c35CatArrayBatchedCopy_alignedK_contigINS1_10OpaqueTypeILj8EEEjLi1ELi128ELi1ELi8EEEvPT_NS1_25CatArrInputTensorMetadataIS5_T0_XT2_EXT3_EEENS1_16TensorSizeStrideIS8_Lj4EEEiS8_)
        .other          _ZN2at6native40_GLOBAL__N__2351210d_8_Shape_cu_49f7391c35CatArrayBatchedCopy_alignedK_contigINS1_10OpaqueTypeILj8EEEjLi1ELi128ELi1ELi8EEEvPT_NS1_25CatArrInputTensorMetadataIS5_T0_XT2_EXT3_EEENS1_16TensorSizeStrideIS8_Lj4EEEiS8_,@"STO_CUDA_ENTRY STV_DEFAULT"
_ZN2at6native40_GLOBAL__N__2351210d_8_Shape_cu_49f7391c35CatArrayBatchedCopy_alignedK_contigINS1_10OpaqueTypeILj8EEEjLi1ELi128ELi1ELi8EEEvPT_NS1_25CatArrInputTensorMetadataIS5_T0_XT2_EXT3_EEENS1_16TensorSizeStrideIS8_Lj4EEEiS8_:
        /* <DEDUP_REMOVED lines=25> */
.L_x_668:
        /* <DEDUP_REMOVED lines=9> */
.L_x_667:
[----:B------:R-:W-:Y:S05]  /*0220*/  BSYNC B0 ;  /* 0x0000000000007941 */ /* 0x000fea0003800000 */
.L_x_666:
        /* <DEDUP_REMOVED lines=11> */
.L_x_671:
        /* <DEDUP_REMOVED lines=9> */
.L_x_670:
[----:B------:R-:W-:Y:S05]  /*0370*/  BSYNC B0 ;  /* 0x0000000000007941 */ /* 0x000fea0003800000 */
.L_x_669:
        /* <DEDUP_REMOVED lines=13> */
.L_x_672:
        /* <DEDUP_REMOVED lines=33> */
.L_x_673:
        /* <DEDUP_REMOVED lines=10> */
.L_x_1117:


//--------------------- .text._ZN2at6native40_GLOBAL__N__2351210d_8_Shape_cu_49f7391c35CatArrayBatchedCopy_alignedK_contigINS1_10OpaqueTypeILj8EEEjLi1ELi128ELi1ELi16EEEvPT_NS1_25CatArrInputTensorMetadataIS5_T0_XT2_EXT3_EEENS1_16TensorSizeStrideIS8_Lj4EEEiS8_ --------------------------
	.section	.text._ZN2at6native40_GLOBAL__N__2351210d_8_Shape_cu_49f7391c35CatArrayBatchedCopy_alignedK_contigINS1_10OpaqueTypeILj8EEEjLi1ELi128ELi1ELi16EEEvPT_NS1_25CatArrInputTensorMetadataIS5_T0_XT2_EXT3_EEENS1_16TensorSizeStrideIS8_Lj4EEEiS8_,"ax",@progbits
	.align	128
.text._ZN2at6native40_GLOBAL__N__2351210d_8_Shape_cu_49f7391c35CatArrayBatchedCopy_alignedK_contigINS1_10OpaqueTypeILj8EEEjLi1ELi128ELi1ELi16EEEvPT_NS1_25CatArrInputTensorMetadataIS5_T0_XT2_EXT3_EEENS1_16TensorSizeStrideIS8_Lj4EEEiS8_:
        .type           _ZN2at6native40_GLOBAL__N__2351210d_8_Shape_cu_49f7391c35CatArrayBatchedCopy_alignedK_contigINS1_10OpaqueTypeILj8EEEjLi1ELi128ELi1ELi16EEEvPT_NS1_25CatArrInputTensorMetadataIS5_T0_XT2_EXT3_EEENS1_16TensorSizeStrideIS8_Lj4EEEiS8_,@function
        .size           _ZN2at6native40_GLOBAL__N__2351210d_8_Shape_cu_49f7391c35CatArrayBatchedCopy_alignedK_contigINS1_10OpaqueTypeILj8EEEjLi1ELi128ELi1ELi16EEEvPT_NS1_25CatArrInputTensorMetadataIS5_T0_XT2_EXT3_EEENS1_16TensorSizeStrideIS8_Lj4EEEiS8_,(.L_x_1118 - _ZN2at6native40_GLOBAL__N__2351210d_8_Shape_cu_49f7391c35CatArrayBatchedCopy_alignedK_contigINS1_10OpaqueTypeILj8EEEjLi1ELi128ELi1ELi16EEEvPT_NS1_25CatArrInputTensorMetadataIS5_T0_XT2_EXT3_EEENS1_16TensorSizeStrideIS8_Lj4EEEiS8_)
        .other          _ZN2at6native40_GLOBAL__N__2351210d_8_Shape_cu_49f7391c35CatArrayBatchedCopy_alignedK_contigINS1_10OpaqueTypeILj8EEEjLi1ELi128ELi1ELi16EEEvPT_NS1_25CatArrInputTensorMetadataIS5_T0_XT2_EXT3_EEENS1_16TensorSizeStrideIS8_Lj4EEEiS8_,@"STO_CUDA_ENTRY STV_DEFAULT"
_ZN2at6native40_GLOBAL__N__2351210d_8_Shape_cu_49f7391c35CatArrayBatchedCopy_alignedK_contigINS1_10OpaqueTypeILj8EEEjLi1ELi128ELi1ELi16EEEvPT_NS1_25CatArrInputTensorMetadataIS5_T0_XT2_EXT3_EEENS1_16TensorSizeStrideIS8_Lj4EEEiS8_:
        /* <DEDUP_REMOVED lines=26> */
.L_x_676:
        /* <DEDUP_REMOVED lines=14> */
.L_x_675:
[----:B------:R-:W-:Y:S05]  /*0280*/  BSYNC B0 ;  /* 0x0000000000007941 */ /* 0x000fea0003800000 */
.L_x_674:
        /* <DEDUP_REMOVED lines=12> */
.L_x_679:
        /* <DEDUP_REMOVED lines=9> */
.L_x_678:
[----:B------:R-:W-:Y:S05]  /*03e0*/  BSYNC B0 ;  /* 0x0000000000007941 */ /* 0x000fea0003800000 */
.L_x_677:
        /* <DEDUP_REMOVED lines=13> */
.L_x_680:
        /* <DEDUP_REMOVED lines=33> */
.L_x_681:
        /* <DEDUP_REMOVED lines=11> */
.L_x_1118:


//--------------------- .text._ZN2at6native40_GLOBAL__N__2351210d_8_Shape_cu_49f7391c30CatArrayBatchedCopy_vectorizedINS1_10OpaqueTypeILj8EEEjLi1ELi128ELi1ELi16ELi2EEEvPcNS1_25CatArrInputTensorMetadataIT_T0_XT2_EXT3_EEENS1_16TensorSizeStrideIS8_Lj4EEEiS8_ --------------------------
	.section	.text._ZN2at6native40_GLOBAL__N__2351210d_8_Shape_cu_49f7391c30CatArrayBatchedCopy_vectorizedINS1_10OpaqueTypeILj8EEEjLi1ELi128ELi1ELi16ELi2EEEvPcNS1_25CatArrInputTensorMetadataIT_T0_XT2_EXT3_EEENS1_16TensorSizeStrideIS8_Lj4EEEiS8_,"ax",@progbits
	.align	128
.text._ZN2at6native40_GLOBAL__N__2351210d_8_Shape_cu_49f7391c30CatArrayBatchedCopy_vectorizedINS1_10OpaqueTypeILj8EEEjLi1ELi128ELi1ELi16ELi2EEEvPcNS1_25CatArrInputTensorMetadataIT_T0_XT2_EXT3_EEENS1_16TensorSizeStrideIS8_Lj4EEEiS8_:
        .type           _ZN2at6native40_GLOBAL__N__2351210d_8_Shape_cu_49f7391c30CatArrayBatchedCopy_vectorizedINS1_10OpaqueTypeILj8EEEjLi1ELi128ELi1ELi16ELi2EEEvPcNS1_25CatArrInputTensorMetadataIT_T0_XT2_EXT3_EEENS1_16TensorSizeStrideIS8_Lj4EEEiS8_,@function
        .size           _ZN2at6native40_GLOBAL__N__2351210d_8_Shape_cu_49f7391c30CatArrayBatchedCopy_vectorizedINS1_10OpaqueTypeILj8EEEjLi1ELi128ELi1ELi16ELi2EEEvPcNS1_25CatArrInputTensorMetadataIT_T0_XT2_EXT3_EEENS1_16TensorSizeStrideIS8_Lj4EEEiS8_,(.L_x_1119 - _ZN2at6native40_GLOBAL__N__2351210d_8_Shape_cu_49f7391c30CatArrayBatchedCopy_vectorizedINS1_10OpaqueTypeILj8EEEjLi1ELi128ELi1ELi16ELi2EEEvPcNS1_25CatArrInputTensorMetadataIT_T0_XT2_EXT3_EEENS1_16TensorSizeStrideIS8_Lj4EEEiS8_)
        .other          _ZN2at6native40_GLOBAL__N__2351210d_8_Shape_cu_49f7391c30CatArrayBatchedCopy_vectorizedINS1_10OpaqueTypeILj8EEEjLi1ELi128ELi1ELi16ELi2EEEvPcNS1_25CatArrInputTensorMetadataIT_T0_XT2_EXT3_EEENS1_16TensorSizeStrideIS8_Lj4EEEiS8_,@"STO_CUDA_ENTRY STV_DEFAULT"
_ZN2at6native40_GLOBAL__N__2351210d_8_Shape_cu_49f7391c30CatArrayBatchedCopy_vectorizedINS1_10OpaqueTypeILj8EEEjLi1ELi128ELi1ELi16ELi2EEEvPcNS1_25CatArrInputTensorMetadataIT_T0_XT2_EXT3_EEENS1_16TensorSizeStrideIS8_Lj4EEEiS8_:
        /* <DEDUP_REMOVED lines=23> */
.L_x_682:
        /* <DEDUP_REMOVED lines=12> */
.L_x_683:
        /* <DEDUP_REMOVED lines=13> */
.L_x_1119:


//--------------------- .text._ZN2at6native40_GLOBAL__N__2351210d_8_Shape_cu_49f7391c19CatArrayBatchedCopyINS1_10OpaqueTypeILj4EEEjLi4ELi128ELi1EEEvPT_NS1_25CatArrInputTensorMetadataIS5_T0_XT2_EXT3_EEENS1_16TensorSizeStrideIS8_Lj4EEEiS8_ --------------------------
	.section	.text._ZN2at6native40_GLOBAL__N__2351210d_8_Shape_cu_49f7391c19CatArrayBatchedCopyINS1_10OpaqueTypeILj4EEEjLi4ELi128ELi1EEEvPT_NS1_25CatArrInputTensorMetadataIS5_T0_XT2_EXT3_EEENS1_16TensorSizeStrideIS8_Lj4EEEiS8_,"ax",@progbits
	.align	128
.text._ZN2at6native40_GLOBAL__N__2351210d_8_Shape_cu_49f7391c19CatArrayBatchedCopyINS1_10OpaqueTypeILj4EEEjLi4ELi128ELi1EEEvPT_NS1_25CatArrInputTensorMetadataIS5_T0_XT2_EXT3_EEENS1_16TensorSizeStrideIS8_Lj4EEEiS8_:
        .type           _ZN2at6native40_GLOBAL__N__2351210d_8_Shape_cu_49f7391c19CatArrayBatchedCopyINS1_10OpaqueTypeILj4EEEjLi4ELi128ELi1EEEvPT_NS1_25CatArrInputTensorMetadataIS5_T0_XT2_EXT3_EEENS1_16TensorSizeStrideIS8_Lj4EEEiS8_,@function
        .size           _ZN2at6native40_GLOBAL__N__2351210d_8_Shape_cu_49f7391c19CatArrayBatchedCopyINS1_10OpaqueTypeILj4EEEjLi4ELi128ELi1EEEvPT_NS1_25CatArrInputTensorMetadataIS5_T0_XT2_EXT3_EEENS1_16TensorSizeStrideIS8_Lj4EEEiS8_,(.L_x_1120 - _ZN2at6native40_GLOBAL__N__2351210d_8_Shape_cu_49f7391c19CatArrayBatchedCopyINS1_10OpaqueTypeILj4EEEjLi4ELi128ELi1EEEvPT_NS1_25CatArrInputTensorMetadataIS5_T0_XT2_EXT3_EEENS1_16TensorSizeStrideIS8_Lj4EEEiS8_)
        .other          _ZN2at6native40_GLOBAL__N__2351210d_8_Shape_cu_49f7391c19CatArrayBatchedCopyINS1_10OpaqueTypeILj4EEEjLi4ELi128ELi1EEEvPT_NS1_25CatArrInputTensorMetadataIS5_T0_XT2_EXT3_EEENS1_16TensorSizeStrideIS8_Lj4EEEiS8_,@"STO_CUDA_ENTRY STV_DEFAULT"
_ZN2at6native40_GLOBAL__N__2351210d_8_Shape_cu_49f7391c19CatArrayBatchedCopyINS1_10OpaqueTypeILj4EEEjLi4ELi128ELi1EEEvPT_NS1_25CatArrInputTensorMetadataIS5_T0_XT2_EXT3_EEENS1_16TensorSizeStrideIS8_Lj4EEEiS8_:
        /* <DEDUP_REMOVED lines=65> */
.L_x_686:
        /* <DEDUP_REMOVED lines=48> */
.L_x_685:
[----:B------:R-:W-:Y:S05]  /*0710*/  EXIT ;  /* 0x000000000000794d */ /* 0x000fea0003800000 */
.L_x_684:
        /* <DEDUP_REMOVED lines=71> */
.L_x_688:
        /* <DEDUP_REMOVED lines=85> */
.L_x_687:
[----:B------:R-:W-:Y:S05]  /*10e0*/  EXIT ;  /* 0x000000000000794d */ /* 0x000fea0003800000 */
.L_x_689:
        /* <DEDUP_REMOVED lines=9> */
.L_x_1120:


//--------------------- .text._ZN2at6native40_GLOBAL__N__2351210d_8_Shape_cu_49f7391c26CatArrayBatchedCopy_contigINS1_10OpaqueTypeILj4EEEjLi4ELi128ELi1EEEvPT_NS1_25CatArrInputTensorMetadataIS5_T0_XT2_EXT3_EEENS1_16TensorSizeStrideIS8_Lj4EEEiS8_ --------------------------
	.section	.text._ZN2at6native40_GLOBAL__N__2351210d_8_Shape_cu_49f7391c26CatArrayBatchedCopy_contigINS1_10OpaqueTypeILj4EEEjLi4ELi128ELi1EEEvPT_NS1_25CatArrInputTensorMetadataIS5_T0_XT2_EXT3_EEENS1_16TensorSizeStrideIS8_Lj4EEEiS8_,"ax",@progbits
	.align	128
.text._ZN2at6native40_GLOBAL__N__2351210d_8_Shape_cu_49f7391c26CatArrayBatchedCopy_contigINS1_10OpaqueTypeILj4EEEjLi4ELi128ELi1EEEvPT_NS1_25CatArrInputTensorMetadataIS5_T0_XT2_EXT3_EEENS1_16TensorSizeStrideIS8_Lj4EEEiS8_:
        .type           _ZN2at6native40_GLOBAL__N__2351210d_8_Shape_cu_49f7391c26CatArrayBatchedCopy_contigINS1_10OpaqueTypeILj4EEEjLi4ELi128ELi1EEEvPT_NS1_25CatArrInputTensorMetadataIS5_T0_XT2_EXT3_EEENS1_16TensorSizeStrideIS8_Lj4EEEiS8_,@function
        .size           _ZN2at6native40_GLOBAL__N__2351210d_8_Shape_cu_49f7391c26CatArrayBatchedCopy_contigINS1_10OpaqueTypeILj4EEEjLi4ELi128ELi1EEEvPT_NS1_25CatArrInputTensorMetadataIS5_T0_XT2_EXT3_EEENS1_16TensorSizeStrideIS8_Lj4EEEiS8_,(.L_x_1121 - _ZN2at6native40_GLOBAL__N__2351210d_8_Shape_cu_49f7391c26CatArrayBatchedCopy_contigINS1_10OpaqueTypeILj4EEEjLi4ELi128ELi1EEEvPT_NS1_25CatArrInputTensorMetadataIS5_T0_XT2_EXT3_EEENS1_16TensorSizeStrideIS8_Lj4EEEiS8_)
        .other          _ZN2at6native40_GLOBAL__N__2351210d_8_Shape_cu_49f7391c26CatArrayBatchedCopy_contigINS1_10OpaqueTypeILj4EEEjLi4ELi128ELi1EEEvPT_NS1_25CatArrInputTensorMetadataIS5_T0_XT2_EXT3_EEENS1_16TensorSizeStrideIS8_Lj4EEEiS8_,@"STO_CUDA_ENTRY STV_DEFAULT"
_ZN2at6native40_GLOBAL__N__2351210d_8_Shape_cu_49f7391c26CatArrayBatchedCopy_contigINS1_10OpaqueTypeILj4EEEjLi4ELi128ELi1EEEvPT_NS1_25CatArrInputTensorMetadataIS5_T0_XT2_EXT3_EEENS1_16TensorSizeStrideIS8_Lj4EEEiS8_:
        /* <DEDUP_REMOVED lines=60> */
.L_x_690:
        /* <DEDUP_REMOVED lines=46> */
.L_x_691:
        /* <DEDUP_REMOVED lines=14> */
.L_x_1121:


//--------------------- .text._ZN2at6native40_GLOBAL__N__2351210d_8_Shape_cu_49f7391c35CatArrayBatchedCopy_alignedK_contigINS1_10OpaqueTypeILj4EEEjLi4ELi128ELi1ELi8EEEvPT_NS1_25CatArrInputTensorMetadataIS5_T0_XT2_EXT3_EEENS1_16TensorSizeStrideIS8_Lj4EEEiS8_ --------------------------
	.section	.text._ZN2at6native40_GLOBAL__N__2351210d_8_Shape_cu_49f7391c35CatArrayBatchedCopy_alignedK_contigINS1_10OpaqueTypeILj4EEEjLi4ELi128ELi1ELi8EEEvPT_NS1_25CatArrInputTensorMetadataIS5_T0_XT2_EXT3_EEENS1_16TensorSizeStrideIS8_Lj4EEEiS8_,"ax",@progbits
	.align	128
.text._ZN2at6native40_GLOBAL__N__2351210d_8_Shape_cu_49f7391c35CatArrayBatchedCopy_alignedK_contigINS1_10OpaqueTypeILj4EEEjLi4ELi128ELi1ELi8EEEvPT_NS1_25CatArrInputTensorMetadataIS5_T0_XT2_EXT3_EEENS1_16TensorSizeStrideIS8_Lj4EEEiS8_:
        .type           _ZN2at6native40_GLOBAL__N__2351210d_8_Shape_cu_49f7391c35CatArrayBatchedCopy_alignedK_contigINS1_10OpaqueTypeILj4EEEjLi4ELi128ELi1ELi8EEEvPT_NS1_25CatArrInputTensorMetadataIS5_T0_XT2_EXT3_EEENS1_16TensorSizeStrideIS8_Lj4EEEiS8_,@function
        .size           _ZN2at6native40_GLOBAL__N__2351210d_8_Shape_cu_49f7391c35CatArrayBatchedCopy_alignedK_contigINS1_10OpaqueTypeILj4EEEjLi4ELi128ELi1ELi8EEEvPT_NS1_25CatArrInputTensorMetadataIS5_T0_XT2_EXT3_EEENS1_16TensorSizeStrideIS8_Lj4EEEiS8_,(.L_x_1122 - _ZN2at6native40_GLOBAL__N__2351210d_8_Shape_cu_49f7391c35CatArrayBatchedCopy_alignedK_contigINS1_10OpaqueTypeILj4EEEjLi4ELi128ELi1ELi8EEEvPT_NS1_25CatArrInputTensorMetadataIS5_T0_XT2_EXT3_EEENS1_16TensorSizeStrideIS8_Lj4EEEiS8_)
        .other          _ZN2at6native40_GLOBAL__N__2351210d_8_Shape_cu_49f7391c35CatArrayBatchedCopy_alignedK_contigINS1_10OpaqueTypeILj4EEEjLi4ELi128ELi1ELi8EEEvPT_NS1_25CatArrInputTensorMetadataIS5_T0_XT2_EXT3_EEENS1_16TensorSizeStrideIS8_Lj4EEEiS8_,@"STO_CUDA_ENTRY STV_DEFAULT"
_ZN2at6native40_GLOBAL__N__2351210d_8_Shape_cu_49f7391c35CatArrayBatchedCopy_alignedK_contigINS1_10OpaqueTypeILj4EEEjLi4ELi128ELi1ELi8EEEvPT_NS1_25CatArrInputTensorMetadataIS5_T0_XT2_EXT3_EEENS1_16TensorSizeStrideIS8_Lj4EEEiS8_:
        /* <DEDUP_REMOVED lines=36> */
.L_x_694:
        /* <DEDUP_REMOVED lines=119> */
.L_x_693:
[----:B------:R-:W-:Y:S05]  /*09b0*/  BSYNC B0 ;  /* 0x0000000000007941 */ /* 0x000fea0003800000 */
.L_x_692:
        /* <DEDUP_REMOVED lines=51> */
.L_x_697:
        /* <DEDUP_REMOVED lines=46> */
.L_x_696:
[----:B------:R-:W-:Y:S05]  /*0fd0*/  BSYNC B0 ;  /* 0x0000000000007941 */ /* 0x000fea0003800000 */
.L_x_695:
        /* <DEDUP_REMOVED lines=46> */
.L_x_698:
        /* <DEDUP_REMOVED lines=175> */
.L_x_699:
        /* <DEDUP_REMOVED lines=13> */
.L_x_1122:


//--------------------- .text._ZN2at6native40_GLOBAL__N__2351210d_8_Shape_cu_49f7391c35CatArrayBatchedCopy_alignedK_contigINS1_10OpaqueTypeILj4EEEjLi4ELi128ELi1ELi16EEEvPT_NS1_25CatArrInputTensorMetadataIS5_T0_XT2_EXT3_EEENS1_16TensorSizeStrideIS8_Lj4EEEiS8_ --------------------------
	.section	.text._ZN2at6native40_GLOBAL__N__2351210d_8_Shape_cu_49f7391c35CatArrayBatchedCopy_alignedK_contigINS1_10OpaqueTypeILj4EEEjLi4ELi128ELi1ELi16EEEvPT_NS1_25CatArrInputTensorMetadataIS5_T0_XT2_EXT3_EEENS1_16TensorSizeStrideIS8_Lj4EEEiS8_,"ax",@progbits
	.align	128
.text._ZN2at6native40_GLOBAL__N__2351210d_8_Shape_cu_49f7391c35CatArrayBatchedCopy_alignedK_contigINS1_10OpaqueTypeILj4EEEjLi4ELi128ELi1ELi16EEEvPT_NS1_25CatArrInputTensorMetadataIS5_T0_XT2_EXT3_EEENS1_16TensorSizeStrideIS8_Lj4EEEiS8_:
        .type           _ZN2at6native40_GLOBAL__N__2351210d_8_Shape_cu_49f7391c35CatArrayBatchedCopy_alignedK_contigINS1_10OpaqueTypeILj4EEEjLi4ELi128ELi1ELi16EEEvPT_NS1_25CatArrInputTensorMetadataIS5_T0_XT2_EXT3_EEENS1_16TensorSizeStrideIS8_Lj4EEEiS8_,@function
        .size           _ZN2at6native40_GLOBAL__N__2351210d_8_Shape_cu_49f7391c35CatArrayBatchedCopy_alignedK_contigINS1_10OpaqueTypeILj4EEEjLi4ELi128ELi1ELi16EEEvPT_NS1_25CatArrInputTensorMetadataIS5_T0_XT2_EXT3_EEENS1_16TensorSizeStrideIS8_Lj4EEEiS8_,(.L_x_1123 - _ZN2at6native40_GLOBAL__N__2351210d_8_Shape_cu_49f7391c35CatArrayBatchedCopy_alignedK_contigINS1_10OpaqueTypeILj4EEEjLi4ELi128ELi1ELi16EEEvPT_NS1_25CatArrInputTensorMetadataIS5_T0_XT2_EXT3_EEENS1_16TensorSizeStrideIS8_Lj4EEEiS8_)
        .other          _ZN2at6native40_GLOBAL__N__2351210d_8_Shape_cu_49f7391c35CatArrayBatchedCopy_alignedK_contigINS1_10OpaqueTypeILj4EEEjLi4ELi128ELi1ELi16EEEvPT_NS1_25CatArrInputTensorMetadataIS5_T0_XT2_EXT3_EEENS1_16TensorSizeStrideIS8_Lj4EEEiS8_,@"STO_CUDA_ENTRY STV_DEFAULT"
_ZN2at6native40_GLOBAL__N__2351210d_8_Shape_cu_49f7391c35CatArrayBatchedCopy_alignedK_contigINS1_10OpaqueTypeILj4EEEjLi4ELi128ELi1ELi16EEEvPT_NS1_25CatArrInputTensorMetadataIS5_T0_XT2_EXT3_EEENS1_16TensorSizeStrideIS8_Lj4EEEiS8_:
        /* <DEDUP_REMOVED lines=35> */
.L_x_702:
        /* <DEDUP_REMOVED lines=201> */
.L_x_701:
[----:B------:R-:W-:Y:S05]  /*0ec0*/  BSYNC B0 ;  /* 0x0000000000007941 */ /* 0x000fea0003800000 */
.L_x_700:
        /* <DEDUP_REMOVED lines=51> */
.L_x_705:
        /* <DEDUP_REMOVED lines=46> */
.L_x_704:
[----:B------:R-:W-:Y:S05]  /*14e0*/  BSYNC B0 ;  /* 0x0000000000007941 */ /* 0x000fea0003800000 */
.L_x_703:
        /* <DEDUP_REMOVED lines=46> */
.L_x_706:
        /* <DEDUP_REMOVED lines=175> */
.L_x_707:
        /* <DEDUP_REMOVED lines=12> */
.L_x_1123:


//--------------------- .text._ZN2at6native40_GLOBAL__N__2351210d_8_Shape_cu_49f7391c30CatArrayBatchedCopy_vectorizedINS1_10OpaqueTypeILj4EEEjLi4ELi128ELi1ELi16ELi4EEEvPcNS1_25CatArrInputTensorMetadataIT_T0_XT2_EXT3_EEENS1_16TensorSizeStrideIS8_Lj4EEEiS8_ --------------------------
	.section	.text._ZN2at6native40_GLOBAL__N__2351210d_8_Shape_cu_49f7391c30CatArrayBatchedCopy_vectorizedINS1_10OpaqueTypeILj4EEEjLi4ELi128ELi1ELi16ELi4EEEvPcNS1_25CatArrInputTensorMetadataIT_T0_XT2_EXT3_EEENS1_16TensorSizeStrideIS8_Lj4EEEiS8_,"ax",@progbits
	.align	128
.text._ZN2at6native40_GLOBAL__N__2351210d_8_Shape_cu_49f7391c30CatArrayBatchedCopy_vectorizedINS1_10OpaqueTypeILj4EEEjLi4ELi128ELi1ELi16ELi4EEEvPcNS1_25CatArrInputTensorMetadataIT_T0_XT2_EXT3_EEENS1_16TensorSizeStrideIS8_Lj4EEEiS8_:
        .type           _ZN2at6native40_GLOBAL__N__2351210d_8_Shape_cu_49f7391c30CatArrayBatchedCopy_vectorizedINS1_10OpaqueTypeILj4EEEjLi4ELi128ELi1ELi16ELi4EEEvPcNS1_25CatArrInputTensorMetadataIT_T0_XT2_EXT3_EEENS1_16TensorSizeStrideIS8_Lj4EEEiS8_,@function
        .size           _ZN2at6native40_GLOBAL__N__2351210d_8_Shape_cu_49f7391c30CatArrayBatchedCopy_vectorizedINS1_10OpaqueTypeILj4EEEjLi4ELi128ELi1ELi16ELi4EEEvPcNS1_25CatArrInputTensorMetadataIT_T0_XT2_EXT3_EEENS1_16TensorSizeStrideIS8_Lj4EEEiS8_,(.L_x_1124 - _ZN2at6native40_GLOBAL__N__2351210d_8_Shape_cu_49f7391c30CatArrayBatchedCopy_vectorizedINS1_10OpaqueTypeILj4EEEjLi4ELi128ELi1ELi16ELi4EEEvPcNS1_25CatArrInputTensorMetadataIT_T0_XT2_EXT3_EEENS1_16TensorSizeStrideIS8_Lj4EEEiS8_)
        .other          _ZN2at6native40_GLOBAL__N__2351210d_8_Shape_cu_49f7391c30CatArrayBatchedCopy_vectorizedINS1_10OpaqueTypeILj4EEEjLi4ELi128ELi1ELi16ELi4EEEvPcNS1_25CatArrInputTensorMetadataIT_T0_XT2_EXT3_EEENS1_16TensorSizeStrideIS8_Lj4EEEiS8_,@"STO_CUDA_ENTRY STV_DEFAULT"
_ZN2at6native40_GLOBAL__N__2351210d_8_Shape_cu_49f7391c30CatArrayBatchedCopy_vectorizedINS1_10OpaqueTypeILj4EEEjLi4ELi128ELi1ELi16ELi4EEEvPcNS1_25CatArrInputTensorMetadataIT_T0_XT2_EXT3_EEENS1_16TensorSizeStrideIS8_Lj4EEEiS8_:
        /* <DEDUP_REMOVED lines=64> */
.L_x_708:
        /* <DEDUP_REMOVED lines=48> */
.L_x_709:
        /* <DEDUP_REMOVED lines=16> */
.L_x_1124:


//--------------------- .text._ZN2at6native40_GLOBAL__N__2351210d_8_Shape_cu_49f7391c19CatArrayBatchedCopyINS1_10OpaqueTypeILj4EEEjLi3ELi128ELi1EEEvPT_NS1_25CatArrInputTensorMetadataIS5_T0_XT2_EXT3_EEENS1_16TensorSizeStrideIS8_Lj4EEEiS8_ --------------------------
	.section	.text._ZN2at6native40_GLOBAL__N__2351210d_8_Shape_cu_49f7391c19CatArrayBatchedCopyINS1_10OpaqueTypeILj4EEEjLi3ELi128ELi1EEEvPT_NS1_25CatArrInputTensorMetadataIS5_T0_XT2_EXT3_EEENS1_16TensorSizeStrideIS8_Lj4EEEiS8_,"ax",@progbits
	.align	128
.text._ZN2at6native40_GLOBAL__N__2351210d_8_Shape_cu_49f7391c19CatArrayBatchedCopyINS1_10OpaqueTypeILj4EEEjLi3ELi128ELi1EEEvPT_NS1_25CatArrInputTensorMetadataIS5_T0_XT2_EXT3_EEENS1_16TensorSizeStrideIS8_Lj4EEEiS8_:
        .type           _ZN2at6native40_GLOBAL__N__2351210d_8_Shape_cu_49f7391c19CatArrayBatchedCopyINS1_10OpaqueTypeILj4EEEjLi3ELi128ELi1EEEvPT_NS1_25CatArrInputTensorMetadataIS5_T0_XT2_EXT3_EEENS1_16TensorSizeStrideIS8_Lj4EEEiS8_,@function
        .size           _ZN2at6native40_GLOBAL__N__2351210d_8_Shape_cu_49f7391c19CatArrayBatchedCopyINS1_10OpaqueTypeILj4EEEjLi3ELi128ELi1EEEvPT_NS1_25CatArrInputTensorMetadataIS5_T0_XT2_EXT3_EEENS1_16TensorSizeStrideIS8_Lj4EEEiS8_,(.L_x_1125 - _ZN2at6native40_GLOBAL__N__2351210d_8_Shape_cu_49f7391c19CatArrayBatchedCopyINS1_10OpaqueTypeILj4EEEjLi3ELi128ELi1EEEvPT_NS1_25CatArrInputTensorMetadataIS5_T0_XT2_EXT3_EEENS1_16TensorSizeStrideIS8_Lj4EEEiS8_)
        .other          _ZN2at6native40_GLOBAL__N__2351210d_8_Shape_cu_49f7391c19CatArrayBatchedCopyINS1_10OpaqueTypeILj4EEEjLi3ELi128ELi1EEEvPT_NS1_25CatArrInputTensorMetadataIS5_T0_XT2_EXT3_EEENS1_16TensorSizeStrideIS8_Lj4EEEiS8_,@"STO_CUDA_ENTRY STV_DEFAULT"
_ZN2at6native40_GLOBAL__N__2351210d_8_Shape_cu_49f7391c19CatArrayBatchedCopyINS1_10OpaqueTypeILj4EEEjLi3ELi128ELi1EEEvPT_NS1_25CatArrInputTensorMetadataIS5_T0_XT2_EXT3_EEENS1_16TensorSizeStrideIS8_Lj4EEEiS8_:
        /* <DEDUP_REMOVED lines=48> */
[----:B------:R-:W-:-:S03]  /*0300*/  LOP3.LUT R11, RZ, R7, RZ, 0x33, !PT ;  /* 0x00000007ff0b7212 */ /* 0x000fc600078e33ff */
[----:B---3--:R-:W-:-:S04]  /*0310*/  IMAD R17, R19, R13, RZ ;  /* 0x0000000d13117224 */ /* 0x008fc800078e02ff */
[----:B------:R-:W-:Y:S01]  /*0320*/  IMAD.HI.U32 R12, R13, R17, R12 ;  /* 0x000000110d0c7227 */ /* 0x000fe200078e000c */
[----:B-1----:R-:W-:-:S07]  /*0330*/  LOP3.LUT R13, RZ, R6, RZ, 0x33, !PT ;  /* 0x00000006ff0d7212 */ /* 0x002fce00078e33ff */
.L_x_711:
[----:B0---4-:R-:W-:-:S06]  /*0340*/  IMAD.WIDE.U32 R14, R5, 0x4, R2 ;  /* 0x00000004050e7825 */ /* 0x011fcc00078e0002 */
        /* <DEDUP_REMOVED lines=12> */
[--C-:B0-----:R-:W-:Y:S02]  /*0410*/  IMAD.MOV R15, RZ, RZ, -R16.reuse ;  /* 0x000000ffff0f7224 */ /* 0x101fe400078e0a10 */
[----:B------:R-:W-:Y:S02]  /*0420*/  IMAD R20, R7, R20, R16 ;  /* 0x0000001407147224 */ /* 0x000fe400078e0210 */
[----:B------:R-:W-:Y:S02]  /*0430*/  IMAD R15, R6, R15, R5 ;  /* 0x0000000f060f7224 */ /* 0x000fe400078e0205 */
[----:B------:R-:W-:Y:S01]  /*0440*/  VIADD R5, R5, UR4 ;  /* 0x0000000405057c36 */ /* 0x000fe20008000000 */
        /* <DEDUP_REMOVED lines=17> */
.L_x_710:
[----:B------:R-:W0:Y:S01]  /*0560*/  LDC R10, c[0x0][0xca0] ;  /* 0x00032800ff0a7b82 */ /* 0x000e220000000800 */
[----:B------:R-:W1:Y:S01]  /*0570*/  I2F.U32.RP R9, R6 ;  /* 0x0000000600097306 */ /* 0x000e620000209000 */
[----:B------:R-:W-:Y:S01]  /*0580*/  IMAD.MOV R21, RZ, RZ, -R7 ;  /* 0x000000ffff157224 */ /* 0x000fe200078e0a07 */
        /* <DEDUP_REMOVED lines=23> */
[----:B0-----:R-:W-:Y:S01]  /*0700*/  VIADD R16, R18, 0xffffffe ;  /* 0x0ffffffe12107836 */ /* 0x001fe20000000000 */
[----:B------:R-:W-:-:S06]  /*0710*/  LOP3.LUT R18, RZ, R6, RZ, 0x33, !PT ;  /* 0x00000006ff127212 */ /* 0x000fcc00078e33ff */
[----:B-1----:R-:W0:Y:S01]  /*0720*/  MUFU.RCP R19, R19 ;  /* 0x0000001300137308 */ /* 0x002e220000001000 */
[----:B--2---:R-:W-:Y:S01]  /*0730*/  MOV R14, RZ ;  /* 0x000000ff000e7202 */ /* 0x004fe20000000f00 */
[----:B-----5:R-:W-:-:S06]  /*0740*/  IMAD R21, R21, R15, RZ ;  /* 0x0000000f15157224 */ /* 0x020fcc00078e02ff */
[----:B------:R1:W2:Y:S01]  /*0750*/  F2I.FTZ.U32.TRUNC.NTZ R17, R16 ;  /* 0x0000001000117305 */ /* 0x0002a2000021f000 */
[----:B------:R-:W-:Y:S01]  /*0760*/  IMAD.HI.U32 R14, R15, R21, R14 ;  /* 0x000000150f0e7227 */ /* 0x000fe200078e000e */
[----:B------:R-:W-:Y:S02]  /*0770*/  LOP3.LUT R15, RZ, R10, RZ, 0x33, !PT ;  /* 0x0000000aff0f7212 */ /* 0x000fe400078e33ff */
[----:B0-----:R-:W-:Y:S01]  /*0780*/  IADD3 R8, R19, 0xffffffe, RZ ;  /* 0x0ffffffe13087810 */ /* 0x001fe20007ffe0ff */
[----:B-1----:R-:W-:Y:S01]  /*0790*/  HFMA2.MMA R16, -RZ, RZ, 0, 0 ;  /* 0x00000000ff107435 */ /* 0x002fe200000001ff */
[----:B------:R-:W-:Y:S02]  /*07a0*/  IADD3 R19, RZ, -R6, RZ ;  /* 0x80000006ff137210 */ /* 0x000fe40007ffe0ff */
[----:B------:R-:W0:Y:S03]  /*07b0*/  F2I.FTZ.U32.TRUNC.NTZ R9, R8 ;  /* 0x0000000800097305 */ /* 0x000e26000021f000 */
[----:B------:R-:W-:-:S04]  /*07c0*/  IMAD R19, R19, R13, RZ ;  /* 0x0000000d13137224 */ /* 0x000fc800078e02ff */
[----:B------:R-:W-:-:S04]  /*07d0*/  IMAD.HI.U32 R12, R13, R19, R12 ;  /* 0x000000130d0c7227 */ /* 0x000fc800078e000c */
[----:B--2---:R-:W-:Y:S02]  /*07e0*/  IMAD R13, R23, R17, RZ ;  /* 0x00000011170d7224 */ /* 0x004fe400078e02ff */
[----:B0-----:R-:W-:Y:S02]  /*07f0*/  IMAD R8, R11, R9, RZ ;  /* 0x000000090b087224 */ /* 0x001fe400078e02ff */
[----:B------:R-:W-:Y:S01]  /*0800*/  IMAD.HI.U32 R16, R17, R13, R16 ;  /* 0x0000000d11107227 */ /* 0x000fe200078e0010 */
[----:B------:R-:W-:Y:S02]  /*0810*/  LOP3.LUT R17, RZ, R7, RZ, 0x33, !PT ;  /* 0x00000007ff117212 */ /* 0x000fe400078e33ff */
[----:B------:R-:W-:Y:S01]  /*0820*/  LOP3.LUT R13, RZ, R11, RZ, 0x33, !PT ;  /* 0x0000000bff0d7212 */ /* 0x000fe200078e33ff */
[----:B------:R-:W-:Y:S02]  /*0830*/  IMAD.MOV R19, RZ, RZ, -R8 ;  /* 0x000000ffff137224 */ /* 0x000fe400078e0a08 */
[----:B------:R-:W-:-:S04]  /*0840*/  IMAD.MOV.U32 R8, RZ, RZ, RZ ;  /* 0x000000ffff087224 */ /* 0x000fc800078e00ff */
[----:B------:R-:W-:-:S07]  /*0850*/  IMAD.HI.U32 R19, R9, R19, R8 ;  /* 0x0000001309137227 */ /* 0x000fce00078e0008 */
.L_x_712:
        /* <DEDUP_REMOVED lines=25> */
[----:B----4-:R-:W-:-:S05]  /*09f0*/  IMAD.WIDE.U32 R8, R9, 0x4, R2 ;  /* 0x0000000409087825 */ /* 0x010fca00078e0002 */
        /* <DEDUP_REMOVED lines=16> */
[----:B------:R-:W-:Y:S02]  /*0b00*/  ISETP.GE.U32.AND P5, PT, R8, R7, PT ;  /* 0x000000070800720c */ /* 0x000fe40003fa6070 */
[----:B------:R-:W0:Y:S11]  /*0b10*/  LDC.64 R8, c[0x0][0x210] ;  /* 0x00008400ff087b82 */ /* 0x000e360000000a00 */
[----:B------:R-:W-:-:S04]  /*0b20*/  @P5 IADD3 R22, R22, 0x1, RZ ;  /* 0x0000000116165810 */ /* 0x000fc80007ffe0ff */
[----:B------:R-:W-:Y:S01]  /*0b30*/  SEL R23, R17, R22, !P1 ;  /* 0x0000001611177207 */ /* 0x000fe20004800000 */
[----:B------:R-:W-:-:S03]  /*0b40*/  IMAD.MOV R22, RZ, RZ, -R20 ;  /* 0x000000ffff167224 */ /* 0x000fc600078e0a14 */
[----:B------:R-:W-:Y:S01]  /*0b50*/  IADD3 R24, -R23, RZ, RZ ;  /* 0x000000ff17187210 */ /* 0x000fe20007ffe1ff */
[----:B------:R-:W-:Y:S01]  /*0b60*/  IMAD R22, R6, R22, R5 ;  /* 0x0000001606167224 */ /* 0x000fe200078e0205 */
[----:B------:R-:W-:-:S03]  /*0b70*/  IADD3 R5, R5, UR4, RZ ;  /* 0x0000000405057c10 */ /* 0x000fc6000fffe0ff */
[----:B------:R-:W-:Y:S01]  /*0b80*/  IMAD R25, R7, R24, R20 ;  /* 0x0000001807197224 */ /* 0x000fe200078e0214 */
[----:B------:R-:W-:Y:S01]  /*0b90*/  ISETP.GE.U32.AND P4, PT, R5, R0, PT ;  /* 0x000000000500720c */ /* 0x000fe20003f86070 */
[----:B------:R-:W-:-:S04]  /*0ba0*/  IMAD R22, R22, UR10, RZ ;  /* 0x0000000a16167c24 */ /* 0x000fc8000f8e02ff */
[----:B------:R-:W-:-:S04]  /*0bb0*/  IMAD R22, R25, UR13, R22 ;  /* 0x0000000d19167c24 */ /* 0x000fc8000f8e0216 */
[----:B------:R-:W-:-:S04]  /*0bc0*/  IMAD R23, R23, UR12, R22 ;  /* 0x0000000c17177c24 */ /* 0x000fc8000f8e0216 */
[----:B---3--:R-:W-:-:S04]  /*0bd0*/  IMAD R23, R4, UR11, R23 ;  /* 0x0000000b04177c24 */ /* 0x008fc8000f8e0217 */
[----:B0-----:R-:W-:-:S05]  /*0be0*/  IMAD.WIDE.U32 R8, R23, 0x4, R8 ;  /* 0x0000000417087825 */ /* 0x001fca00078e0008 */
[----:B--2---:R0:W-:Y:S01]  /*0bf0*/  STG.E desc[UR6][R8.64], R21 ;  /* 0x0000001508007986 */ /* 0x0041e2000c101906 */
[----:B------:R-:W-:Y:S05]  /*0c00*/  @!P4 BRA `(.L_x_712) ;  /* 0xfffffffc0014c947 */ /* 0x000fea000383ffff */
[----:B------:R-:W-:Y:S05]  /*0c10*/  EXIT ;  /* 0x000000000000794d */ /* 0x000fea0003800000 */
.L_x_713:
        /* <DEDUP_REMOVED lines=14> */
.L_x_1125:


//--------------------- .text._ZN2at6native40_GLOBAL__N__2351210d_8_Shape_cu_49f7391c26CatArrayBatchedCopy_contigINS1_10OpaqueTypeILj4EEEjLi3ELi128ELi1EEEvPT_NS1_25CatArrInputTensorMetadataIS5_T0_XT2_EXT3_EEENS1_16TensorSizeStrideIS8_Lj4EEEiS8_ --------------------------
	.section	.text._ZN2at6native40_GLOBAL__N__2351210d_8_Shape_cu_49f7391c26CatArrayBatchedCopy_contigINS1_10OpaqueTypeILj4EEEjLi3ELi128ELi1EEEvPT_NS1_25CatArrInputTensorMetadataIS5_T0_XT2_EXT3_EEENS1_16TensorSizeStrideIS8_Lj4EEEiS8_,"ax",@progbits
	.align	128
.text._ZN2at6native40_GLOBAL__N__2351210d_8_Shape_cu_49f7391c26CatArrayBatchedCopy_contigINS1_10OpaqueTypeILj4EEEjLi3ELi128ELi1EEEvPT_NS1_25CatArrInputTensorMetadataIS5_T0_XT2_EXT3_EEENS1_16TensorSizeStrideIS8_Lj4EEEiS8_:
        .type           _ZN2at6native40_GLOBAL__N__2351210d_8_Shape_cu_49f7391c26CatArrayBatchedCopy_contigINS1_10OpaqueTypeILj4EEEjLi3ELi128ELi1EEEvPT_NS1_25CatArrInputTensorMetadataIS5_T0_XT2_EXT3_EEENS1_16TensorSizeStrideIS8_Lj4EEEiS8_,@function
        .size           _ZN2at6native40_GLOBAL__N__2351210d_8_Shape_cu_49f7391c26CatArrayBatchedCopy_contigINS1_10OpaqueTypeILj4EEEjLi3ELi128ELi1EEEvPT_NS1_25CatArrInputTensorMetadataIS5_T0_XT2_EXT3_EEENS1_16TensorSizeStrideIS8_Lj4EEEiS8_,(.L_x_1126 - _ZN2at6native40_GLOBAL__N__2351210d_8_Shape_cu_49f7391c26CatArrayBatchedCopy_contigINS1_10OpaqueTypeILj4EEEjLi3ELi128ELi1EEEvPT_NS1_25CatArrInputTensorMetadataIS5_T0_XT2_EXT3_EEENS1_16TensorSizeStrideIS8_Lj4EEEiS8_)
        .other          _ZN2at6native40_GLOBAL__N__2351210d_8_Shape_cu_49f7391c26CatArrayBatchedCopy_contigINS1_10OpaqueTypeILj4EEEjLi3ELi128ELi1EEEvPT_NS1_25CatArrInputTensorMetadataIS5_T0_XT2_EXT3_EEENS1_16TensorSizeStrideIS8_Lj4EEEiS8_,@"STO_CUDA_ENTRY STV_DEFAULT"
_ZN2at6native40_GLOBAL__N__2351210d_8_Shape_cu_49f7391c26CatArrayBatchedCopy_contigINS1_10OpaqueTypeILj4EEEjLi3ELi128ELi1EEEvPT_NS1_25CatArrInputTensorMetadataIS5_T0_XT2_EXT3_EEENS1_16TensorSizeStrideIS8_Lj4EEEiS8_:
        /* <DEDUP_REMOVED lines=48> */
.L_x_714:
        /* <DEDUP_REMOVED lines=34> */
.L_x_715:
        /* <DEDUP_REMOVED lines=14> */
.L_x_1126:


//--------------------- .text._ZN2at6native40_GLOBAL__N__2351210d_8_Shape_cu_49f7391c35CatArrayBatchedCopy_alignedK_contigINS1_10OpaqueTypeILj4EEEjLi3ELi128ELi1ELi8EEEvPT_NS1_25CatArrInputTensorMetadataIS5_T0_XT2_EXT3_EEENS1_16TensorSizeStrideIS8_Lj4EEEiS8_ --------------------------
	.section	.text._ZN2at6native40_GLOBAL__N__2351210d_8_Shape_cu_49f7391c35CatArrayBatchedCopy_alignedK_contigINS1_10OpaqueTypeILj4EEEjLi3ELi128ELi1ELi8EEEvPT_NS1_25CatArrInputTensorMetadataIS5_T0_XT2_EXT3_EEENS1_16TensorSizeStrideIS8_Lj4EEEiS8_,"ax",@progbits
	.align	128
.text._ZN2at6native40_GLOBAL__N__2351210d_8_Shape_cu_49f7391c35CatArrayBatchedCopy_alignedK_contigINS1_10OpaqueTypeILj4EEEjLi3ELi128ELi1ELi8EEEvPT_NS1_25CatArrInputTensorMetadataIS5_T0_XT2_EXT3_EEENS1_16TensorSizeStrideIS8_Lj4EEEiS8_:
        .type           _ZN2at6native40_GLOBAL__N__2351210d_8_Shape_cu_49f7391c35CatArrayBatchedCopy_alignedK_contigINS1_10OpaqueTypeILj4EEEjLi3ELi128ELi1ELi8EEEvPT_NS1_25CatArrInputTensorMetadataIS5_T0_XT2_EXT3_EEENS1_16TensorSizeStrideIS8_Lj4EEEiS8_,@function
        .size           _ZN2at6native40_GLOBAL__N__2351210d_8_Shape_cu_49f7391c35CatArrayBatchedCopy_alignedK_contigINS1_10OpaqueTypeILj4EEEjLi3ELi128ELi1ELi8EEEvPT_NS1_25CatArrInputTensorMetadataIS5_T0_XT2_EXT3_EEENS1_16TensorSizeStrideIS8_Lj4EEEiS8_,(.L_x_1127 - _ZN2at6native40_GLOBAL__N__2351210d_8_Shape_cu_49f7391c35CatArrayBatchedCopy_alignedK_contigINS1_10OpaqueTypeILj4EEEjLi3ELi128ELi1ELi8EEEvPT_NS1_25CatArrInputTensorMetadataIS5_T0_XT2_EXT3_EEENS1_16TensorSizeStrideIS8_Lj4EEEiS8_)
        .other          _ZN2at6native40_GLOBAL__N__2351210d_8_Shape_cu_49f7391c35CatArrayBatchedCopy_alignedK_contigINS1_10OpaqueTypeILj4EEEjLi3ELi128ELi1ELi8EEEvPT_NS1_25CatArrInputTensorMetadataIS5_T0_XT2_EXT3_EEENS1_16TensorSizeStrideIS8_Lj4EEEiS8_,@"STO_CUDA_ENTRY STV_DEFAULT"
_ZN2at6native40_GLOBAL__N__2351210d_8_Shape_cu_49f7391c35CatArrayBatchedCopy_alignedK_contigINS1_10OpaqueTypeILj4EEEjLi3ELi128ELi1ELi8EEEvPT_NS1_25CatArrInputTensorMetadataIS5_T0_XT2_EXT3_EEENS1_16TensorSizeStrideIS8_Lj4EEEiS8_:
        /* <DEDUP_REMOVED lines=54> */
.L_x_718:
        /* <DEDUP_REMOVED lines=64> */
.L_x_717:
[----:B------:R-:W-:Y:S05]  /*0760*/  BSYNC B0 ;  /* 0x0000000000007941 */ /* 0x000fea0003800000 */
.L_x_716:
        /* <DEDUP_REMOVED lines=39> */
.L_x_721:
        /* <DEDUP_REMOVED lines=34> */
.L_x_720:
[----:B------:R-:W-:Y:S05]  /*0c00*/  BSYNC B0 ;  /* 0x0000000000007941 */ /* 0x000fea0003800000 */
.L_x_719:
        /* <DEDUP_REMOVED lines=34> */
.L_x_722:
        /* <DEDUP_REMOVED lines=127> */
.L_x_723:
        /* <DEDUP_REMOVED lines=14> */
.L_x_1127:


//--------------------- .text._ZN2at6native40_GLOBAL__N__2351210d_8_Shape_cu_49f7391c35CatArrayBatchedCopy_alignedK_contigINS1_10OpaqueTypeILj4EEEjLi3ELi128ELi1ELi16EEEvPT_NS1_25CatArrInputTensorMetadataIS5_T0_XT2_EXT3_EEENS1_16TensorSizeStrideIS8_Lj4EEEiS8_ --------------------------
	.section	.text._ZN2at6native40_GLOBAL__N__2351210d_8_Shape_cu_49f7391c35CatArrayBatchedCopy_alignedK_contigINS1_10OpaqueTypeILj4EEEjLi3ELi128ELi1ELi16EEEvPT_NS1_25CatArrInputTensorMetadataIS5_T0_XT2_EXT3_EEENS1_16TensorSizeStrideIS8_Lj4EEEiS8_,"ax",@progbits
	.align	128
.text._ZN2at6native40_GLOBAL__N__2351210d_8_Shape_cu_49f7391c35CatArrayBatchedCopy_alignedK_contigINS1_10OpaqueTypeILj4EEEjLi3ELi128ELi1ELi16EEEvPT_NS1_25CatArrInputTensorMetadataIS5_T0_XT2_EXT3_EEENS1_16TensorSizeStrideIS8_Lj4EEEiS8_:
        .type           _ZN2at6native40_GLOBAL__N__2351210d_8_Shape_cu_49f7391c35CatArrayBatchedCopy_alignedK_contigINS1_10OpaqueTypeILj4EEEjLi3ELi128ELi1ELi16EEEvPT_NS1_25CatArrInputTensorMetadataIS5_T0_XT2_EXT3_EEENS1_16TensorSizeStrideIS8_Lj4EEEiS8_,@function
        .size           _ZN2at6native40_GLOBAL__N__2351210d_8_Shape_cu_49f7391c35CatArrayBatchedCopy_alignedK_contigINS1_10OpaqueTypeILj4EEEjLi3ELi128ELi1ELi16EEEvPT_NS1_25CatArrInputTensorMetadataIS5_T0_XT2_EXT3_EEENS1_16TensorSizeStrideIS8_Lj4EEEiS8_,(.L_x_1128 - _ZN2at6native40_GLOBAL__N__2351210d_8_Shape_cu_49f7391c35CatArrayBatchedCopy_alignedK_contigINS1_10OpaqueTypeILj4EEEjLi3ELi128ELi1ELi16EEEvPT_NS1_25CatArrInputTensorMetadataIS5_T0_XT2_EXT3_EEENS1_16TensorSizeStrideIS8_Lj4EEEiS8_)
        .other          _ZN2at6native40_GLOBAL__N__2351210d_8_Shape_cu_49f7391c35CatArrayBatchedCopy_alignedK_contigINS1_10OpaqueTypeILj4EEEjLi3ELi128ELi1ELi16EEEvPT_NS1_25CatArrInputTensorMetadataIS5_T0_XT2_EXT3_EEENS1_16TensorSizeStrideIS8_Lj4EEEiS8_,@"STO_CUDA_ENTRY STV_DEFAULT"
_ZN2at6native40_GLOBAL__N__2351210d_8_Shape_cu_49f7391c35CatArrayBatchedCopy_alignedK_contigINS1_10OpaqueTypeILj4EEEjLi3ELi128ELi1ELi16EEEvPT_NS1_25CatArrInputTensorMetadataIS5_T0_XT2_EXT3_EEENS1_16TensorSizeStrideIS8_Lj4EEEiS8_:
        /* <DEDUP_REMOVED lines=34> */
.L_x_726:
        /* <DEDUP_REMOVED lines=141> */
.L_x_725:
[----:B------:R-:W-:Y:S05]  /*0af0*/  BSYNC B0 ;  /* 0x0000000000007941 */ /* 0x000fea0003800000 */
.L_x_724:
        /* <DEDUP_REMOVED lines=39> */
.L_x_729:
        /* <DEDUP_REMOVED lines=34> */
.L_x_728:
[----:B------:R-:W-:Y:S05]  /*0f90*/  BSYNC B0 ;  /* 0x0000000000007941 */ /* 0x000fea0003800000 */
.L_x_727:
        /* <DEDUP_REMOVED lines=34> */
.L_x_730:
        /* <DEDUP_REMOVED lines=127> */
.L_x_731:
        /* <DEDUP_REMOVED lines=13> */
.L_x_1128:


//--------------------- .text._ZN2at6native40_GLOBAL__N__2351210d_8_Shape_cu_49f7391c30CatArrayBatchedCopy_vectorizedINS1_10OpaqueTypeILj4EEEjLi3ELi128ELi1ELi16ELi4EEEvPcNS1_25CatArrInputTensorMetadataIT_T0_XT2_EXT3_EEENS1_16TensorSizeStrideIS8_Lj4EEEiS8_ --------------------------
	.section	.text._ZN2at6native40_GLOBAL__N__2351210d_8_Shape_cu_49f7391c30CatArrayBatchedCopy_vectorizedINS1_10OpaqueTypeILj4EEEjLi3ELi128ELi1ELi16ELi4EEEvPcNS1_25CatArrInputTensorMetadataIT_T0_XT2_EXT3_EEENS1_16TensorSizeStrideIS8_Lj4EEEiS8_,"ax",@progbits
	.align	128
.text._ZN2at6native40_GLOBAL__N__2351210d_8_Shape_cu_49f7391c30CatArrayBatchedCopy_vectorizedINS1_10OpaqueTypeILj4EEEjLi3ELi128ELi1ELi16ELi4EEEvPcNS1_25CatArrInputTensorMetadataIT_T0_XT2_EXT3_EEENS1_16TensorSizeStrideIS8_Lj4EEEiS8_:
        .type           _ZN2at6native40_GLOBAL__N__2351210d_8_Shape_cu_49f7391c30CatArrayBatchedCopy_vectorizedINS1_10OpaqueTypeILj4EEEjLi3ELi128ELi1ELi16ELi4EEEvPcNS1_25CatArrInputTensorMetadataIT_T0_XT2_EXT3_EEENS1_16TensorSizeStrideIS8_Lj4EEEiS8_,@function
        .size           _ZN2at6native40_GLOBAL__N__2351210d_8_Shape_cu_49f7391c30CatArrayBatchedCopy_vectorizedINS1_10OpaqueTypeILj4EEEjLi3ELi128ELi1ELi16ELi4EEEvPcNS1_25CatArrInputTensorMetadataIT_T0_XT2_EXT3_EEENS1_16TensorSizeStrideIS8_Lj4EEEiS8_,(.L_x_1129 - _ZN2at6native40_GLOBAL__N__2351210d_8_Shape_cu_49f7391c30CatArrayBatchedCopy_vectorizedINS1_10OpaqueTypeILj4EEEjLi3ELi128ELi1ELi16ELi4EEEvPcNS1_25CatArrInputTensorMetadataIT_T0_XT2_EXT3_EEENS1_16TensorSizeStrideIS8_Lj4EEEiS8_)
        .other          _ZN2at6native40_GLOBAL__N__2351210d_8_Shape_cu_49f7391c30CatArrayBatchedCopy_vectorizedINS1_10OpaqueTypeILj4EEEjLi3ELi128ELi1ELi16ELi4EEEvPcNS1_25CatArrInputTensorMetadataIT_T0_XT2_EXT3_EEENS1_16TensorSizeStrideIS8_Lj4EEEiS8_,@"STO_CUDA_ENTRY STV_DEFAULT"
_ZN2at6native40_GLOBAL__N__2351210d_8_Shape_cu_49f7391c30CatArrayBatchedCopy_vectorizedINS1_10OpaqueTypeILj4EEEjLi3ELi128ELi1ELi16ELi4EEEvPcNS1_25CatArrInputTensorMetadataIT_T0_XT2_EXT3_EEENS1_16TensorSizeStrideIS8_Lj4EEEiS8_:
        /* <DEDUP_REMOVED lines=51> */
.L_x_732:
        /* <DEDUP_REMOVED lines=36> */
.L_x_733:
        /* <DEDUP_REMOVED lines=9> */
.L_x_1129:


//--------------------- .text._ZN2at6native40_GLOBAL__N__2351210d_8_Shape_cu_49f7391c19CatArrayBatchedCopyINS1_10OpaqueTypeILj4EEEjLi2ELi128ELi1EEEvPT_NS1_25CatArrInputTensorMetadataIS5_T0_XT2_EXT3_EEENS1_16TensorSizeStrideIS8_Lj4EEEiS8_ --------------------------
	.section	.text._ZN2at6native40_GLOBAL__N__2351210d_8_Shape_cu_49f7391c19CatArrayBatchedCopyINS1_10OpaqueTypeILj4EEEjLi2ELi128ELi1EEEvPT_NS1_25CatArrInputTensorMetadataIS5_T0_XT2_EXT3_EEENS1_16TensorSizeStrideIS8_Lj4EEEiS8_,"ax",@progbits
	.align	128
.text._ZN2at6native40_GLOBAL__N__2351210d_8_Shape_cu_49f7391c19CatArrayBatchedCopyINS1_10OpaqueTypeILj4EEEjLi2ELi128ELi1EEEvPT_NS1_25CatArrInputTensorMetadataIS5_T0_XT2_EXT3_EEENS1_16TensorSizeStrideIS8_Lj4EEEiS8_:
        .type           _ZN2at6native40_GLOBAL__N__2351210d_8_Shape_cu_49f7391c19CatArrayBatchedCopyINS1_10OpaqueTypeILj4EEEjLi2ELi128ELi1EEEvPT_NS1_25CatArrInputTensorMetadataIS5_T0_XT2_EXT3_EEENS1_16TensorSizeStrideIS8_Lj4EEEiS8_,@function
        .size           _ZN2at6native40_GLOBAL__N__2351210d_8_Shape_cu_49f7391c19CatArrayBatchedCopyINS1_10OpaqueTypeILj4EEEjLi2ELi128ELi1EEEvPT_NS1_25CatArrInputTensorMetadataIS5_T0_XT2_EXT3_EEENS1_16TensorSizeStrideIS8_Lj4EEEiS8_,(.L_x_1130 - _ZN2at6native40_GLOBAL__N__2351210d_8_Shape_cu_49f7391c19CatArrayBatchedCopyINS1_10OpaqueTypeILj4EEEjLi2ELi128ELi1EEEvPT_NS1_25CatArrInputTensorMetadataIS5_T0_XT2_EXT3_EEENS1_16TensorSizeStrideIS8_Lj4EEEiS8_)
        .other          _ZN2at6native40_GLOBAL__N__2351210d_8_Shape_cu_49f7391c19CatArrayBatchedCopyINS1_10OpaqueTypeILj4EEEjLi2ELi128ELi1EEEvPT_NS1_25CatArrInputTensorMetadataIS5_T0_XT2_EXT3_EEENS1_16TensorSizeStrideIS8_Lj4EEEiS8_,@"STO_CUDA_ENTRY STV_DEFAULT"
_ZN2at6native40_GLOBAL__N__2351210d_8_Shape_cu_49f7391c19CatArrayBatchedCopyINS1_10OpaqueTypeILj4EEEjLi2ELi128ELi1EEEvPT_NS1_25CatArrInputTensorMetadataIS5_T0_XT2_EXT3_EEENS1_16TensorSizeStrideIS8_Lj4EEEiS8_:
        /* <DEDUP_REMOVED lines=38> */
.L_x_735:
[----:B01----:R-:W-:-:S05]  /*0260*/  IMAD.WIDE.U32 R10, R7, 0x4, R2 ;  /* 0x00000004070a7825 */ /* 0x003fca00078e0002 */
        /* <DEDUP_REMOVED lines=21> */
.L_x_734:
        /* <DEDUP_REMOVED lines=25> */
.L_x_736:
        /* <DEDUP_REMOVED lines=13> */
[----:B-1----:R-:W-:-:S05]  /*0620*/  IMAD.WIDE.U32 R16, R13, 0x4, R2 ;  /* 0x000000040d107825 */ /* 0x002fca00078e0002 */
        /* <DEDUP_REMOVED lines=21> */
.L_x_737:
        /* <DEDUP_REMOVED lines=16> */
.L_x_1130:


//--------------------- .text._ZN2at6native40_GLOBAL__N__2351210d_8_Shape_cu_49f7391c26CatArrayBatchedCopy_contigINS1_10OpaqueTypeILj4EEEjLi2ELi128ELi1EEEvPT_NS1_25CatArrInputTensorMetadataIS5_T0_XT2_EXT3_EEENS1_16TensorSizeStrideIS8_Lj4EEEiS8_ --------------------------
	.section	.text._ZN2at6native40_GLOBAL__N__2351210d_8_Shape_cu_49f7391c26CatArrayBatchedCopy_contigINS1_10OpaqueTypeILj4EEEjLi2ELi128ELi1EEEvPT_NS1_25CatArrInputTensorMetadataIS5_T0_XT2_EXT3_EEENS1_16TensorSizeStrideIS8_Lj4EEEiS8_,"ax",@progbits
	.align	128
.text._ZN2at6native40_GLOBAL__N__2351210d_8_Shape_cu_49f7391c26CatArrayBatchedCopy_contigINS1_10OpaqueTypeILj4EEEjLi2ELi128ELi1EEEvPT_NS1_25CatArrInputTensorMetadataIS5_T0_XT2_EXT3_EEENS1_16TensorSizeStrideIS8_Lj4EEEiS8_:
        .type           _ZN2at6native40_GLOBAL__N__2351210d_8_Shape_cu_49f7391c26CatArrayBatchedCopy_contigINS1_10OpaqueTypeILj4EEEjLi2ELi128ELi1EEEvPT_NS1_25CatArrInputTensorMetadataIS5_T0_XT2_EXT3_EEENS1_16TensorSizeStrideIS8_Lj4EEEiS8_,@function
        .size           _ZN2at6native40_GLOBAL__N__2351210d_8_Shape_cu_49f7391c26CatArrayBatchedCopy_contigINS1_10OpaqueTypeILj4EEEjLi2ELi128ELi1EEEvPT_NS1_25CatArrInputTensorMetadataIS5_T0_XT2_EXT3_EEENS1_16TensorSizeStrideIS8_Lj4EEEiS8_,(.L_x_1131 - _ZN2at6native40_GLOBAL__N__2351210d_8_Shape_cu_49f7391c26CatArrayBatchedCopy_contigINS1_10OpaqueTypeILj4EEEjLi2ELi128ELi1EEEvPT_NS1_25CatArrInputTensorMetadataIS5_T0_XT2_EXT3_EEENS1_16TensorSizeStrideIS8_Lj4EEEiS8_)
        .other          _ZN2at6native40_GLOBAL__N__2351210d_8_Shape_cu_49f7391c26CatArrayBatchedCopy_contigINS1_10OpaqueTypeILj4EEEjLi2ELi128ELi1EEEvPT_NS1_25CatArrInputTensorMetadataIS5_T0_XT2_EXT3_EEENS1_16TensorSizeStrideIS8_Lj4EEEiS8_,@"STO_CUDA_ENTRY STV_DEFAULT"
_ZN2at6native40_GLOBAL__N__2351210d_8_Shape_cu_49f7391c26CatArrayBatchedCopy_contigINS1_10OpaqueTypeILj4EEEjLi2ELi128ELi1EEEvPT_NS1_25CatArrInputTensorMetadataIS5_T0_XT2_EXT3_EEENS1_16TensorSizeStrideIS8_Lj4EEEiS8_:
        /* <DEDUP_REMOVED lines=34> */
.L_x_738:
        /* <DEDUP_REMOVED lines=21> */
.L_x_739:
        /* <DEDUP_REMOVED lines=9> */
.L_x_1131:


//--------------------- .text._ZN2at6native40_GLOBAL__N__2351210d_8_Shape_cu_49f7391c35CatArrayBatchedCopy_alignedK_contigINS1_10OpaqueTypeILj4EEEjLi2ELi128ELi1ELi8EEEvPT_NS1_25CatArrInputTensorMetadataIS5_T0_XT2_EXT3_EEENS1_16TensorSizeStrideIS8_Lj4EEEiS8_ --------------------------
	.section	.text._ZN2at6native40_GLOBAL__N__2351210d_8_Shape_cu_49f7391c35CatArrayBatchedCopy_alignedK_contigINS1_10OpaqueTypeILj4EEEjLi2ELi128ELi1ELi8EEEvPT_NS1_25CatArrInputTensorMetadataIS5_T0_XT2_EXT3_EEENS1_16TensorSizeStrideIS8_Lj4EEEiS8_,"ax",@progbits
	.align	128
.text._ZN2at6native40_GLOBAL__N__2351210d_8_Shape_cu_49f7391c35CatArrayBatchedCopy_alignedK_contigINS1_10OpaqueTypeILj4EEEjLi2ELi128ELi1ELi8EEEvPT_NS1_25CatArrInputTensorMetadataIS5_T0_XT2_EXT3_EEENS1_16TensorSizeStrideIS8_Lj4EEEiS8_:
        .type           _ZN2at6native40_GLOBAL__N__2351210d_8_Shape_cu_49f7391c35CatArrayBatchedCopy_alignedK_contigINS1_10OpaqueTypeILj4EEEjLi2ELi128ELi1ELi8EEEvPT_NS1_25CatArrInputTensorMetadataIS5_T0_XT2_EXT3_EEENS1_16TensorSizeStrideIS8_Lj4EEEiS8_,@function
        .size           _ZN2at6native40_GLOBAL__N__2351210d_8_Shape_cu_49f7391c35CatArrayBatchedCopy_alignedK_contigINS1_10OpaqueTypeILj4EEEjLi2ELi128ELi1ELi8EEEvPT_NS1_25CatArrInputTensorMetadataIS5_T0_XT2_EXT3_EEENS1_16TensorSizeStrideIS8_Lj4EEEiS8_,(.L_x_1132 - _ZN2at6native40_GLOBAL__N__2351210d_8_Shape_cu_49f7391c35CatArrayBatchedCopy_alignedK_contigINS1_10OpaqueTypeILj4EEEjLi2ELi128ELi1ELi8EEEvPT_NS1_25CatArrInputTensorMetadataIS5_T0_XT2_EXT3_EEENS1_16TensorSizeStrideIS8_Lj4EEEiS8_)
        .other          _ZN2at6native40_GLOBAL__N__2351210d_8_Shape_cu_49f7391c35CatArrayBatchedCopy_alignedK_contigINS1_10OpaqueTypeILj4EEEjLi2ELi128ELi1ELi8EEEvPT_NS1_25CatArrInputTensorMetadataIS5_T0_XT2_EXT3_EEENS1_16TensorSizeStrideIS8_Lj4EEEiS8_,@"STO_CUDA_ENTRY STV_DEFAULT"
_ZN2at6native40_GLOBAL__N__2351210d_8_Shape_cu_49f7391c35CatArrayBatchedCopy_alignedK_contigINS1_10OpaqueTypeILj4EEEjLi2ELi128ELi1ELi8EEEvPT_NS1_25CatArrInputTensorMetadataIS5_T0_XT2_EXT3_EEENS1_16TensorSizeStrideIS8_Lj4EEEiS8_:
        /* <DEDUP_REMOVED lines=40> */
.L_x_742:
        /* <DEDUP_REMOVED lines=41> */
.L_x_741:
[----:B------:R-:W-:Y:S05]  /*0510*/  BSYNC B0 ;  /* 0x0000000000007941 */ /* 0x000fea0003800000 */
.L_x_740:
        /* <DEDUP_REMOVED lines=25> */
.L_x_745:
        /* <DEDUP_REMOVED lines=22> */
.L_x_744:
[----:B------:R-:W-:Y:S05]  /*0810*/  BSYNC B0 ;  /* 0x0000000000007941 */ /* 0x000fea0003800000 */
.L_x_743:
        /* <DEDUP_REMOVED lines=20> */
.L_x_746:
        /* <DEDUP_REMOVED lines=79> */
.L_x_747:
        /* <DEDUP_REMOVED lines=11> */
.L_x_1132:


//--------------------- .text._ZN2at6native40_GLOBAL__N__2351210d_8_Shape_cu_49f7391c35CatArrayBatchedCopy_alignedK_contigINS1_10OpaqueTypeILj4EEEjLi2ELi128ELi1ELi16EEEvPT_NS1_25CatArrInputTensorMetadataIS5_T0_XT2_EXT3_EEENS1_16TensorSizeStrideIS8_Lj4EEEiS8_ --------------------------
	.section	.text._ZN2at6native40_GLOBAL__N__2351210d_8_Shape_cu_49f7391c35CatArrayBatchedCopy_alignedK_contigINS1_10OpaqueTypeILj4EEEjLi2ELi128ELi1ELi16EEEvPT_NS1_25CatArrInputTensorMetadataIS5_T0_XT2_EXT3_EEENS1_16TensorSizeStrideIS8_Lj4EEEiS8_,"ax",@progbits
	.align	128
.text._ZN2at6native40_GLOBAL__N__2351210d_8_Shape_cu_49f7391c35CatArrayBatchedCopy_alignedK_contigINS1_10OpaqueTypeILj4EEEjLi2ELi128ELi1ELi16EEEvPT_NS1_25CatArrInputTensorMetadataIS5_T0_XT2_EXT3_EEENS1_16TensorSizeStrideIS8_Lj4EEEiS8_:
        .type           _ZN2at6native40_GLOBAL__N__2351210d_8_Shape_cu_49f7391c35CatArrayBatchedCopy_alignedK_contigINS1_10OpaqueTypeILj4EEEjLi2ELi128ELi1ELi16EEEvPT_NS1_25CatArrInputTensorMetadataIS5_T0_XT2_EXT3_EEENS1_16TensorSizeStrideIS8_Lj4EEEiS8_,@function
        .size           _ZN2at6native40_GLOBAL__N__2351210d_8_Shape_cu_49f7391c35CatArrayBatchedCopy_alignedK_contigINS1_10OpaqueTypeILj4EEEjLi2ELi128ELi1ELi16EEEvPT_NS1_25CatArrInputTensorMetadataIS5_T0_XT2_EXT3_EEENS1_16TensorSizeStrideIS8_Lj4EEEiS8_,(.L_x_1133 - _ZN2at6native40_GLOBAL__N__2351210d_8_Shape_cu_49f7391c35CatArrayBatchedCopy_alignedK_contigINS1_10OpaqueTypeILj4EEEjLi2ELi128ELi1ELi16EEEvPT_NS1_25CatArrInputTensorMetadataIS5_T0_XT2_EXT3_EEENS1_16TensorSizeStrideIS8_Lj4EEEiS8_)
        .other          _ZN2at6native40_GLOBAL__N__2351210d_8_Shape_cu_49f7391c35CatArrayBatchedCopy_alignedK_contigINS1_10OpaqueTypeILj4EEEjLi2ELi128ELi1ELi16EEEvPT_NS1_25CatArrInputTensorMetadataIS5_T0_XT2_EXT3_EEENS1_16TensorSizeStrideIS8_Lj4EEEiS8_,@"STO_CUDA_ENTRY STV_DEFAULT"
_ZN2at6native40_GLOBAL__N__2351210d_8_Shape_cu_49f7391c35CatArrayBatchedCopy_alignedK_contigINS1_10OpaqueTypeILj4EEEjLi2ELi128ELi1ELi16EEEvPT_NS1_25CatArrInputTensorMetadataIS5_T0_XT2_EXT3_EEENS1_16TensorSizeStrideIS8_Lj4EEEiS8_:
        /* <DEDUP_REMOVED lines=40> */
.L_x_750:
        /* <DEDUP_REMOVED lines=73> */
.L_x_749:
[----:B------:R-:W-:Y:S05]  /*0710*/  BSYNC B0 ;  /* 0x0000000000007941 */ /* 0x000fea0003800000 */
.L_x_748:
        /* <DEDUP_REMOVED lines=25> */
.L_x_753:
        /* <DEDUP_REMOVED lines=22> */
.L_x_752:
[----:B------:R-:W-:Y:S05]  /*0a10*/  BSYNC B0 ;  /* 0x0000000000007941 */ /* 0x000fea0003800000 */
.L_x_751:
        /* <DEDUP_REMOVED lines=20> */
.L_x_754:
        /* <DEDUP_REMOVED lines=79> */
.L_x_755:
        /* <DEDUP_REMOVED lines=11> */
.L_x_1133:


//--------------------- .text._ZN2at6native40_GLOBAL__N__2351210d_8_Shape_cu_49f7391c30CatArrayBatchedCopy_vectorizedINS1_10OpaqueTypeILj4EEEjLi2ELi128ELi1ELi16ELi4EEEvPcNS1_25CatArrInputTensorMetadataIT_T0_XT2_EXT3_EEENS1_16TensorSizeStrideIS8_Lj4EEEiS8_ --------------------------
	.section	.text._ZN2at6native40_GLOBAL__N__2351210d_8_Shape_cu_49f7391c30CatArrayBatchedCopy_vectorizedINS1_10OpaqueTypeILj4EEEjLi2ELi128ELi1ELi16ELi4EEEvPcNS1_25CatArrInputTensorMetadataIT_T0_XT2_EXT3_EEENS1_16TensorSizeStrideIS8_Lj4EEEiS8_,"ax",@progbits
	.align	128
.text._ZN2at6native40_GLOBAL__N__2351210d_8_Shape_cu_49f7391c30CatArrayBatchedCopy_vectorizedINS1_10OpaqueTypeILj4EEEjLi2ELi128ELi1ELi16ELi4EEEvPcNS1_25CatArrInputTensorMetadataIT_T0_XT2_EXT3_EEENS1_16TensorSizeStrideIS8_Lj4EEEiS8_:
        .type           _ZN2at6native40_GLOBAL__N__2351210d_8_Shape_cu_49f7391c30CatArrayBatchedCopy_vectorizedINS1_10OpaqueTypeILj4EEEjLi2ELi128ELi1ELi16ELi4EEEvPcNS1_25CatArrInputTensorMetadataIT_T0_XT2_EXT3_EEENS1_16TensorSizeStrideIS8_Lj4EEEiS8_,@function
        .size           _ZN2at6native40_GLOBAL__N__2351210d_8_Shape_cu_49f7391c30CatArrayBatchedCopy_vectorizedINS1_10OpaqueTypeILj4EEEjLi2ELi128ELi1ELi16ELi4EEEvPcNS1_25CatArrInputTensorMetadataIT_T0_XT2_EXT3_EEENS1_16TensorSizeStrideIS8_Lj4EEEiS8_,(.L_x_1134 - _ZN2at6native40_GLOBAL__N__2351210d_8_Shape_cu_49f7391c30CatArrayBatchedCopy_vectorizedINS1_10OpaqueTypeILj4EEEjLi2ELi128ELi1ELi16ELi4EEEvPcNS1_25CatArrInputTensorMetadataIT_T0_XT2_EXT3_EEENS1_16TensorSizeStrideIS8_Lj4EEEiS8_)
        .other          _ZN2at6native40_GLOBAL__N__2351210d_8_Shape_cu_49f7391c30CatArrayBatchedCopy_vectorizedINS1_10OpaqueTypeILj4EEEjLi2ELi128ELi1ELi16ELi4EEEvPcNS1_25CatArrInputTensorMetadataIT_T0_XT2_EXT3_EEENS1_16TensorSizeStrideIS8_Lj4EEEiS8_,@"STO_CUDA_ENTRY STV_DEFAULT"
_ZN2at6native40_GLOBAL__N__2351210d_8_Shape_cu_49f7391c30CatArrayBatchedCopy_vectorizedINS1_10OpaqueTypeILj4EEEjLi2ELi128ELi1ELi16ELi4EEEvPcNS1_25CatArrInputTensorMetadataIT_T0_XT2_EXT3_EEENS1_16TensorSizeStrideIS8_Lj4EEEiS8_:
        /* <DEDUP_REMOVED lines=38> */
.L_x_756:
        /* <DEDUP_REMOVED lines=24> */
.L_x_757:
        /* <DEDUP_REMOVED lines=10> */
.L_x_1134:


//--------------------- .text._ZN2at6native40_GLOBAL__N__2351210d_8_Shape_cu_49f7391c19CatArrayBatchedCopyINS1_10OpaqueTypeILj4EEEjLi1ELi128ELi1EEEvPT_NS1_25CatArrInputTensorMetadataIS5_T0_XT2_EXT3_EEENS1_16TensorSizeStrideIS8_Lj4EEEiS8_ --------------------------
	.section	.text._ZN2at6native40_GLOBAL__N__2351210d_8_Shape_cu_49f7391c19CatArrayBatchedCopyINS1_10OpaqueTypeILj4EEEjLi1ELi128ELi1EEEvPT_NS1_25CatArrInputTensorMetadataIS5_T0_XT2_EXT3_EEENS1_16TensorSizeStrideIS8_Lj4EEEiS8_,"ax",@progbits
	.align	128
.text._ZN2at6native40_GLOBAL__N__2351210d_8_Shape_cu_49f7391c19CatArrayBatchedCopyINS1_10OpaqueTypeILj4EEEjLi1ELi128ELi1EEEvPT_NS1_25CatArrInputTensorMetadataIS5_T0_XT2_EXT3_EEENS1_16TensorSizeStrideIS8_Lj4EEEiS8_:
        .type           _ZN2at6native40_GLOBAL__N__2351210d_8_Shape_cu_49f7391c19CatArrayBatchedCopyINS1_10OpaqueTypeILj4EEEjLi1ELi128ELi1EEEvPT_NS1_25CatArrInputTensorMetadataIS5_T0_XT2_EXT3_EEENS1_16TensorSizeStrideIS8_Lj4EEEiS8_,@function
        .size           _ZN2at6native40_GLOBAL__N__2351210d_8_Shape_cu_49f7391c19CatArrayBatchedCopyINS1_10OpaqueTypeILj4EEEjLi1ELi128ELi1EEEvPT_NS1_25CatArrInputTensorMetadataIS5_T0_XT2_EXT3_EEENS1_16TensorSizeStrideIS8_Lj4EEEiS8_,(.L_x_1135 - _ZN2at6native40_GLOBAL__N__2351210d_8_Shape_cu_49f7391c19CatArrayBatchedCopyINS1_10OpaqueTypeILj4EEEjLi1ELi128ELi1EEEvPT_NS1_25CatArrInputTensorMetadataIS5_T0_XT2_EXT3_EEENS1_16TensorSizeStrideIS8_Lj4EEEiS8_)
        .other          _ZN2at6native40_GLOBAL__N__2351210d_8_Shape_cu_49f7391c19CatArrayBatchedCopyINS1_10OpaqueTypeILj4EEEjLi1ELi128ELi1EEEvPT_NS1_25CatArrInputTensorMetadataIS5_T0_XT2_EXT3_EEENS1_16TensorSizeStrideIS8_Lj4EEEiS8_,@"STO_CUDA_ENTRY STV_DEFAULT"
_ZN2at6native40_GLOBAL__N__2351210d_8_Shape_cu_49f7391c19CatArrayBatchedCopyINS1_10OpaqueTypeILj4EEEjLi1ELi128ELi1EEEvPT_NS1_25CatArrInputTensorMetadataIS5_T0_XT2_EXT3_EEENS1_16TensorSizeStrideIS8_Lj4EEEiS8_:
        /* <DEDUP_REMOVED lines=28> */
.L_x_759:
[----:B01-3--:R-:W-:-:S06]  /*01c0*/  IMAD.WIDE.U32 R4, R11, 0x4, R2 ;  /* 0x000000040b047825 */ /* 0x00bfcc00078e0002 */
[----:B------:R-:W3:Y:S01]  /*01d0*/  LDG.E R5, desc[UR6][R4.64] ;  /* 0x0000000604057981 */ /* 0x000ee2000c1e1900 */
[C---:B------:R-:W-:Y:S01]  /*01e0*/  IMAD R7, R11.reuse, UR8, R10 ;  /* 0x000000080b077c24 */ /* 0x040fe2000f8e020a */
[----:B------:R-:W-:-:S03]  /*01f0*/  IADD3 R11, R11, UR4, RZ ;  /* 0x000000040b0b7c10 */ /* 0x000fc6000fffe0ff */
[----:B--2---:R-:W-:Y:S01]  /*0200*/  IMAD.WIDE.U32 R6, R7, 0x4, R8 ;  /* 0x0000000407067825 */ /* 0x004fe200078e0008 */
[----:B------:R-:W-:-:S04]  /*0210*/  ISETP.GE.U32.AND P0, PT, R11, R0, PT ;  /* 0x000000000b00720c */ /* 0x000fc80003f06070 */
[----:B---3--:R1:W-:Y:S09]  /*0220*/  STG.E desc[UR6][R6.64], R5 ;  /* 0x0000000506007986 */ /* 0x0083f2000c101906 */
[----:B------:R-:W-:Y:S05]  /*0230*/  @!P0 BRA `(.L_x_759) ;  /* 0xfffffffc00e08947 */ /* 0x000fea000383ffff */
[----:B------:R-:W-:Y:S05]  /*0240*/  EXIT ;  /* 0x000000000000794d */ /* 0x000fea0003800000 */
.L_x_758:
[----:B-1----:R-:W-:-:S04]  /*0250*/  IMAD R7, R11, UR5, RZ ;  /* 0x000000050b077c24 */ /* 0x002fc8000f8e02ff */
[----:B0-----:R-:W-:-:S06]  /*0260*/  IMAD.WIDE.U32 R6, R7, 0x4, R2 ;  /* 0x0000000407067825 */ /* 0x001fcc00078e0002 */
[----:B------:R-:W4:Y:S01]  /*0270*/  LDG.E R7, desc[UR6][R6.64] ;  /* 0x0000000606077981 */ /* 0x000f22000c1e1900 */
[C---:B--2---:R-:W-:Y:S01]  /*0280*/  IMAD R9, R11.reuse, UR9, R10 ;  /* 0x000000090b097c24 */ /* 0x044fe2000f8e020a */
[----:B------:R-:W-:-:S03]  /*0290*/  IADD3 R11, R11, UR4, RZ ;  /* 0x000000040b0b7c10 */ /* 0x000fc6000fffe0ff */
[----:B---3--:R-:W-:Y:S01]  /*02a0*/  IMAD.WIDE.U32 R8, R9, 0x4, R4 ;  /* 0x0000000409087825 */ /* 0x008fe200078e0004 */
[----:B------:R-:W-:-:S04]  /*02b0*/  ISETP.GE.U32.AND P0, PT, R11, R0, PT ;  /* 0x000000000b00720c */ /* 0x000fc80003f06070 */
[----:B----4-:R1:W-:Y:S09]  /*02c0*/  STG.E desc[UR6][R8.64], R7 ;  /* 0x0000000708007986 */ /* 0x0103f2000c101906 */
[----:B------:R-:W-:Y:S05]  /*02d0*/  @!P0 BRA `(.L_x_758) ;  /* 0xfffffffc00dc8947 */ /* 0x000fea000383ffff */
[----:B------:R-:W-:Y:S05]  /*02e0*/  EXIT ;  /* 0x000000000000794d */ /* 0x000fea0003800000 */
.L_x_760:
        /* <DEDUP_REMOVED lines=9> */
.L_x_1135:


//--------------------- .text._ZN2at6native40_GLOBAL__N__2351210d_8_Shape_cu_49f7391c26CatArrayBatchedCopy_contigINS1_10OpaqueTypeILj4EEEjLi1ELi128ELi1EEEvPT_NS1_25CatArrInputTensorMetadataIS5_T0_XT2_EXT3_EEENS1_16TensorSizeStrideIS8_Lj4EEEiS8_ --------------------------
	.section	.text._ZN2at6native40_GLOBAL__N__2351210d_8_Shape_cu_49f7391c26CatArrayBatchedCopy_contigINS1_10OpaqueTypeILj4EEEjLi1ELi128ELi1EEEvPT_NS1_25CatArrInputTensorMetadataIS5_T0_XT2_EXT3_EEENS1_16TensorSizeStrideIS8_Lj4EEEiS8_,"ax",@progbits
	.align	128
.text._ZN2at6native40_GLOBAL__N__2351210d_8_Shape_cu_49f7391c26CatArrayBatchedCopy_contigINS1_10OpaqueTypeILj4EEEjLi1ELi128ELi1EEEvPT_NS1_25CatArrInputTensorMetadataIS5_T0_XT2_EXT3_EEENS1_16TensorSizeStrideIS8_Lj4EEEiS8_:
        .type           _ZN2at6native40_GLOBAL__N__2351210d_8_Shape_cu_49f7391c26CatArrayBatchedCopy_contigINS1_10OpaqueTypeILj4EEEjLi1ELi128ELi1EEEvPT_NS1_25CatArrInputTensorMetadataIS5_T0_XT2_EXT3_EEENS1_16TensorSizeStrideIS8_Lj4EEEiS8_,@function
        .size           _ZN2at6native40_GLOBAL__N__2351210d_8_Shape_cu_49f7391c26CatArrayBatchedCopy_contigINS1_10OpaqueTypeILj4EEEjLi1ELi128ELi1EEEvPT_NS1_25CatArrInputTensorMetadataIS5_T0_XT2_EXT3_EEENS1_16TensorSizeStrideIS8_Lj4EEEiS8_,(.L_x_1136 - _ZN2at6native40_GLOBAL__N__2351210d_8_Shape_cu_49f7391c26CatArrayBatchedCopy_contigINS1_10OpaqueTypeILj4EEEjLi1ELi128ELi1EEEvPT_NS1_25CatArrInputTensorMetadataIS5_T0_XT2_EXT3_EEENS1_16TensorSizeStrideIS8_Lj4EEEiS8_)
        .other          _ZN2at6native40_GLOBAL__N__2351210d_8_Shape_cu_49f7391c26CatArrayBatchedCopy_contigINS1_10OpaqueTypeILj4EEEjLi1ELi128ELi1EEEvPT_NS1_25CatArrInputTensorMetadataIS5_T0_XT2_EXT3_EEENS1_16TensorSizeStrideIS8_Lj4EEEiS8_,@"STO_CUDA_ENTRY STV_DEFAULT"
_ZN2at6native40_GLOBAL__N__2351210d_8_Shape_cu_49f7391c26CatArrayBatchedCopy_contigINS1_10OpaqueTypeILj4EEEjLi1ELi128ELi1EEEvPT_NS1_25CatArrInputTensorMetadataIS5_T0_XT2_EXT3_EEENS1_16TensorSizeStrideIS8_Lj4EEEiS8_:
        /* <DEDUP_REMOVED lines=21> */
.L_x_761:
        /* <DEDUP_REMOVED lines=9> */
.L_x_762:
        /* <DEDUP_REMOVED lines=10> */
.L_x_1136:


//--------------------- .text._ZN2at6native40_GLOBAL__N__2351210d_8_Shape_cu_49f7391c35CatArrayBatchedCopy_alignedK_contigINS1_10OpaqueTypeILj4EEEjLi1ELi128ELi1ELi8EEEvPT_NS1_25CatArrInputTensorMetadataIS5_T0_XT2_EXT3_EEENS1_16TensorSizeStrideIS8_Lj4EEEiS8_ --------------------------
	.section	.text._ZN2at6native40_GLOBAL__N__2351210d_8_Shape_cu_49f7391c35CatArrayBatchedCopy_alignedK_contigINS1_10OpaqueTypeILj4EEEjLi1ELi128ELi1ELi8EEEvPT_NS1_25CatArrInputTensorMetadataIS5_T0_XT2_EXT3_EEENS1_16TensorSizeStrideIS8_Lj4EEEiS8_,"ax",@progbits
	.align	128
.text._ZN2at6native40_GLOBAL__N__2351210d_8_Shape_cu_49f7391c35CatArrayBatchedCopy_alignedK_contigINS1_10OpaqueTypeILj4EEEjLi1ELi128ELi1ELi8EEEvPT_NS1_25CatArrInputTensorMetadataIS5_T0_XT2_EXT3_EEENS1_16TensorSizeStrideIS8_Lj4EEEiS8_:
        .type           _ZN2at6native40_GLOBAL__N__2351210d_8_Shape_cu_49f7391c35CatArrayBatchedCopy_alignedK_contigINS1_10OpaqueTypeILj4EEEjLi1ELi128ELi1ELi8EEEvPT_NS1_25CatArrInputTensorMetadataIS5_T0_XT2_EXT3_EEENS1_16TensorSizeStrideIS8_Lj4EEEiS8_,@function
        .size           _ZN2at6native40_GLOBAL__N__2351210d_8_Shape_cu_49f7391c35CatArrayBatchedCopy_alignedK_contigINS1_10OpaqueTypeILj4EEEjLi1ELi128ELi1ELi8EEEvPT_NS1_25CatArrInputTensorMetadataIS5_T0_XT2_EXT3_EEENS1_16TensorSizeStrideIS8_Lj4EEEiS8_,(.L_x_1137 - _ZN2at6native40_GLOBAL__N__2351210d_8_Shape_cu_49f7391c35CatArrayBatchedCopy_alignedK_contigINS1_10OpaqueTypeILj4EEEjLi1ELi128ELi1ELi8EEEvPT_NS1_25CatArrInputTensorMetadataIS5_T0_XT2_EXT3_EEENS1_16TensorSizeStrideIS8_Lj4EEEiS8_)
        .other          _ZN2at6native40_GLOBAL__N__2351210d_8_Shape_cu_49f7391c35CatArrayBatchedCopy_alignedK_contigINS1_10OpaqueTypeILj4EEEjLi1ELi128ELi1ELi8EEEvPT_NS1_25CatArrInputTensorMetadataIS5_T0_XT2_EXT3_EEENS1_16TensorSizeStrideIS8_Lj4EEEiS8_,@"STO_CUDA_ENTRY STV_DEFAULT"
_ZN2at6native40_GLOBAL__N__2351210d_8_Shape_cu_49f7391c35CatArrayBatchedCopy_alignedK_contigINS1_10OpaqueTypeILj4EEEjLi1ELi128ELi1ELi8EEEvPT_NS1_25CatArrInputTensorMetadataIS5_T0_XT2_EXT3_EEENS1_16TensorSizeStrideIS8_Lj4EEEiS8_:
        /* <DEDUP_REMOVED lines=26> */
.L_x_765:
        /* <DEDUP_REMOVED lines=13> */
.L_x_764:
[----:B------:R-:W-:Y:S05]  /*0270*/  BSYNC B0 ;  /* 0x0000000000007941 */ /* 0x000fea0003800000 */
.L_x_763:
        /* <DEDUP_REMOVED lines=11> */
.L_x_768:
        /* <DEDUP_REMOVED lines=9> */
.L_x_767:
[----:B------:R-:W-:Y:S05]  /*03c0*/  BSYNC B0 ;  /* 0x0000000000007941 */ /* 0x000fea0003800000 */
.L_x_766:
        /* <DEDUP_REMOVED lines=13> */
.L_x_769:
        /* <DEDUP_REMOVED lines=27> */
.L_x_770:
        /* <DEDUP_REMOVED lines=11> */
.L_x_1137:


//--------------------- .text._ZN2at6native40_GLOBAL__N__2351210d_8_Shape_cu_49f7391c35CatArrayBatchedCopy_alignedK_contigINS1_10OpaqueTypeILj4EEEjLi1ELi128ELi1ELi16EEEvPT_NS1_25CatArrInputTensorMetadataIS5_T0_XT2_EXT3_EEENS1_16TensorSizeStrideIS8_Lj4EEEiS8_ --------------------------
	.section	.text._ZN2at6native40_GLOBAL__N__2351210d_8_Shape_cu_49f7391c35CatArrayBatchedCopy_alignedK_contigINS1_10OpaqueTypeILj4EEEjLi1ELi128ELi1ELi16EEEvPT_NS1_25CatArrInputTensorMetadataIS5_T0_XT2_EXT3_EEENS1_16TensorSizeStrideIS8_Lj4EEEiS8_,"ax",@progbits
	.align	128
.text._ZN2at6native40_GLOBAL__N__2351210d_8_Shape_cu_49f7391c35CatArrayBatchedCopy_alignedK_contigINS1_10OpaqueTypeILj4EEEjLi1ELi128ELi1ELi16EEEvPT_NS1_25CatArrInputTensorMetadataIS5_T0_XT2_EXT3_EEENS1_16TensorSizeStrideIS8_Lj4EEEiS8_:
        .type           _ZN2at6native40_GLOBAL__N__2351210d_8_Shape_cu_49f7391c35CatArrayBatchedCopy_alignedK_contigINS1_10OpaqueTypeILj4EEEjLi1ELi128ELi1ELi16EEEvPT_NS1_25CatArrInputTensorMetadataIS5_T0_XT2_EXT3_EEENS1_16TensorSizeStrideIS8_Lj4EEEiS8_,@function
        .size           _ZN2at6native40_GLOBAL__N__2351210d_8_Shape_cu_49f7391c35CatArrayBatchedCopy_alignedK_contigINS1_10OpaqueTypeILj4EEEjLi1ELi128ELi1ELi16EEEvPT_NS1_25CatArrInputTensorMetadataIS5_T0_XT2_EXT3_EEENS1_16TensorSizeStrideIS8_Lj4EEEiS8_,(.L_x_1138 - _ZN2at6native40_GLOBAL__N__2351210d_8_Shape_cu_49f7391c35CatArrayBatchedCopy_alignedK_contigINS1_10OpaqueTypeILj4EEEjLi1ELi128ELi1ELi16EEEvPT_NS1_25CatArrInputTensorMetadataIS5_T0_XT2_EXT3_EEENS1_16TensorSizeStrideIS8_Lj4EEEiS8_)
        .other          _ZN2at6native40_GLOBAL__N__2351210d_8_Shape_cu_49f7391c35CatArrayBatchedCopy_alignedK_contigINS1_10OpaqueTypeILj4EEEjLi1ELi128ELi1ELi16EEEvPT_NS1_25CatArrInputTensorMetadataIS5_T0_XT2_EXT3_EEENS1_16TensorSizeStrideIS8_Lj4EEEiS8_,@"STO_CUDA_ENTRY STV_DEFAULT"
_ZN2at6native40_GLOBAL__N__2351210d_8_Shape_cu_49f7391c35CatArrayBatchedCopy_alignedK_contigINS1_10OpaqueTypeILj4EEEjLi1ELi128ELi1ELi16EEEvPT_NS1_25CatArrInputTensorMetadataIS5_T0_XT2_EXT3_EEENS1_16TensorSizeStrideIS8_Lj4EEEiS8_:
        /* <DEDUP_REMOVED lines=26> */
.L_x_773:
        /* <DEDUP_REMOVED lines=18> */
.L_x_772:
[----:B------:R-:W-:Y:S05]  /*02c0*/  BSYNC B0 ;  /* 0x0000000000007941 */ /* 0x000fea0003800000 */
.L_x_771:
        /* <DEDUP_REMOVED lines=15> */
.L_x_776:
        /* <DEDUP_REMOVED lines=11> */
.L_x_775:
[----:B------:R-:W-:Y:S05]  /*0470*/  BSYNC B0 ;  /* 0x0000000000007941 */ /* 0x000fea0003800000 */
.L_x_774:
        /* <DEDUP_REMOVED lines=13> */
.L_x_777:
        /* <DEDUP_REMOVED lines=27> */
.L_x_778:
        /* <DEDUP_REMOVED lines=16> */
.L_x_1138:


//--------------------- .text._ZN2at6native40_GLOBAL__N__2351210d_8_Shape_cu_49f7391c30CatArrayBatchedCopy_vectorizedINS1_10OpaqueTypeILj4EEEjLi1ELi128ELi1ELi16ELi4EEEvPcNS1_25CatArrInputTensorMetadataIT_T0_XT2_EXT3_EEENS1_16TensorSizeStrideIS8_Lj4EEEiS8_ --------------------------
	.section	.text._ZN2at6native40_GLOBAL__N__2351210d_8_Shape_cu_49f7391c30CatArrayBatchedCopy_vectorizedINS1_10OpaqueTypeILj4EEEjLi1ELi128ELi1ELi16ELi4EEEvPcNS1_25CatArrInputTensorMetadataIT_T0_XT2_EXT3_EEENS1_16TensorSizeStrideIS8_Lj4EEEiS8_,"ax",@progbits
	.align	128
.text._ZN2at6native40_GLOBAL__N__2351210d_8_Shape_cu_49f7391c30CatArrayBatchedCopy_vectorizedINS1_10OpaqueTypeILj4EEEjLi1ELi128ELi1ELi16ELi4EEEvPcNS1_25CatArrInputTensorMetadataIT_T0_XT2_EXT3_EEENS1_16TensorSizeStrideIS8_Lj4EEEiS8_:
        .type           _ZN2at6native40_GLOBAL__N__2351210d_8_Shape_cu_49f7391c30CatArrayBatchedCopy_vectorizedINS1_10OpaqueTypeILj4EEEjLi1ELi128ELi1ELi16ELi4EEEvPcNS1_25CatArrInputTensorMetadataIT_T0_XT2_EXT3_EEENS1_16TensorSizeStrideIS8_Lj4EEEiS8_,@function
        .size           _ZN2at6native40_GLOBAL__N__2351210d_8_Shape_cu_49f7391c30CatArrayBatchedCopy_vectorizedINS1_10OpaqueTypeILj4EEEjLi1ELi128ELi1ELi16ELi4EEEvPcNS1_25CatArrInputTensorMetadataIT_T0_XT2_EXT3_EEENS1_16TensorSizeStrideIS8_Lj4EEEiS8_,(.L_x_1139 - _ZN2at6native40_GLOBAL__N__2351210d_8_Shape_cu_49f7391c30CatArrayBatchedCopy_vectorizedINS1_10OpaqueTypeILj4EEEjLi1ELi128ELi1ELi16ELi4EEEvPcNS1_25CatArrInputTensorMetadataIT_T0_XT2_EXT3_EEENS1_16TensorSizeStrideIS8_Lj4EEEiS8_)
        .other          _ZN2at6native40_GLOBAL__N__2351210d_8_Shape_cu_49f7391c30CatArrayBatchedCopy_vectorizedINS1_10OpaqueTypeILj4EEEjLi1ELi128ELi1ELi16ELi4EEEvPcNS1_25CatArrInputTensorMetadataIT_T0_XT2_EXT3_EEENS1_16TensorSizeStrideIS8_Lj4EEEiS8_,@"STO_CUDA_ENTRY STV_DEFAULT"
_ZN2at6native40_GLOBAL__N__2351210d_8_Shape_cu_49f7391c30CatArrayBatchedCopy_vectorizedINS1_10OpaqueTypeILj4EEEjLi1ELi128ELi1ELi16ELi4EEEvPcNS1_25CatArrInputTensorMetadataIT_T0_XT2_EXT3_EEENS1_16TensorSizeStrideIS8_Lj4EEEiS8_:
        /* <DEDUP_REMOVED lines=22> */
.L_x_779:
        /* <DEDUP_REMOVED lines=12> */
.L_x_780:
        /* <DEDUP_REMOVED lines=14> */
.L_x_1139:


//--------------------- .text._ZN2at6native40_GLOBAL__N__2351210d_8_Shape_cu_49f7391c19CatArrayBatchedCopyINS1_10OpaqueTypeILj2EEEjLi4ELi128ELi1EEEvPT_NS1_25CatArrInputTensorMetadataIS5_T0_XT2_EXT3_EEENS1_16TensorSizeStrideIS8_Lj4EEEiS8_ --------------------------
	.section	.text._ZN2at6native40_GLOBAL__N__2351210d_8_Shape_cu_49f7391c19CatArrayBatchedCopyINS1_10OpaqueTypeILj2EEEjLi4ELi128ELi1EEEvPT_NS1_25CatArrInputTensorMetadataIS5_T0_XT2_EXT3_EEENS1_16TensorSizeStrideIS8_Lj4EEEiS8_,"ax",@progbits
	.align	128
.text._ZN2at6native40_GLOBAL__N__2351210d_8_Shape_cu_49f7391c19CatArrayBatchedCopyINS1_10OpaqueTypeILj2EEEjLi4ELi128ELi1EEEvPT_NS1_25CatArrInputTensorMetadataIS5_T0_XT2_EXT3_EEENS1_16TensorSizeStrideIS8_Lj4EEEiS8_:
        .type           _ZN2at6native40_GLOBAL__N__2351210d_8_Shape_cu_49f7391c19CatArrayBatchedCopyINS1_10OpaqueTypeILj2EEEjLi4ELi128ELi1EEEvPT_NS1_25CatArrInputTensorMetadataIS5_T0_XT2_EXT3_EEENS1_16TensorSizeStrideIS8_Lj4EEEiS8_,@function
        .size           _ZN2at6native40_GLOBAL__N__2351210d_8_Shape_cu_49f7391c19CatArrayBatchedCopyINS1_10OpaqueTypeILj2EEEjLi4ELi128ELi1EEEvPT_NS1_25CatArrInputTensorMetadataIS5_T0_XT2_EXT3_EEENS1_16TensorSizeStrideIS8_Lj4EEEiS8_,(.L_x_1140 - _ZN2at6native40_GLOBAL__N__2351210d_8_Shape_cu_49f7391c19CatArrayBatchedCopyINS1_10OpaqueTypeILj2EEEjLi4ELi128ELi1EEEvPT_NS1_25CatArrInputTensorMetadataIS5_T0_XT2_EXT3_EEENS1_16TensorSizeStrideIS8_Lj4EEEiS8_)
        .other          _ZN2at6native40_GLOBAL__N__2351210d_8_Shape_cu_49f7391c19CatArrayBatchedCopyINS1_10OpaqueTypeILj2EEEjLi4ELi128ELi1EEEvPT_NS1_25CatArrInputTensorMetadataIS5_T0_XT2_EXT3_EEENS1_16TensorSizeStrideIS8_Lj4EEEiS8_,@"STO_CUDA_ENTRY STV_DEFAULT"
_ZN2at6native40_GLOBAL__N__2351210d_8_Shape_cu_49f7391c19CatArrayBatchedCopyINS1_10OpaqueTypeILj2EEEjLi4ELi128ELi1EEEvPT_NS1_25CatArrInputTensorMetadataIS5_T0_XT2_EXT3_EEENS1_16TensorSizeStrideIS8_Lj4EEEiS8_:
        /* <DEDUP_REMOVED lines=65> */
.L_x_783:
        /* <DEDUP_REMOVED lines=49> */
.L_x_782:
[----:B------:R-:W-:Y:S05]  /*0720*/  EXIT ;  /* 0x000000000000794d */ /* 0x000fea0003800000 */
.L_x_781:
        /* <DEDUP_REMOVED lines=71> */
.L_x_785:
        /* <DEDUP_REMOVED lines=86> */
.L_x_784:
[----:B------:R-:W-:Y:S05]  /*1100*/  EXIT ;  /* 0x000000000000794d */ /* 0x000fea0003800000 */
.L_x_786:
        /* <DEDUP_REMOVED lines=15> */
.L_x_1140:


//--------------------- .text._ZN2at6native40_GLOBAL__N__2351210d_8_Shape_cu_49f7391c26CatArrayBatchedCopy_contigINS1_10OpaqueTypeILj2EEEjLi4ELi128ELi1EEEvPT_NS1_25CatArrInputTensorMetadataIS5_T0_XT2_EXT3_EEENS1_16TensorSizeStrideIS8_Lj4EEEiS8_ --------------------------
	.section	.text._ZN2at6native40_GLOBAL__N__2351210d_8_Shape_cu_49f7391c26CatArrayBatchedCopy_contigINS1_10OpaqueTypeILj2EEEjLi4ELi128ELi1EEEvPT_NS1_25CatArrInputTensorMetadataIS5_T0_XT2_EXT3_EEENS1_16TensorSizeStrideIS8_Lj4EEEiS8_,"ax",@progbits
	.align	128
.text._ZN2at6native40_GLOBAL__N__2351210d_8_Shape_cu_49f7391c26CatArrayBatchedCopy_contigINS1_10OpaqueTypeILj2EEEjLi4ELi128ELi1EEEvPT_NS1_25CatArrInputTensorMetadataIS5_T0_XT2_EXT3_EEENS1_16TensorSizeStrideIS8_Lj4EEEiS8_:
        .type           _ZN2at6native40_GLOBAL__N__2351210d_8_Shape_cu_49f7391c26CatArrayBatchedCopy_contigINS1_10OpaqueTypeILj2EEEjLi4ELi128ELi1EEEvPT_NS1_25CatArrInputTensorMetadataIS5_T0_XT2_EXT3_EEENS1_16TensorSizeStrideIS8_Lj4EEEiS8_,@function
        .size           _ZN2at6native40_GLOBAL__N__2351210d_8_Shape_cu_49f7391c26CatArrayBatchedCopy_contigINS1_10OpaqueTypeILj2EEEjLi4ELi128ELi1EEEvPT_NS1_25CatArrInputTensorMetadataIS5_T0_XT2_EXT3_EEENS1_16TensorSizeStrideIS8_Lj4EEEiS8_,(.L_x_1141 - _ZN2at6native40_GLOBAL__N__2351210d_8_Shape_cu_49f7391c26CatArrayBatchedCopy_contigINS1_10OpaqueTypeILj2EEEjLi4ELi128ELi1EEEvPT_NS1_25CatArrInputTensorMetadataIS5_T0_XT2_EXT3_EEENS1_16TensorSizeStrideIS8_Lj4EEEiS8_)
        .other          _ZN2at6native40_GLOBAL__N__2351210d_8_Shape_cu_49f7391c26CatArrayBatchedCopy_contigINS1_10OpaqueTypeILj2EEEjLi4ELi128ELi1EEEvPT_NS1_25CatArrInputTensorMetadataIS5_T0_XT2_EXT3_EEENS1_16TensorSizeStrideIS8_Lj4EEEiS8_,@"STO_CUDA_ENTRY STV_DEFAULT"
_ZN2at6native40_GLOBAL__N__2351210d_8_Shape_cu_49f7391c26CatArrayBatchedCopy_contigINS1_10OpaqueTypeILj2EEEjLi4ELi128ELi1EEEvPT_NS1_25CatArrInputTensorMetadataIS5_T0_XT2_EXT3_EEENS1_16TensorSizeStrideIS8_Lj4EEEiS8_:
        /* <DEDUP_REMOVED lines=60> */
.L_x_787:
        /* <DEDUP_REMOVED lines=47> */
.L_x_788:
        /* <DEDUP_REMOVED lines=13> */
.L_x_1141:


//--------------------- .text._ZN2at6native40_GLOBAL__N__2351210d_8_Shape_cu_49f7391c35CatArrayBatchedCopy_alignedK_contigINS1_10OpaqueTypeILj2EEEjLi4ELi128ELi1ELi8EEEvPT_NS1_25CatArrInputTensorMetadataIS5_T0_XT2_EXT3_EEENS1_16TensorSizeStrideIS8_Lj4EEEiS8_ --------------------------
	.section	.text._ZN2at6native40_GLOBAL__N__2351210d_8_Shape_cu_49f7391c35CatArrayBatchedCopy_alignedK_contigINS1_10OpaqueTypeILj2EEEjLi4ELi128ELi1ELi8EEEvPT_NS1_25CatArrInputTensorMetadataIS5_T0_XT2_EXT3_EEENS1_16TensorSizeStrideIS8_Lj4EEEiS8_,"ax",@progbits
	.align	128
.text._ZN2at6native40_GLOBAL__N__2351210d_8_Shape_cu_49f7391c35CatArrayBatchedCopy_alignedK_contigINS1_10OpaqueTypeILj2EEEjLi4ELi128ELi1ELi8EEEvPT_NS1_25CatArrInputTensorMetadataIS5_T0_XT2_EXT3_EEENS1_16TensorSizeStrideIS8_Lj4EEEiS8_:
        .type           _ZN2at6native40_GLOBAL__N__2351210d_8_Shape_cu_49f7391c35CatArrayBatchedCopy_alignedK_contigINS1_10OpaqueTypeILj2EEEjLi4ELi128ELi1ELi8EEEvPT_NS1_25CatArrInputTensorMetadataIS5_T0_XT2_EXT3_EEENS1_16TensorSizeStrideIS8_Lj4EEEiS8_,@function
        .size           _ZN2at6native40_GLOBAL__N__2351210d_8_Shape_cu_49f7391c35CatArrayBatchedCopy_alignedK_contigINS1_10OpaqueTypeILj2EEEjLi4ELi128ELi1ELi8EEEvPT_NS1_25CatArrInputTensorMetadataIS5_T0_XT2_EXT3_EEENS1_16TensorSizeStrideIS8_Lj4EEEiS8_,(.L_x_1142 - _ZN2at6native40_GLOBAL__N__2351210d_8_Shape_cu_49f7391c35CatArrayBatchedCopy_alignedK_contigINS1_10OpaqueTypeILj2EEEjLi4ELi128ELi1ELi8EEEvPT_NS1_25CatArrInputTensorMetadataIS5_T0_XT2_EXT3_EEENS1_16TensorSizeStrideIS8_Lj4EEEiS8_)
        .other          _ZN2at6native40_GLOBAL__N__2351210d_8_Shape_cu_49f7391c35CatArrayBatchedCopy_alignedK_contigINS1_10OpaqueTypeILj2EEEjLi4ELi128ELi1ELi8EEEvPT_NS1_25CatArrInputTensorMetadataIS5_T0_XT2_EXT3_EEENS1_16TensorSizeStrideIS8_Lj4EEEiS8_,@"STO_CUDA_ENTRY STV_DEFAULT"
_ZN2at6native40_GLOBAL__N__2351210d_8_Shape_cu_49f7391c35CatArrayBatchedCopy_alignedK_contigINS1_10OpaqueTypeILj2EEEjLi4ELi128ELi1ELi8EEEvPT_NS1_25CatArrInputTensorMetadataIS5_T0_XT2_EXT3_EEENS1_16TensorSizeStrideIS8_Lj4EEEiS8_:
        /* <DEDUP_REMOVED lines=35> */
.L_x_791:
        /* <DEDUP_REMOVED lines=203> */
.L_x_790:
[----:B------:R-:W-:Y:S05]  /*0ee0*/  BSYNC B0 ;  /* 0x0000000000007941 */ /* 0x000fea0003800000 */
.L_x_789:
        /* <DEDUP_REMOVED lines=51> */
.L_x_794:
        /* <DEDUP_REMOVED lines=47> */
.L_x_793:
[----:B------:R-:W-:Y:S05]  /*1510*/  BSYNC B0 ;  /* 0x0000000000007941 */ /* 0x000fea0003800000 */
.L_x_792:
        /* <DEDUP_REMOVED lines=46> */
.L_x_795:
        /* <DEDUP_REMOVED lines=179> */
.L_x_796:
        /* <DEDUP_REMOVED lines=13> */
.L_x_1142:


//--------------------- .text._ZN2at6native40_GLOBAL__N__2351210d_8_Shape_cu_49f7391c35CatArrayBatchedCopy_alignedK_contigINS1_10OpaqueTypeILj2EEEjLi4ELi128ELi1ELi16EEEvPT_NS1_25CatArrInputTensorMetadataIS5_T0_XT2_EXT3_EEENS1_16TensorSizeStrideIS8_Lj4EEEiS8_ --------------------------
	.section	.text._ZN2at6native40_GLOBAL__N__2351210d_8_Shape_cu_49f7391c35CatArrayBatchedCopy_alignedK_contigINS1_10OpaqueTypeILj2EEEjLi4ELi128ELi1ELi16EEEvPT_NS1_25CatArrInputTensorMetadataIS5_T0_XT2_EXT3_EEENS1_16TensorSizeStrideIS8_Lj4EEEiS8_,"ax",@progbits
	.align	128
.text._ZN2at6native40_GLOBAL__N__2351210d_8_Shape_cu_49f7391c35CatArrayBatchedCopy_alignedK_contigINS1_10OpaqueTypeILj2EEEjLi4ELi128ELi1ELi16EEEvPT_NS1_25CatArrInputTensorMetadataIS5_T0_XT2_EXT3_EEENS1_16TensorSizeStrideIS8_Lj4EEEiS8_:
        .type           _ZN2at6native40_GLOBAL__N__2351210d_8_Shape_cu_49f7391c35CatArrayBatchedCopy_alignedK_contigINS1_10OpaqueTypeILj2EEEjLi4ELi128ELi1ELi16EEEvPT_NS1_25CatArrInputTensorMetadataIS5_T0_XT2_EXT3_EEENS1_16TensorSizeStrideIS8_Lj4EEEiS8_,@function
        .size           _ZN2at6native40_GLOBAL__N__2351210d_8_Shape_cu_49f7391c35CatArrayBatchedCopy_alignedK_contigINS1_10OpaqueTypeILj2EEEjLi4ELi128ELi1ELi16EEEvPT_NS1_25CatArrInputTensorMetadataIS5_T0_XT2_EXT3_EEENS1_16TensorSizeStrideIS8_Lj4EEEiS8_,(.L_x_1143 - _ZN2at6native40_GLOBAL__N__2351210d_8_Shape_cu_49f7391c35CatArrayBatchedCopy_alignedK_contigINS1_10OpaqueTypeILj2EEEjLi4ELi128ELi1ELi16EEEvPT_NS1_25CatArrInputTensorMetadataIS5_T0_XT2_EXT3_EEENS1_16TensorSizeStrideIS8_Lj4EEEiS8_)
        .other          _ZN2at6native40_GLOBAL__N__2351210d_8_Shape_cu_49f7391c35CatArrayBatchedCopy_alignedK_contigINS1_10OpaqueTypeILj2EEEjLi4ELi128ELi1ELi16EEEvPT_NS1_25CatArrInputTensorMetadataIS5_T0_XT2_EXT3_EEENS1_16TensorSizeStrideIS8_Lj4EEEiS8_,@"STO_CUDA_ENTRY STV_DEFAULT"
_ZN2at6native40_GLOBAL__N__2351210d_8_Shape_cu_49f7391c35CatArrayBatchedCopy_alignedK_contigINS1_10OpaqueTypeILj2EEEjLi4ELi128ELi1ELi16EEEvPT_NS1_25CatArrInputTensorMetadataIS5_T0_XT2_EXT3_EEENS1_16TensorSizeStrideIS8_Lj4EEEiS8_:
        /* <DEDUP_REMOVED lines=35> */
.L_x_799:
        /* <DEDUP_REMOVED lines=392> */
.L_x_798:
[----:B------:R-:W-:Y:S05]  /*1ab0*/  BSYNC B0 ;  /* 0x0000000000007941 */ /* 0x000fea0003800000 */
.L_x_797:
        /* <DEDUP_REMOVED lines=51> */
.L_x_802:
        /* <DEDUP_REMOVED lines=47> */
.L_x_801:
[----:B------:R-:W-:Y:S05]  /*20e0*/  BSYNC B0 ;  /* 0x0000000000007941 */ /* 0x000fea0003800000 */
.L_x_800:
        /* <DEDUP_REMOVED lines=46> */
.L_x_803:
        /* <DEDUP_REMOVED lines=179> */
.L_x_804:
        /* <DEDUP_REMOVED lines=16> */
.L_x_1143:


//--------------------- .text._ZN2at6native40_GLOBAL__N__2351210d_8_Shape_cu_49f7391c30CatArrayBatchedCopy_vectorizedINS1_10OpaqueTypeILj2EEEjLi4ELi128ELi1ELi16ELi8EEEvPcNS1_25CatArrInputTensorMetadataIT_T0_XT2_EXT3_EEENS1_16TensorSizeStrideIS8_Lj4EEEiS8_ --------------------------
	.section	.text._ZN2at6native40_GLOBAL__N__2351210d_8_Shape_cu_49f7391c30CatArrayBatchedCopy_vectorizedINS1_10OpaqueTypeILj2EEEjLi4ELi128ELi1ELi16ELi8EEEvPcNS1_25CatArrInputTensorMetadataIT_T0_XT2_EXT3_EEENS1_16TensorSizeStrideIS8_Lj4EEEiS8_,"ax",@progbits
	.align	128
.text._ZN2at6native40_GLOBAL__N__2351210d_8_Shape_cu_49f7391c30CatArrayBatchedCopy_vectorizedINS1_10OpaqueTypeILj2EEEjLi4ELi128ELi1ELi16ELi8EEEvPcNS1_25CatArrInputTensorMetadataIT_T0_XT2_EXT3_EEENS1_16TensorSizeStrideIS8_Lj4EEEiS8_:
        .type           _ZN2at6native40_GLOBAL__N__2351210d_8_Shape_cu_49f7391c30CatArrayBatchedCopy_vectorizedINS1_10OpaqueTypeILj2EEEjLi4ELi128ELi1ELi16ELi8EEEvPcNS1_25CatArrInputTensorMetadataIT_T0_XT2_EXT3_EEENS1_16TensorSizeStrideIS8_Lj4EEEiS8_,@function
        .size           _ZN2at6native40_GLOBAL__N__2351210d_8_Shape_cu_49f7391c30CatArrayBatchedCopy_vectorizedINS1_10OpaqueTypeILj2EEEjLi4ELi128ELi1ELi16ELi8EEEvPcNS1_25CatArrInputTensorMetadataIT_T0_XT2_EXT3_EEENS1_16TensorSizeStrideIS8_Lj4EEEiS8_,(.L_x_1144 - _ZN2at6native40_GLOBAL__N__2351210d_8_Shape_cu_49f7391c30CatArrayBatchedCopy_vectorizedINS1_10OpaqueTypeILj2EEEjLi4ELi128ELi1ELi16ELi8EEEvPcNS1_25CatArrInputTensorMetadataIT_T0_XT2_EXT3_EEENS1_16TensorSizeStrideIS8_Lj4EEEiS8_)
        .other          _ZN2at6native40_GLOBAL__N__2351210d_8_Shape_cu_49f7391c30CatArrayBatchedCopy_vectorizedINS1_10OpaqueTypeILj2EEEjLi4ELi128ELi1ELi16ELi8EEEvPcNS1_25CatArrInputTensorMetadataIT_T0_XT2_EXT3_EEENS1_16TensorSizeStrideIS8_Lj4EEEiS8_,@"STO_CUDA_ENTRY STV_DEFAULT"
_ZN2at6native40_GLOBAL__N__2351210d_8_Shape_cu_49f7391c30CatArrayBatchedCopy_vectorizedINS1_10OpaqueTypeILj2EEEjLi4ELi128ELi1ELi16ELi8EEEvPcNS1_25CatArrInputTensorMetadataIT_T0_XT2_EXT3_EEENS1_16TensorSizeStrideIS8_Lj4EEEiS8_:
        /* <DEDUP_REMOVED lines=64> */
.L_x_805:
        /* <DEDUP_REMOVED lines=48> */
.L_x_806:
        /* <DEDUP_REMOVED lines=16> */
.L_x_1144:


//--------------------- .text._ZN2at6native40_GLOBAL__N__2351210d_8_Shape_cu_49f7391c19CatArrayBatchedCopyINS1_10OpaqueTypeILj2EEEjLi3ELi128ELi1EEEvPT_NS1_25CatArrInputTensorMetadataIS5_T0_XT2_EXT3_EEENS1_16TensorSizeStrideIS8_Lj4EEEiS8_ --------------------------
	.section	.text._ZN2at6native40_GLOBAL__N__2351210d_8_Shape_cu_49f7391c19CatArrayBatchedCopyINS1_10OpaqueTypeILj2EEEjLi3ELi128ELi1EEEvPT_NS1_25CatArrInputTensorMetadataIS5_T0_XT2_EXT3_EEENS1_16TensorSizeStrideIS8_Lj4EEEiS8_,"ax",@progbits
	.align	128
.text._ZN2at6native40_GLOBAL__N__2351210d_8_Shape_cu_49f7391c19CatArrayBatchedCopyINS1_10OpaqueTypeILj2EEEjLi3ELi128ELi1EEEvPT_NS1_25CatArrInputTensorMetadataIS5_T0_XT2_EXT3_EEENS1_16TensorSizeStrideIS8_Lj4EEEiS8_:
        .type           _ZN2at6native40_GLOBAL__N__2351210d_8_Shape_cu_49f7391c19CatArrayBatchedCopyINS1_10OpaqueTypeILj2EEEjLi3ELi128ELi1EEEvPT_NS1_25CatArrInputTensorMetadataIS5_T0_XT2_EXT3_EEENS1_16TensorSizeStrideIS8_Lj4EEEiS8_,@function
        .size           _ZN2at6native40_GLOBAL__N__2351210d_8_Shape_cu_49f7391c19CatArrayBatchedCopyINS1_10OpaqueTypeILj2EEEjLi3ELi128ELi1EEEvPT_NS1_25CatArrInputTensorMetadataIS5_T0_XT2_EXT3_EEENS1_16TensorSizeStrideIS8_Lj4EEEiS8_,(.L_x_1145 - _ZN2at6native40_GLOBAL__N__2351210d_8_Shape_cu_49f7391c19CatArrayBatchedCopyINS1_10OpaqueTypeILj2EEEjLi3ELi128ELi1EEEvPT_NS1_25CatArrInputTensorMetadataIS5_T0_XT2_EXT3_EEENS1_16TensorSizeStrideIS8_Lj4EEEiS8_)
        .other          _ZN2at6native40_GLOBAL__N__2351210d_8_Shape_cu_49f7391c19CatArrayBatchedCopyINS1_10OpaqueTypeILj2EEEjLi3ELi128ELi1EEEvPT_NS1_25CatArrInputTensorMetadataIS5_T0_XT2_EXT3_EEENS1_16TensorSizeStrideIS8_Lj4EEEiS8_,@"STO_CUDA_ENTRY STV_DEFAULT"
_ZN2at6native40_GLOBAL__N__2351210d_8_Shape_cu_49f7391c19CatArrayBatchedCopyINS1_10OpaqueTypeILj2EEEjLi3ELi128ELi1EEEvPT_NS1_25CatArrInputTensorMetadataIS5_T0_XT2_EXT3_EEENS1_16TensorSizeStrideIS8_Lj4EEEiS8_:
        /* <DEDUP_REMOVED lines=52> */
.L_x_808:
[----:B0---4-:R-:W-:-:S06]  /*0340*/  IMAD.WIDE.U32 R14, R5, 0x2, R2 ;  /* 0x00000002050e7825 */ /* 0x011fcc00078e0002 */
        /* <DEDUP_REMOVED lines=30> */
[----:B------:R-:W-:-:S05]  /*0530*/  IMAD.WIDE.U32 R14, R15, 0x2, R8 ;  /* 0x000000020f0e7825 */ /* 0x000fca00078e0008 */
[----:B------:R0:W-:Y:S01]  /*0540*/  STG.E.U16 desc[UR6][R14.64], R17 ;  /* 0x000000110e007986 */ /* 0x0001e2000c101506 */
[----:B------:R-:W-:Y:S05]  /*0550*/  @!P2 BRA `(.L_x_808) ;  /* 0xfffffffc0078a947 */ /* 0x000fea000383ffff */
[----:B------:R-:W-:Y:S05]  /*0560*/  EXIT ;  /* 0x000000000000794d */ /* 0x000fea0003800000 */
.L_x_807:
        /* <DEDUP_REMOVED lines=48> */
.L_x_809:
        /* <DEDUP_REMOVED lines=25> */
[----:B----4-:R-:W-:-:S05]  /*0a00*/  IMAD.WIDE.U32 R8, R9, 0x2, R2 ;  /* 0x0000000209087825 */ /* 0x010fca00078e0002 */
        /* <DEDUP_REMOVED lines=12> */
[----:B0-----:R-:W-:-:S03]  /*0ad0*/  IADD3 R8, -R24, RZ, RZ ;  /* 0x000000ff18087210 */ /* 0x001fc60007ffe1ff */
        /* <DEDUP_REMOVED lines=8> */
[----:B------:R-:W-:Y:S02]  /*0b60*/  ISETP.GE.U32.AND P5, PT, R8, R7, PT ;  /* 0x000000070800720c */ /* 0x000fe40003fa6070 */
[----:B------:R-:W0:Y:S11]  /*0b70*/  LDC.64 R8, c[0x0][0x210] ;  /* 0x00008400ff087b82 */ /* 0x000e360000000a00 */
[----:B------:R-:W-:-:S04]  /*0b80*/  @P5 IADD3 R24, R24, 0x1, RZ ;  /* 0x0000000118185810 */ /* 0x000fc80007ffe0ff */
[----:B------:R-:W-:-:S04]  /*0b90*/  SEL R24, R17, R24, !P1 ;  /* 0x0000001811187207 */ /* 0x000fc80004800000 */
[----:B------:R-:W-:-:S05]  /*0ba0*/  IADD3 R23, -R24, RZ, RZ ;  /* 0x000000ff18177210 */ /* 0x000fca0007ffe1ff */
[----:B------:R-:W-:-:S04]  /*0bb0*/  IMAD R22, R7, R23, R22 ;  /* 0x0000001707167224 */ /* 0x000fc800078e0216 */
[----:B------:R-:W-:-:S04]  /*0bc0*/  IMAD R21, R22, UR13, R21 ;  /* 0x0000000d16157c24 */ /* 0x000fc8000f8e0215 */
[----:B------:R-:W-:-:S04]  /*0bd0*/  IMAD R21, R24, UR12, R21 ;  /* 0x0000000c18157c24 */ /* 0x000fc8000f8e0215 */
[----:B---3--:R-:W-:-:S04]  /*0be0*/  IMAD R21, R4, UR11, R21 ;  /* 0x0000000b04157c24 */ /* 0x008fc8000f8e0215 */
[----:B0-----:R-:W-:Y:S01]  /*0bf0*/  IMAD.WIDE.U32 R8, R21, 0x2, R8 ;  /* 0x0000000215087825 */ /* 0x001fe200078e0008 */
[----:B--2---:R-:W-:-:S05]  /*0c00*/  PRMT R21, R20, 0x7710, RZ ;  /* 0x0000771014157816 */ /* 0x004fca00000000ff */
[----:B------:R0:W-:Y:S01]  /*0c10*/  STG.E.U16 desc[UR6][R8.64], R21 ;  /* 0x0000001508007986 */ /* 0x0001e2000c101506 */
[----:B------:R-:W-:Y:S05]  /*0c20*/  @!P4 BRA `(.L_x_809) ;  /* 0xfffffffc0010c947 */ /* 0x000fea000383ffff */
[----:B------:R-:W-:Y:S05]  /*0c30*/  EXIT ;  /* 0x000000000000794d */ /* 0x000fea0003800000 */
.L_x_810:
        /* <DEDUP_REMOVED lines=12> */
.L_x_1145:


//--------------------- .text._ZN2at6native40_GLOBAL__N__2351210d_8_Shape_cu_49f7391c26CatArrayBatchedCopy_contigINS1_10OpaqueTypeILj2EEEjLi3ELi128ELi1EEEvPT_NS1_25CatArrInputTensorMetadataIS5_T0_XT2_EXT3_EEENS1_16TensorSizeStrideIS8_Lj4EEEiS8_ --------------------------
	.section	.text._ZN2at6native40_GLOBAL__N__2351210d_8_Shape_cu_49f7391c26CatArrayBatchedCopy_contigINS1_10OpaqueTypeILj2EEEjLi3ELi128ELi1EEEvPT_NS1_25CatArrInputTensorMetadataIS5_T0_XT2_EXT3_EEENS1_16TensorSizeStrideIS8_Lj4EEEiS8_,"ax",@progbits
	.align	128
.text._ZN2at6native40_GLOBAL__N__2351210d_8_Shape_cu_49f7391c26CatArrayBatchedCopy_contigINS1_10OpaqueTypeILj2EEEjLi3ELi128ELi1EEEvPT_NS1_25CatArrInputTensorMetadataIS5_T0_XT2_EXT3_EEENS1_16TensorSizeStrideIS8_Lj4EEEiS8_:
        .type           _ZN2at6native40_GLOBAL__N__2351210d_8_Shape_cu_49f7391c26CatArrayBatchedCopy_contigINS1_10OpaqueTypeILj2EEEjLi3ELi128ELi1EEEvPT_NS1_25CatArrInputTensorMetadataIS5_T0_XT2_EXT3_EEENS1_16TensorSizeStrideIS8_Lj4EEEiS8_,@function
        .size           _ZN2at6native40_GLOBAL__N__2351210d_8_Shape_cu_49f7391c26CatArrayBatchedCopy_contigINS1_10OpaqueTypeILj2EEEjLi3ELi128ELi1EEEvPT_NS1_25CatArrInputTensorMetadataIS5_T0_XT2_EXT3_EEENS1_16TensorSizeStrideIS8_Lj4EEEiS8_,(.L_x_1146 - _ZN2at6native40_GLOBAL__N__2351210d_8_Shape_cu_49f7391c26CatArrayBatchedCopy_contigINS1_10OpaqueTypeILj2EEEjLi3ELi128ELi1EEEvPT_NS1_25CatArrInputTensorMetadataIS5_T0_XT2_EXT3_EEENS1_16TensorSizeStrideIS8_Lj4EEEiS8_)
        .other          _ZN2at6native40_GLOBAL__N__2351210d_8_Shape_cu_49f7391c26CatArrayBatchedCopy_contigINS1_10OpaqueTypeILj2EEEjLi3ELi128ELi1EEEvPT_NS1_25CatArrInputTensorMetadataIS5_T0_XT2_EXT3_EEENS1_16TensorSizeStrideIS8_Lj4EEEiS8_,@"STO_CUDA_ENTRY STV_DEFAULT"
_ZN2at6native40_GLOBAL__N__2351210d_8_Shape_cu_49f7391c26CatArrayBatchedCopy_contigINS1_10OpaqueTypeILj2EEEjLi3ELi128ELi1EEEvPT_NS1_25CatArrInputTensorMetadataIS5_T0_XT2_EXT3_EEENS1_16TensorSizeStrideIS8_Lj4EEEiS8_:
        /* <DEDUP_REMOVED lines=48> */
.L_x_811:
        /* <DEDUP_REMOVED lines=35> */
.L_x_812:
        /* <DEDUP_REMOVED lines=13> */
.L_x_1146:


//--------------------- .text._ZN2at6native40_GLOBAL__N__2351210d_8_Shape_cu_49f7391c35CatArrayBatchedCopy_alignedK_contigINS1_10OpaqueTypeILj2EEEjLi3ELi128ELi1ELi8EEEvPT_NS1_25CatArrInputTensorMetadataIS5_T0_XT2_EXT3_EEENS1_16TensorSizeStrideIS8_Lj4EEEiS8_ --------------------------
	.section	.text._ZN2at6native40_GLOBAL__N__2351210d_8_Shape_cu_49f7391c35CatArrayBatchedCopy_alignedK_contigINS1_10OpaqueTypeILj2EEEjLi3ELi128ELi1ELi8EEEvPT_NS1_25CatArrInputTensorMetadataIS5_T0_XT2_EXT3_EEENS1_16TensorSizeStrideIS8_Lj4EEEiS8_,"ax",@progbits
	.align	128
.text._ZN2at6native40_GLOBAL__N__2351210d_8_Shape_cu_49f7391c35CatArrayBatchedCopy_alignedK_contigINS1_10OpaqueTypeILj2EEEjLi3ELi128ELi1ELi8EEEvPT_NS1_25CatArrInputTensorMetadataIS5_T0_XT2_EXT3_EEENS1_16TensorSizeStrideIS8_Lj4EEEiS8_:
        .type           _ZN2at6native40_GLOBAL__N__2351210d_8_Shape_cu_49f7391c35CatArrayBatchedCopy_alignedK_contigINS1_10OpaqueTypeILj2EEEjLi3ELi128ELi1ELi8EEEvPT_NS1_25CatArrInputTensorMetadataIS5_T0_XT2_EXT3_EEENS1_16TensorSizeStrideIS8_Lj4EEEiS8_,@function
        .size           _ZN2at6native40_GLOBAL__N__2351210d_8_Shape_cu_49f7391c35CatArrayBatchedCopy_alignedK_contigINS1_10OpaqueTypeILj2EEEjLi3ELi128ELi1ELi8EEEvPT_NS1_25CatArrInputTensorMetadataIS5_T0_XT2_EXT3_EEENS1_16TensorSizeStrideIS8_Lj4EEEiS8_,(.L_x_1147 - _ZN2at6native40_GLOBAL__N__2351210d_8_Shape_cu_49f7391c35CatArrayBatchedCopy_alignedK_contigINS1_10OpaqueTypeILj2EEEjLi3ELi128ELi1ELi8EEEvPT_NS1_25CatArrInputTensorMetadataIS5_T0_XT2_EXT3_EEENS1_16TensorSizeStrideIS8_Lj4EEEiS8_)
        .other          _ZN2at6native40_GLOBAL__N__2351210d_8_Shape_cu_49f7391c35CatArrayBatchedCopy_alignedK_contigINS1_10OpaqueTypeILj2EEEjLi3ELi128ELi1ELi8EEEvPT_NS1_25CatArrInputTensorMetadataIS5_T0_XT2_EXT3_EEENS1_16TensorSizeStrideIS8_Lj4EEEiS8_,@"STO_CUDA_ENTRY STV_DEFAULT"
_ZN2at6native40_GLOBAL__N__2351210d_8_Shape_cu_49f7391c35CatArrayBatchedCopy_alignedK_contigINS1_10OpaqueTypeILj2EEEjLi3ELi128ELi1ELi8EEEvPT_NS1_25CatArrInputTensorMetadataIS5_T0_XT2_EXT3_EEENS1_16TensorSizeStrideIS8_Lj4EEEiS8_:
        /* <DEDUP_REMOVED lines=34> */
.L_x_815:
        /* <DEDUP_REMOVED lines=143> */
.L_x_814:
[----:B------:R-:W-:Y:S05]  /*0b10*/  BSYNC B0 ;  /* 0x0000000000007941 */ /* 0x000fea0003800000 */
.L_x_813:
        /* <DEDUP_REMOVED lines=39> */
.L_x_818:
        /* <DEDUP_REMOVED lines=35> */
.L_x_817:
[----:B------:R-:W-:Y:S05]  /*0fc0*/  BSYNC B0 ;  /* 0x0000000000007941 */ /* 0x000fea0003800000 */
.L_x_816:
        /* <DEDUP_REMOVED lines=34> */
.L_x_819:
        /* <DEDUP_REMOVED lines=131> */
.L_x_820:
        /* <DEDUP_REMOVED lines=14> */
.L_x_1147:


//--------------------- .text._ZN2at6native40_GLOBAL__N__2351210d_8_Shape_cu_49f7391c35CatArrayBatchedCopy_alignedK_contigINS1_10OpaqueTypeILj2EEEjLi3ELi128ELi1ELi16EEEvPT_NS1_25CatArrInputTensorMetadataIS5_T0_XT2_EXT3_EEENS1_16TensorSizeStrideIS8_Lj4EEEiS8_ --------------------------
	.section	.text._ZN2at6native40_GLOBAL__N__2351210d_8_Shape_cu_49f7391c35CatArrayBatchedCopy_alignedK_contigINS1_10OpaqueTypeILj2EEEjLi3ELi128ELi1ELi16EEEvPT_NS1_25CatArrInputTensorMetadataIS5_T0_XT2_EXT3_EEENS1_16TensorSizeStrideIS8_Lj4EEEiS8_,"ax",@progbits
	.align	128
.text._ZN2at6native40_GLOBAL__N__2351210d_8_Shape_cu_49f7391c35CatArrayBatchedCopy_alignedK_contigINS1_10OpaqueTypeILj2EEEjLi3ELi128ELi1ELi16EEEvPT_NS1_25CatArrInputTensorMetadataIS5_T0_XT2_EXT3_EEENS1_16TensorSizeStrideIS8_Lj4EEEiS8_:
        .type           _ZN2at6native40_GLOBAL__N__2351210d_8_Shape_cu_49f7391c35CatArrayBatchedCopy_alignedK_contigINS1_10OpaqueTypeILj2EEEjLi3ELi128ELi1ELi16EEEvPT_NS1_25CatArrInputTensorMetadataIS5_T0_XT2_EXT3_EEENS1_16TensorSizeStrideIS8_Lj4EEEiS8_,@function
        .size           _ZN2at6native40_GLOBAL__N__2351210d_8_Shape_cu_49f7391c35CatArrayBatchedCopy_alignedK_contigINS1_10OpaqueTypeILj2EEEjLi3ELi128ELi1ELi16EEEvPT_NS1_25CatArrInputTensorMetadataIS5_T0_XT2_EXT3_EEENS1_16TensorSizeStrideIS8_Lj4EEEiS8_,(.L_x_1148 - _ZN2at6native40_GLOBAL__N__2351210d_8_Shape_cu_49f7391c35CatArrayBatchedCopy_alignedK_contigINS1_10OpaqueTypeILj2EEEjLi3ELi128ELi1ELi16EEEvPT_NS1_25CatArrInputTensorMetadataIS5_T0_XT2_EXT3_EEENS1_16TensorSizeStrideIS8_Lj4EEEiS8_)
        .other          _ZN2at6native40_GLOBAL__N__2351210d_8_Shape_cu_49f7391c35CatArrayBatchedCopy_alignedK_contigINS1_10OpaqueTypeILj2EEEjLi3ELi128ELi1ELi16EEEvPT_NS1_25CatArrInputTensorMetadataIS5_T0_XT2_EXT3_EEENS1_16TensorSizeStrideIS8_Lj4EEEiS8_,@"STO_CUDA_ENTRY STV_DEFAULT"
_ZN2at6native40_GLOBAL__N__2351210d_8_Shape_cu_49f7391c35CatArrayBatchedCopy_alignedK_contigINS1_10OpaqueTypeILj2EEEjLi3ELi128ELi1ELi16EEEvPT_NS1_25CatArrInputTensorMetadataIS5_T0_XT2_EXT3_EEENS1_16TensorSizeStrideIS8_Lj4EEEiS8_:
        /* <DEDUP_REMOVED lines=33> */
.L_x_823:
        /* <DEDUP_REMOVED lines=286> */
.L_x_822:
[----:B------:R-:W-:Y:S05]  /*13f0*/  BSYNC B0 ;  /* 0x0000000000007941 */ /* 0x000fea0003800000 */
.L_x_821:
        /* <DEDUP_REMOVED lines=39> */
.L_x_826:
        /* <DEDUP_REMOVED lines=35> */
.L_x_825:
[----:B------:R-:W-:Y:S05]  /*18a0*/  BSYNC B0 ;  /* 0x0000000000007941 */ /* 0x000fea0003800000 */
.L_x_824:
        /* <DEDUP_REMOVED lines=34> */
.L_x_827:
        /* <DEDUP_REMOVED lines=131> */
.L_x_828:
        /* <DEDUP_REMOVED lines=16> */
.L_x_1148:


//--------------------- .text._ZN2at6native40_GLOBAL__N__2351210d_8_Shape_cu_49f7391c30CatArrayBatchedCopy_vectorizedINS1_10OpaqueTypeILj2EEEjLi3ELi128ELi1ELi16ELi8EEEvPcNS1_25CatArrInputTensorMetadataIT_T0_XT2_EXT3_EEENS1_16TensorSizeStrideIS8_Lj4EEEiS8_ --------------------------
	.section	.text._ZN2at6native40_GLOBAL__N__2351210d_8_Shape_cu_49f7391c30CatArrayBatchedCopy_vectorizedINS1_10OpaqueTypeILj2EEEjLi3ELi128ELi1ELi16ELi8EEEvPcNS1_25CatArrInputTensorMetadataIT_T0_XT2_EXT3_EEENS1_16TensorSizeStrideIS8_Lj4EEEiS8_,"ax",@progbits
	.align	128
.text._ZN2at6native40_GLOBAL__N__2351210d_8_Shape_cu_49f7391c30CatArrayBatchedCopy_vectorizedINS1_10OpaqueTypeILj2EEEjLi3ELi128ELi1ELi16ELi8EEEvPcNS1_25CatArrInputTensorMetadataIT_T0_XT2_EXT3_EEENS1_16TensorSizeStrideIS8_Lj4EEEiS8_:
        .type           _ZN2at6native40_GLOBAL__N__2351210d_8_Shape_cu_49f7391c30CatArrayBatchedCopy_vectorizedINS1_10OpaqueTypeILj2EEEjLi3ELi128ELi1ELi16ELi8EEEvPcNS1_25CatArrInputTensorMetadataIT_T0_XT2_EXT3_EEENS1_16TensorSizeStrideIS8_Lj4EEEiS8_,@function
        .size           _ZN2at6native40_GLOBAL__N__2351210d_8_Shape_cu_49f7391c30CatArrayBatchedCopy_vectorizedINS1_10OpaqueTypeILj2EEEjLi3ELi128ELi1ELi16ELi8EEEvPcNS1_25CatArrInputTensorMetadataIT_T0_XT2_EXT3_EEENS1_16TensorSizeStrideIS8_Lj4EEEiS8_,(.L_x_1149 - _ZN2at6native40_GLOBAL__N__2351210d_8_Shape_cu_49f7391c30CatArrayBatchedCopy_vectorizedINS1_10OpaqueTypeILj2EEEjLi3ELi128ELi1ELi16ELi8EEEvPcNS1_25CatArrInputTensorMetadataIT_T0_XT2_EXT3_EEENS1_16TensorSizeStrideIS8_Lj4EEEiS8_)
        .other          _ZN2at6native40_GLOBAL__N__2351210d_8_Shape_cu_49f7391c30CatArrayBatchedCopy_vectorizedINS1_10OpaqueTypeILj2EEEjLi3ELi128ELi1ELi16ELi8EEEvPcNS1_25CatArrInputTensorMetadataIT_T0_XT2_EXT3_EEENS1_16TensorSizeStrideIS8_Lj4EEEiS8_,@"STO_CUDA_ENTRY STV_DEFAULT"
_ZN2at6native40_GLOBAL__N__2351210d_8_Shape_cu_49f7391c30CatArrayBatchedCopy_vectorizedINS1_10OpaqueTypeILj2EEEjLi3ELi128ELi1ELi16ELi8EEEvPcNS1_25CatArrInputTensorMetadataIT_T0_XT2_EXT3_EEENS1_16TensorSizeStrideIS8_Lj4EEEiS8_:
        /* <DEDUP_REMOVED lines=51> */
.L_x_829:
        /* <DEDUP_REMOVED lines=36> */
.L_x_830:
        /* <DEDUP_REMOVED lines=9> */
.L_x_1149:


//--------------------- .text._ZN2at6native40_GLOBAL__N__2351210d_8_Shape_cu_49f7391c19CatArrayBatchedCopyINS1_10OpaqueTypeILj2EEEjLi2ELi128ELi1EEEvPT_NS1_25CatArrInputTensorMetadataIS5_T0_XT2_EXT3_EEENS1_16TensorSizeStrideIS8_Lj4EEEiS8_ --------------------------
	.section	.text._ZN2at6native40_GLOBAL__N__2351210d_8_Shape_cu_49f7391c19CatArrayBatchedCopyINS1_10OpaqueTypeILj2EEEjLi2ELi128ELi1EEEvPT_NS1_25CatArrInputTensorMetadataIS5_T0_XT2_EXT3_EEENS1_16TensorSizeStrideIS8_Lj4EEEiS8_,"ax",@progbits
	.align	128
.text._ZN2at6native40_GLOBAL__N__2351210d_8_Shape_cu_49f7391c19CatArrayBatchedCopyINS1_10OpaqueTypeILj2EEEjLi2ELi128ELi1EEEvPT_NS1_25CatArrInputTensorMetadataIS5_T0_XT2_EXT3_EEENS1_16TensorSizeStrideIS8_Lj4EEEiS8_:
        .type           _ZN2at6native40_GLOBAL__N__2351210d_8_Shape_cu_49f7391c19CatArrayBatchedCopyINS1_10OpaqueTypeILj2EEEjLi2ELi128ELi1EEEvPT_NS1_25CatArrInputTensorMetadataIS5_T0_XT2_EXT3_EEENS1_16TensorSizeStrideIS8_Lj4EEEiS8_,@function
        .size           _ZN2at6native40_GLOBAL__N__2351210d_8_Shape_cu_49f7391c19CatArrayBatchedCopyINS1_10OpaqueTypeILj2EEEjLi2ELi128ELi1EEEvPT_NS1_25CatArrInputTensorMetadataIS5_T0_XT2_EXT3_EEENS1_16TensorSizeStrideIS8_Lj4EEEiS8_,(.L_x_1150 - _ZN2at6native40_GLOBAL__N__2351210d_8_Shape_cu_49f7391c19CatArrayBatchedCopyINS1_10OpaqueTypeILj2EEEjLi2ELi128ELi1EEEvPT_NS1_25CatArrInputTensorMetadataIS5_T0_XT2_EXT3_EEENS1_16TensorSizeStrideIS8_Lj4EEEiS8_)
        .other          _ZN2at6native40_GLOBAL__N__2351210d_8_Shape_cu_49f7391c19CatArrayBatchedCopyINS1_10OpaqueTypeILj2EEEjLi2ELi128ELi1EEEvPT_NS1_25CatArrInputTensorMetadataIS5_T0_XT2_EXT3_EEENS1_16TensorSizeStrideIS8_Lj4EEEiS8_,@"STO_CUDA_ENTRY STV_DEFAULT"
_ZN2at6native40_GLOBAL__N__2351210d_8_Shape_cu_49f7391c19CatArrayBatchedCopyINS1_10OpaqueTypeILj2EEEjLi2ELi128ELi1EEEvPT_NS1_25CatArrInputTensorMetadataIS5_T0_XT2_EXT3_EEENS1_16TensorSizeStrideIS8_Lj4EEEiS8_:
        /* <DEDUP_REMOVED lines=38> */
.L_x_832:
[----:B01----:R-:W-:-:S06]  /*0260*/  IMAD.WIDE.U32 R10, R7, 0x2, R2 ;  /* 0x00000002070a7825 */ /* 0x003fcc00078e0002 */
        /* <DEDUP_REMOVED lines=16> */
[----:B---3--:R-:W-:Y:S01]  /*0370*/  IMAD R9, R6, UR5, R9 ;  /* 0x0000000506097c24 */ /* 0x008fe2000f8e0209 */
[----:B--2---:R-:W-:-:S03]  /*0380*/  PRMT R13, R11, 0x7710, RZ ;  /* 0x000077100b0d7816 */ /* 0x004fc600000000ff */
[----:B------:R-:W-:-:S05]  /*0390*/  IMAD.WIDE.U32 R10, R9, 0x2, R4 ;  /* 0x00000002090a7825 */ /* 0x000fca00078e0004 */
[----:B------:R0:W-:Y:S01]  /*03a0*/  STG.E.U16 desc[UR6][R10.64], R13 ;  /* 0x0000000d0a007986 */ /* 0x0001e2000c101506 */
[----:B------:R-:W-:Y:S05]  /*03b0*/  @!P0 BRA `(.L_x_832) ;  /* 0xfffffffc00a88947 */ /* 0x000fea000383ffff */
[----:B------:R-:W-:Y:S05]  /*03c0*/  EXIT ;  /* 0x000000000000794d */ /* 0x000fea0003800000 */
.L_x_831:
[----:B------:R-:W0:Y:S01]  /*03d0*/  @P0 LDC R10, c[0x0][0xc9c] ;  /* 0x00032700ff0a0b82 */ /* 0x000e220000000800 */
[----:B------:R-:W2:Y:S01]  /*03e0*/  I2F.U32.RP R16, R8 ;  /* 0x0000000800107306 */ /* 0x000ea20000209000 */
[----:B------:R-:W-:Y:S01]  /*03f0*/  IADD3 R12, RZ, -R8, RZ ;  /* 0x80000008ff0c7210 */ /* 0x000fe20007ffe0ff */
[----:B------:R-:W-:Y:S01]  /*0400*/  ULDC UR5, c[0x0][0xcdc] ;  /* 0x0003370000057ab9 */ /* 0x000fe20000000800 */
[----:B------:R-:W-:Y:S01]  /*0410*/  ISETP.NE.U32.AND P0, PT, R8, RZ, PT ;  /* 0x000000ff0800720c */ /* 0x000fe20003f05070 */
[----:B------:R-:W-:Y:S01]  /*0420*/  ULDC.64 UR10, c[0x0][0xcc8] ;  /* 0x00033200000a7ab9 */ /* 0x000fe20000000a00 */
[----:B------:R-:W-:Y:S02]  /*0430*/  ULDC.64 UR8, c[0x0][0xca8] ;  /* 0x00032a0000087ab9 */ /* 0x000fe40000000a00 */
[----:B------:R-:W4:Y:S01]  /*0440*/  LDC.64 R4, c[0x0][0x210] ;  /* 0x00008400ff047b82 */ /* 0x000f220000000a00 */
[----:B--2---:R-:W2:Y:S08]  /*0450*/  MUFU.RCP R16, R16 ;  /* 0x0000001000107308 */ /* 0x004eb00000001000 */
[----:B0-----:R-:W0:Y:S01]  /*0460*/  I2F.U32.RP R9, R10 ;  /* 0x0000000a00097306 */ /* 0x001e220000209000 */
[----:B------:R-:W-:Y:S01]  /*0470*/  ISETP.NE.U32.AND P1, PT, R10, RZ, PT ;  /* 0x000000ff0a00720c */ /* 0x000fe20003f25070 */
[----:B--2---:R-:W-:-:S06]  /*0480*/  VIADD R13, R16, 0xffffffe ;  /* 0x0ffffffe100d7836 */ /* 0x004fcc0000000000 */
        /* <DEDUP_REMOVED lines=9> */
[----:B-----5:R-:W-:-:S04]  /*0520*/  IMAD R11, R10, R15, RZ ;  /* 0x0000000f0a0b7224 */ /* 0x020fc800078e02ff */
[----:B------:R-:W-:-:S04]  /*0530*/  IMAD.MOV R11, RZ, RZ, -R11 ;  /* 0x000000ffff0b7224 */ /* 0x000fc800078e0a0b */
[----:B------:R-:W-:Y:S01]  /*0540*/  IMAD.HI.U32 R14, R15, R11, R14 ;  /* 0x0000000b0f0e7227 */ /* 0x000fe200078e000e */
[----:B----4-:R-:W-:-:S07]  /*0550*/  LOP3.LUT R11, RZ, R8, RZ, 0x33, !PT ;  /* 0x00000008ff0b7212 */ /* 0x010fce00078e33ff */
.L_x_833:
        /* <DEDUP_REMOVED lines=31> */
[----:B0-----:R-:W-:Y:S01]  /*0750*/  IMAD.WIDE.U32 R16, R15, 0x2, R4 ;  /* 0x000000020f107825 */ /* 0x001fe200078e0004 */
[----:B--2---:R-:W-:-:S05]  /*0760*/  PRMT R13, R13, 0x7710, RZ ;  /* 0x000077100d0d7816 */ /* 0x004fca00000000ff */
[----:B------:R0:W-:Y:S01]  /*0770*/  STG.E.U16 desc[UR6][R16.64], R13 ;  /* 0x0000000d10007986 */ /* 0x0001e2000c101506 */
[----:B------:R-:W-:Y:S05]  /*0780*/  @!P2 BRA `(.L_x_833) ;  /* 0xfffffffc0074a947 */ /* 0x000fea000383ffff */
[----:B------:R-:W-:Y:S05]  /*0790*/  EXIT ;  /* 0x000000000000794d */ /* 0x000fea0003800000 */
.L_x_834:
        /* <DEDUP_REMOVED lines=14> */
.L_x_1150:


//--------------------- .text._ZN2at6native40_GLOBAL__N__2351210d_8_Shape_cu_49f7391c26CatArrayBatchedCopy_contigINS1_10OpaqueTypeILj2EEEjLi2ELi128ELi1EEEvPT_NS1_25CatArrInputTensorMetadataIS5_T0_XT2_EXT3_EEENS1_16TensorSizeStrideIS8_Lj4EEEiS8_ --------------------------
	.section	.text._ZN2at6native40_GLOBAL__N__2351210d_8_Shape_cu_49f7391c26CatArrayBatchedCopy_contigINS1_10OpaqueTypeILj2EEEjLi2ELi128ELi1EEEvPT_NS1_25CatArrInputTensorMetadataIS5_T0_XT2_EXT3_EEENS1_16TensorSizeStrideIS8_Lj4EEEiS8_,"ax",@progbits
	.align	128
.text._ZN2at6native40_GLOBAL__N__2351210d_8_Shape_cu_49f7391c26CatArrayBatchedCopy_contigINS1_10OpaqueTypeILj2EEEjLi2ELi128ELi1EEEvPT_NS1_25CatArrInputTensorMetadataIS5_T0_XT2_EXT3_EEENS1_16TensorSizeStrideIS8_Lj4EEEiS8_:
        .type           _ZN2at6native40_GLOBAL__N__2351210d_8_Shape_cu_49f7391c26CatArrayBatchedCopy_contigINS1_10OpaqueTypeILj2EEEjLi2ELi128ELi1EEEvPT_NS1_25CatArrInputTensorMetadataIS5_T0_XT2_EXT3_EEENS1_16TensorSizeStrideIS8_Lj4EEEiS8_,@function
        .size           _ZN2at6native40_GLOBAL__N__2351210d_8_Shape_cu_49f7391c26CatArrayBatchedCopy_contigINS1_10OpaqueTypeILj2EEEjLi2ELi128ELi1EEEvPT_NS1_25CatArrInputTensorMetadataIS5_T0_XT2_EXT3_EEENS1_16TensorSizeStrideIS8_Lj4EEEiS8_,(.L_x_1151 - _ZN2at6native40_GLOBAL__N__2351210d_8_Shape_cu_49f7391c26CatArrayBatchedCopy_contigINS1_10OpaqueTypeILj2EEEjLi2ELi128ELi1EEEvPT_NS1_25CatArrInputTensorMetadataIS5_T0_XT2_EXT3_EEENS1_16TensorSizeStrideIS8_Lj4EEEiS8_)
        .other          _ZN2at6native40_GLOBAL__N__2351210d_8_Shape_cu_49f7391c26CatArrayBatchedCopy_contigINS1_10OpaqueTypeILj2EEEjLi2ELi128ELi1EEEvPT_NS1_25CatArrInputTensorMetadataIS5_T0_XT2_EXT3_EEENS1_16TensorSizeStrideIS8_Lj4EEEiS8_,@"STO_CUDA_ENTRY STV_DEFAULT"
_ZN2at6native40_GLOBAL__N__2351210d_8_Shape_cu_49f7391c26CatArrayBatchedCopy_contigINS1_10OpaqueTypeILj2EEEjLi2ELi128ELi1EEEvPT_NS1_25CatArrInputTensorMetadataIS5_T0_XT2_EXT3_EEENS1_16TensorSizeStrideIS8_Lj4EEEiS8_:
        /* <DEDUP_REMOVED lines=34> */
.L_x_835:
        /* <DEDUP_REMOVED lines=22> */
.L_x_836:
        /* <DEDUP_REMOVED lines=16> */
.L_x_1151:


//--------------------- .text._ZN2at6native40_GLOBAL__N__2351210d_8_Shape_cu_49f7391c35CatArrayBatchedCopy_alignedK_contigINS1_10OpaqueTypeILj2EEEjLi2ELi128ELi1ELi8EEEvPT_NS1_25CatArrInputTensorMetadataIS5_T0_XT2_EXT3_EEENS1_16TensorSizeStrideIS8_Lj4EEEiS8_ --------------------------
	.section	.text._ZN2at6native40_GLOBAL__N__2351210d_8_Shape_cu_49f7391c35CatArrayBatchedCopy_alignedK_contigINS1_10OpaqueTypeILj2EEEjLi2ELi128ELi1ELi8EEEvPT_NS1_25CatArrInputTensorMetadataIS5_T0_XT2_EXT3_EEENS1_16TensorSizeStrideIS8_Lj4EEEiS8_,"ax",@progbits
	.align	128
.text._ZN2at6native40_GLOBAL__N__2351210d_8_Shape_cu_49f7391c35CatArrayBatchedCopy_alignedK_contigINS1_10OpaqueTypeILj2EEEjLi2ELi128ELi1ELi8EEEvPT_NS1_25CatArrInputTensorMetadataIS5_T0_XT2_EXT3_EEENS1_16TensorSizeStrideIS8_Lj4EEEiS8_:
        .type           _ZN2at6native40_GLOBAL__N__2351210d_8_Shape_cu_49f7391c35CatArrayBatchedCopy_alignedK_contigINS1_10OpaqueTypeILj2EEEjLi2ELi128ELi1ELi8EEEvPT_NS1_25CatArrInputTensorMetadataIS5_T0_XT2_EXT3_EEENS1_16TensorSizeStrideIS8_Lj4EEEiS8_,@function
        .size           _ZN2at6native40_GLOBAL__N__2351210d_8_Shape_cu_49f7391c35CatArrayBatchedCopy_alignedK_contigINS1_10OpaqueTypeILj2EEEjLi2ELi128ELi1ELi8EEEvPT_NS1_25CatArrInputTensorMetadataIS5_T0_XT2_EXT3_EEENS1_16TensorSizeStrideIS8_Lj4EEEiS8_,(.L_x_1152 - _ZN2at6native40_GLOBAL__N__2351210d_8_Shape_cu_49f7391c35CatArrayBatchedCopy_alignedK_contigINS1_10OpaqueTypeILj2EEEjLi2ELi128ELi1ELi8EEEvPT_NS1_25CatArrInputTensorMetadataIS5_T0_XT2_EXT3_EEENS1_16TensorSizeStrideIS8_Lj4EEEiS8_)
        .other          _ZN2at6native40_GLOBAL__N__2351210d_8_Shape_cu_49f7391c35CatArrayBatchedCopy_alignedK_contigINS1_10OpaqueTypeILj2EEEjLi2ELi128ELi1ELi8EEEvPT_NS1_25CatArrInputTensorMetadataIS5_T0_XT2_EXT3_EEENS1_16TensorSizeStrideIS8_Lj4EEEiS8_,@"STO_CUDA_ENTRY STV_DEFAULT"
_ZN2at6native40_GLOBAL__N__2351210d_8_Shape_cu_49f7391c35CatArrayBatchedCopy_alignedK_contigINS1_10OpaqueTypeILj2EEEjLi2ELi128ELi1ELi8EEEvPT_NS1_25CatArrInputTensorMetadataIS5_T0_XT2_EXT3_EEENS1_16TensorSizeStrideIS8_Lj4EEEiS8_:
        /* <DEDUP_REMOVED lines=40> */
.L_x_839:
        /* <DEDUP_REMOVED lines=75> */
.L_x_838:
[----:B------:R-:W-:Y:S05]  /*0730*/  BSYNC B0 ;  /* 0x0000000000007941 */ /* 0x000fea0003800000 */
.L_x_837:
        /* <DEDUP_REMOVED lines=25> */
.L_x_842:
        /* <DEDUP_REMOVED lines=23> */
.L_x_841:
[----:B------:R-:W-:Y:S05]  /*0a40*/  BSYNC B0 ;  /* 0x0000000000007941 */ /* 0x000fea0003800000 */
.L_x_840:
        /* <DEDUP_REMOVED lines=20> */
.L_x_843:
        /* <DEDUP_REMOVED lines=83> */
.L_x_844:
        /* <DEDUP_REMOVED lines=12> */
.L_x_1152:


//--------------------- .text._ZN2at6native40_GLOBAL__N__2351210d_8_Shape_cu_49f7391c35CatArrayBatchedCopy_alignedK_contigINS1_10OpaqueTypeILj2EEEjLi2ELi128ELi1ELi16EEEvPT_NS1_25CatArrInputTensorMetadataIS5_T0_XT2_EXT3_EEENS1_16TensorSizeStrideIS8_Lj4EEEiS8_ --------------------------
	.section	.text._ZN2at6native40_GLOBAL__N__2351210d_8_Shape_cu_49f7391c35CatArrayBatchedCopy_alignedK_contigINS1_10OpaqueTypeILj2EEEjLi2ELi128ELi1ELi16EEEvPT_NS1_25CatArrInputTensorMetadataIS5_T0_XT2_EXT3_EEENS1_16TensorSizeStrideIS8_Lj4EEEiS8_,"ax",@progbits
	.align	128
.text._ZN2at6native40_GLOBAL__N__2351210d_8_Shape_cu_49f7391c35CatArrayBatchedCopy_alignedK_contigINS1_10OpaqueTypeILj2EEEjLi2ELi128ELi1ELi16EEEvPT_NS1_25CatArrInputTensorMetadataIS5_T0_XT2_EXT3_EEENS1_16TensorSizeStrideIS8_Lj4EEEiS8_:
        .type           _ZN2at6native40_GLOBAL__N__2351210d_8_Shape_cu_49f7391c35CatArrayBatchedCopy_alignedK_contigINS1_10OpaqueTypeILj2EEEjLi2ELi128ELi1ELi16EEEvPT_NS1_25CatArrInputTensorMetadataIS5_T0_XT2_EXT3_EEENS1_16TensorSizeStrideIS8_Lj4EEEiS8_,@function
        .size           _ZN2at6native40_GLOBAL__N__2351210d_8_Shape_cu_49f7391c35CatArrayBatchedCopy_alignedK_contigINS1_10OpaqueTypeILj2EEEjLi2ELi128ELi1ELi16EEEvPT_NS1_25CatArrInputTensorMetadataIS5_T0_XT2_EXT3_EEENS1_16TensorSizeStrideIS8_Lj4EEEiS8_,(.L_x_1153 - _ZN2at6native40_GLOBAL__N__2351210d_8_Shape_cu_49f7391c35CatArrayBatchedCopy_alignedK_contigINS1_10OpaqueTypeILj2EEEjLi2ELi128ELi1ELi16EEEvPT_NS1_25CatArrInputTensorMetadataIS5_T0_XT2_EXT3_EEENS1_16TensorSizeStrideIS8_Lj4EEEiS8_)
        .other          _ZN2at6native40_GLOBAL__N__2351210d_8_Shape_cu_49f7391c35CatArrayBatchedCopy_alignedK_contigINS1_10OpaqueTypeILj2EEEjLi2ELi128ELi1ELi16EEEvPT_NS1_25CatArrInputTensorMetadataIS5_T0_XT2_EXT3_EEENS1_16TensorSizeStrideIS8_Lj4EEEiS8_,@"STO_CUDA_ENTRY STV_DEFAULT"
_ZN2at6native40_GLOBAL__N__2351210d_8_Shape_cu_49f7391c35CatArrayBatchedCopy_alignedK_contigINS1_10OpaqueTypeILj2EEEjLi2ELi128ELi1ELi16EEEvPT_NS1_25CatArrInputTensorMetadataIS5_T0_XT2_EXT3_EEENS1_16TensorSizeStrideIS8_Lj4EEEiS8_:
        /* <DEDUP_REMOVED lines=29> */
.L_x_847:
        /* <DEDUP_REMOVED lines=182> */
.L_x_846:
[----:B------:R-:W-:Y:S05]  /*0d30*/  BSYNC B0 ;  /* 0x0000000000007941 */ /* 0x000fea0003800000 */
.L_x_845:
        /* <DEDUP_REMOVED lines=25> */
.L_x_850:
        /* <DEDUP_REMOVED lines=23> */
.L_x_849:
[----:B------:R-:W-:Y:S05]  /*1040*/  BSYNC B0 ;  /* 0x0000000000007941 */ /* 0x000fea0003800000 */
.L_x_848:
        /* <DEDUP_REMOVED lines=20> */
.L_x_851:
        /* <DEDUP_REMOVED lines=83> */
.L_x_852:
        /* <DEDUP_REMOVED lines=12> */
.L_x_1153:


//--------------------- .text._ZN2at6native40_GLOBAL__N__2351210d_8_Shape_cu_49f7391c30CatArrayBatchedCopy_vectorizedINS1_10OpaqueTypeILj2EEEjLi2ELi128ELi1ELi16ELi8EEEvPcNS1_25CatArrInputTensorMetadataIT_T0_XT2_EXT3_EEENS1_16TensorSizeStrideIS8_Lj4EEEiS8_ --------------------------
	.section	.text._ZN2at6native40_GLOBAL__N__2351210d_8_Shape_cu_49f7391c30CatArrayBatchedCopy_vectorizedINS1_10OpaqueTypeILj2EEEjLi2ELi128ELi1ELi16ELi8EEEvPcNS1_25CatArrInputTensorMetadataIT_T0_XT2_EXT3_EEENS1_16TensorSizeStrideIS8_Lj4EEEiS8_,"ax",@progbits
	.align	128
.text._ZN2at6native40_GLOBAL__N__2351210d_8_Shape_cu_49f7391c30CatArrayBatchedCopy_vectorizedINS1_10OpaqueTypeILj2EEEjLi2ELi128ELi1ELi16ELi8EEEvPcNS1_25CatArrInputTensorMetadataIT_T0_XT2_EXT3_EEENS1_16TensorSizeStrideIS8_Lj4EEEiS8_:
        .type           _ZN2at6native40_GLOBAL__N__2351210d_8_Shape_cu_49f7391c30CatArrayBatchedCopy_vectorizedINS1_10OpaqueTypeILj2EEEjLi2ELi128ELi1ELi16ELi8EEEvPcNS1_25CatArrInputTensorMetadataIT_T0_XT2_EXT3_EEENS1_16TensorSizeStrideIS8_Lj4EEEiS8_,@function
        .size           _ZN2at6native40_GLOBAL__N__2351210d_8_Shape_cu_49f7391c30CatArrayBatchedCopy_vectorizedINS1_10OpaqueTypeILj2EEEjLi2ELi128ELi1ELi16ELi8EEEvPcNS1_25CatArrInputTensorMetadataIT_T0_XT2_EXT3_EEENS1_16TensorSizeStrideIS8_Lj4EEEiS8_,(.L_x_1154 - _ZN2at6native40_GLOBAL__N__2351210d_8_Shape_cu_49f7391c30CatArrayBatchedCopy_vectorizedINS1_10OpaqueTypeILj2EEEjLi2ELi128ELi1ELi16ELi8EEEvPcNS1_25CatArrInputTensorMetadataIT_T0_XT2_EXT3_EEENS1_16TensorSizeStrideIS8_Lj4EEEiS8_)
        .other          _ZN2at6native40_GLOBAL__N__2351210d_8_Shape_cu_49f7391c30CatArrayBatchedCopy_vectorizedINS1_10OpaqueTypeILj2EEEjLi2ELi128ELi1ELi16ELi8EEEvPcNS1_25CatArrInputTensorMetadataIT_T0_XT2_EXT3_EEENS1_16TensorSizeStrideIS8_Lj4EEEiS8_,@"STO_CUDA_ENTRY STV_DEFAULT"
_ZN2at6native40_GLOBAL__N__2351210d_8_Shape_cu_49f7391c30CatArrayBatchedCopy_vectorizedINS1_10OpaqueTypeILj2EEEjLi2ELi128ELi1ELi16ELi8EEEvPcNS1_25CatArrInputTensorMetadataIT_T0_XT2_EXT3_EEENS1_16TensorSizeStrideIS8_Lj4EEEiS8_:
        /* <DEDUP_REMOVED lines=38> */
.L_x_853:
        /* <DEDUP_REMOVED lines=24> */
.L_x_854:
        /* <DEDUP_REMOVED lines=10> */
.L_x_1154:


//--------------------- .text._ZN2at6native40_GLOBAL__N__2351210d_8_Shape_cu_49f7391c19CatArrayBatchedCopyINS1_10OpaqueTypeILj2EEEjLi1ELi128ELi1EEEvPT_NS1_25CatArrInputTensorMetadataIS5_T0_XT2_EXT3_EEENS1_16TensorSizeStrideIS8_Lj4EEEiS8_ --------------------------
	.section	.text._ZN2at6native40_GLOBAL__N__2351210d_8_Shape_cu_49f7391c19CatArrayBatchedCopyINS1_10OpaqueTypeILj2EEEjLi1ELi128ELi1EEEvPT_NS1_25CatArrInputTensorMetadataIS5_T0_XT2_EXT3_EEENS1_16TensorSizeStrideIS8_Lj4EEEiS8_,"ax",@progbits
	.align	128
.text._ZN2at6native40_GLOBAL__N__2351210d_8_Shape_cu_49f7391c19CatArrayBatchedCopyINS1_10OpaqueTypeILj2EEEjLi1ELi128ELi1EEEvPT_NS1_25CatArrInputTensorMetadataIS5_T0_XT2_EXT3_EEENS1_16TensorSizeStrideIS8_Lj4EEEiS8_:
        .type           _ZN2at6native40_GLOBAL__N__2351210d_8_Shape_cu_49f7391c19CatArrayBatchedCopyINS1_10OpaqueTypeILj2EEEjLi1ELi128ELi1EEEvPT_NS1_25CatArrInputTensorMetadataIS5_T0_XT2_EXT3_EEENS1_16TensorSizeStrideIS8_Lj4EEEiS8_,@function
        .size           _ZN2at6native40_GLOBAL__N__2351210d_8_Shape_cu_49f7391c19CatArrayBatchedCopyINS1_10OpaqueTypeILj2EEEjLi1ELi128ELi1EEEvPT_NS1_25CatArrInputTensorMetadataIS5_T0_XT2_EXT3_EEENS1_16TensorSizeStrideIS8_Lj4EEEiS8_,(.L_x_1155 - _ZN2at6native40_GLOBAL__N__2351210d_8_Shape_cu_49f7391c19CatArrayBatchedCopyINS1_10OpaqueTypeILj2EEEjLi1ELi128ELi1EEEvPT_NS1_25CatArrInputTensorMetadataIS5_T0_XT2_EXT3_EEENS1_16TensorSizeStrideIS8_Lj4EEEiS8_)
        .other          _ZN2at6native40_GLOBAL__N__2351210d_8_Shape_cu_49f7391c19CatArrayBatchedCopyINS1_10OpaqueTypeILj2EEEjLi1ELi128ELi1EEEvPT_NS1_25CatArrInputTensorMetadataIS5_T0_XT2_EXT3_EEENS1_16TensorSizeStrideIS8_Lj4EEEiS8_,@"STO_CUDA_ENTRY STV_DEFAULT"
_ZN2at6native40_GLOBAL__N__2351210d_8_Shape_cu_49f7391c19CatArrayBatchedCopyINS1_10OpaqueTypeILj2EEEjLi1ELi128ELi1EEEvPT_NS1_25CatArrInputTensorMetadataIS5_T0_XT2_EXT3_EEENS1_16TensorSizeStrideIS8_Lj4EEEiS8_:
        /* <DEDUP_REMOVED lines=28> */
.L_x_856:
[----:B0--3--:R-:W-:-:S06]  /*01c0*/  IMAD.WIDE.U32 R4, R11, 0x2, R2 ;  /* 0x000000020b047825 */ /* 0x009fcc00078e0002 */
[----:B------:R-:W3:Y:S01]  /*01d0*/  LDG.E.U16 R4, desc[UR6][R4.64] ;  /* 0x0000000604047981 */ /* 0x000ee2000c1e1500 */
[C---:B-1----:R-:W-:Y:S01]  /*01e0*/  IMAD R9, R11.reuse, UR8, R10 ;  /* 0x000000080b097c24 */ /* 0x042fe2000f8e020a */
[----:B------:R-:W-:-:S03]  /*01f0*/  IADD3 R11, R11, UR4, RZ ;  /* 0x000000040b0b7c10 */ /* 0x000fc6000fffe0ff */
[----:B--2---:R-:W-:Y:S01]  /*0200*/  IMAD.WIDE.U32 R8, R9, 0x2, R6 ;  /* 0x0000000209087825 */ /* 0x004fe200078e0006 */
[----:B------:R-:W-:Y:S02]  /*0210*/  ISETP.GE.U32.AND P0, PT, R11, R0, PT ;  /* 0x000000000b00720c */ /* 0x000fe40003f06070 */
[----:B---3--:R-:W-:-:S05]  /*0220*/  PRMT R13, R4, 0x7710, RZ ;  /* 0x00007710040d7816 */ /* 0x008fca00000000ff */
[----:B------:R1:W-:Y:S06]  /*0230*/  STG.E.U16 desc[UR6][R8.64], R13 ;  /* 0x0000000d08007986 */ /* 0x0003ec000c101506 */
[----:B------:R-:W-:Y:S05]  /*0240*/  @!P0 BRA `(.L_x_856) ;  /* 0xfffffffc00dc8947 */ /* 0x000fea000383ffff */
[----:B------:R-:W-:Y:S05]  /*0250*/  EXIT ;  /* 0x000000000000794d */ /* 0x000fea0003800000 */
.L_x_855:
[----:B--2---:R-:W-:-:S04]  /*0260*/  IMAD R7, R11, UR5, RZ ;  /* 0x000000050b077c24 */ /* 0x004fc8000f8e02ff */
[----:B0-----:R-:W-:-:S06]  /*0270*/  IMAD.WIDE.U32 R6, R7, 0x2, R2 ;  /* 0x0000000207067825 */ /* 0x001fcc00078e0002 */
[----:B------:R-:W2:Y:S01]  /*0280*/  LDG.E.U16 R6, desc[UR6][R6.64] ;  /* 0x0000000606067981 */ /* 0x000ea2000c1e1500 */
[C---:B-1----:R-:W-:Y:S01]  /*0290*/  IMAD R9, R11.reuse, UR9, R10 ;  /* 0x000000090b097c24 */ /* 0x042fe2000f8e020a */
[----:B------:R-:W-:-:S03]  /*02a0*/  IADD3 R11, R11, UR4, RZ ;  /* 0x000000040b0b7c10 */ /* 0x000fc6000fffe0ff */
[----:B---3--:R-:W-:Y:S01]  /*02b0*/  IMAD.WIDE.U32 R8, R9, 0x2, R4 ;  /* 0x0000000209087825 */ /* 0x008fe200078e0004 */
[----:B------:R-:W-:Y:S02]  /*02c0*/  ISETP.GE.U32.AND P0, PT, R11, R0, PT ;  /* 0x000000000b00720c */ /* 0x000fe40003f06070 */
[----:B--2---:R-:W-:-:S05]  /*02d0*/  PRMT R13, R6, 0x7710, RZ ;  /* 0x00007710060d7816 */ /* 0x004fca00000000ff */
[----:B------:R1:W-:Y:S06]  /*02e0*/  STG.E.U16 desc[UR6][R8.64], R13 ;  /* 0x0000000d08007986 */ /* 0x0003ec000c101506 */
[----:B------:R-:W-:Y:S05]  /*02f0*/  @!P0 BRA `(.L_x_855) ;  /* 0xfffffffc00d88947 */ /* 0x000fea000383ffff */
[----:B------:R-:W-:Y:S05]  /*0300*/  EXIT ;  /* 0x000000000000794d */ /* 0x000fea0003800000 */
.L_x_857:
        /* <DEDUP_REMOVED lines=15> */
.L_x_1155:


//--------------------- .text._ZN2at6native40_GLOBAL__N__2351210d_8_Shape_cu_49f7391c26CatArrayBatchedCopy_contigINS1_10OpaqueTypeILj2EEEjLi1ELi128ELi1EEEvPT_NS1_25CatArrInputTensorMetadataIS5_T0_XT2_EXT3_EEENS1_16TensorSizeStrideIS8_Lj4EEEiS8_ --------------------------
	.section	.text._ZN2at6native40_GLOBAL__N__2351210d_8_Shape_cu_49f7391c26CatArrayBatchedCopy_contigINS1_10OpaqueTypeILj2EEEjLi1ELi128ELi1EEEvPT_NS1_25CatArrInputTensorMetadataIS5_T0_XT2_EXT3_EEENS1_16TensorSizeStrideIS8_Lj4EEEiS8_,"ax",@progbits
	.align	128
.text._ZN2at6native40_GLOBAL__N__2351210d_8_Shape_cu_49f7391c26CatArrayBatchedCopy_contigINS1_10OpaqueTypeILj2EEEjLi1ELi128ELi1EEEvPT_NS1_25CatArrInputTensorMetadataIS5_T0_XT2_EXT3_EEENS1_16TensorSizeStrideIS8_Lj4EEEiS8_:
        .type           _ZN2at6native40_GLOBAL__N__2351210d_8_Shape_cu_49f7391c26CatArrayBatchedCopy_contigINS1_10OpaqueTypeILj2EEEjLi1ELi128ELi1EEEvPT_NS1_25CatArrInputTensorMetadataIS5_T0_XT2_EXT3_EEENS1_16TensorSizeStrideIS8_Lj4EEEiS8_,@function
        .size           _ZN2at6native40_GLOBAL__N__2351210d_8_Shape_cu_49f7391c26CatArrayBatchedCopy_contigINS1_10OpaqueTypeILj2EEEjLi1ELi128ELi1EEEvPT_NS1_25CatArrInputTensorMetadataIS5_T0_XT2_EXT3_EEENS1_16TensorSizeStrideIS8_Lj4EEEiS8_,(.L_x_1156 - _ZN2at6native40_GLOBAL__N__2351210d_8_Shape_cu_49f7391c26CatArrayBatchedCopy_contigINS1_10OpaqueTypeILj2EEEjLi1ELi128ELi1EEEvPT_NS1_25CatArrInputTensorMetadataIS5_T0_XT2_EXT3_EEENS1_16TensorSizeStrideIS8_Lj4EEEiS8_)
        .other          _ZN2at6native40_GLOBAL__N__2351210d_8_Shape_cu_49f7391c26CatArrayBatchedCopy_contigINS1_10OpaqueTypeILj2EEEjLi1ELi128ELi1EEEvPT_NS1_25CatArrInputTensorMetadataIS5_T0_XT2_EXT3_EEENS1_16TensorSizeStrideIS8_Lj4EEEiS8_,@"STO_CUDA_ENTRY STV_DEFAULT"
_ZN2at6native40_GLOBAL__N__2351210d_8_Shape_cu_49f7391c26CatArrayBatchedCopy_contigINS1_10OpaqueTypeILj2EEEjLi1ELi128ELi1EEEvPT_NS1_25CatArrInputTensorMetadataIS5_T0_XT2_EXT3_EEENS1_16TensorSizeStrideIS8_Lj4EEEiS8_:
        /* <DEDUP_REMOVED lines=21> */
.L_x_858:
        /* <DEDUP_REMOVED lines=10> */
.L_x_859:
        /* <DEDUP_REMOVED lines=9> */
.L_x_1156:


//--------------------- .text._ZN2at6native40_GLOBAL__N__2351210d_8_Shape_cu_49f7391c35CatArrayBatchedCopy_alignedK_contigINS1_10OpaqueTypeILj2EEEjLi1ELi128ELi1ELi8EEEvPT_NS1_25CatArrInputTensorMetadataIS5_T0_XT2_EXT3_EEENS1_16TensorSizeStrideIS8_Lj4EEEiS8_ --------------------------
	.section	.text._ZN2at6native40_GLOBAL__N__2351210d_8_Shape_cu_49f7391c35CatArrayBatchedCopy_alignedK_contigINS1_10OpaqueTypeILj2EEEjLi1ELi128ELi1ELi8EEEvPT_NS1_25CatArrInputTensorMetadataIS5_T0_XT2_EXT3_EEENS1_16TensorSizeStrideIS8_Lj4EEEiS8_,"ax",@progbits
	.align	128
.text._ZN2at6native40_GLOBAL__N__2351210d_8_Shape_cu_49f7391c35CatArrayBatchedCopy_alignedK_contigINS1_10OpaqueTypeILj2EEEjLi1ELi128ELi1ELi8EEEvPT_NS1_25CatArrInputTensorMetadataIS5_T0_XT2_EXT3_EEENS1_16TensorSizeStrideIS8_Lj4EEEiS8_:
        .type           _ZN2at6native40_GLOBAL__N__2351210d_8_Shape_cu_49f7391c35CatArrayBatchedCopy_alignedK_contigINS1_10OpaqueTypeILj2EEEjLi1ELi128ELi1ELi8EEEvPT_NS1_25CatArrInputTensorMetadataIS5_T0_XT2_EXT3_EEENS1_16TensorSizeStrideIS8_Lj4EEEiS8_,@function
        .size           _ZN2at6native40_GLOBAL__N__2351210d_8_Shape_cu_49f7391c35CatArrayBatchedCopy_alignedK_contigINS1_10OpaqueTypeILj2EEEjLi1ELi128ELi1ELi8EEEvPT_NS1_25CatArrInputTensorMetadataIS5_T0_XT2_EXT3_EEENS1_16TensorSizeStrideIS8_Lj4EEEiS8_,(.L_x_1157 - _ZN2at6native40_GLOBAL__N__2351210d_8_Shape_cu_49f7391c35CatArrayBatchedCopy_alignedK_contigINS1_10OpaqueTypeILj2EEEjLi1ELi128ELi1ELi8EEEvPT_NS1_25CatArrInputTensorMetadataIS5_T0_XT2_EXT3_EEENS1_16TensorSizeStrideIS8_Lj4EEEiS8_)
        .other          _ZN2at6native40_GLOBAL__N__2351210d_8_Shape_cu_49f7391c35CatArrayBatchedCopy_alignedK_contigINS1_10OpaqueTypeILj2EEEjLi1ELi128ELi1ELi8EEEvPT_NS1_25CatArrInputTensorMetadataIS5_T0_XT2_EXT3_EEENS1_16TensorSizeStrideIS8_Lj4EEEiS8_,@"STO_CUDA_ENTRY STV_DEFAULT"
_ZN2at6native40_GLOBAL__N__2351210d_8_Shape_cu_49f7391c35CatArrayBatchedCopy_alignedK_contigINS1_10OpaqueTypeILj2EEEjLi1ELi128ELi1ELi8EEEvPT_NS1_25CatArrInputTensorMetadataIS5_T0_XT2_EXT3_EEENS1_16TensorSizeStrideIS8_Lj4EEEiS8_:
        /* <DEDUP_REMOVED lines=26> */
.L_x_862:
        /* <DEDUP_REMOVED lines=20> */
.L_x_861:
[----:B------:R-:W-:Y:S05]  /*02e0*/  BSYNC B0 ;  /* 0x0000000000007941 */ /* 0x000fea0003800000 */
.L_x_860:
        /* <DEDUP_REMOVED lines=14> */
.L_x_865:
        /* <DEDUP_REMOVED lines=12> */
.L_x_864:
[----:B------:R-:W-:Y:S05]  /*0490*/  BSYNC B0 ;  /* 0x0000000000007941 */ /* 0x000fea0003800000 */
.L_x_863:
        /* <DEDUP_REMOVED lines=13> */
.L_x_866:
        /* <DEDUP_REMOVED lines=31> */
.L_x_867:
        /* <DEDUP_REMOVED lines=10> */
.L_x_1157:


//--------------------- .text._ZN2at6native40_GLOBAL__N__2351210d_8_Shape_cu_49f7391c35CatArrayBatchedCopy_alignedK_contigINS1_10OpaqueTypeILj2EEEjLi1ELi128ELi1ELi16EEEvPT_NS1_25CatArrInputTensorMetadataIS5_T0_XT2_EXT3_EEENS1_16TensorSizeStrideIS8_Lj4EEEiS8_ --------------------------
	.section	.text._ZN2at6native40_GLOBAL__N__2351210d_8_Shape_cu_49f7391c35CatArrayBatchedCopy_alignedK_contigINS1_10OpaqueTypeILj2EEEjLi1ELi128ELi1ELi16EEEvPT_NS1_25CatArrInputTensorMetadataIS5_T0_XT2_EXT3_EEENS1_16TensorSizeStrideIS8_Lj4EEEiS8_,"ax",@progbits
	.align	128
.text._ZN2at6native40_GLOBAL__N__2351210d_8_Shape_cu_49f7391c35CatArrayBatchedCopy_alignedK_contigINS1_10OpaqueTypeILj2EEEjLi1ELi128ELi1ELi16EEEvPT_NS1_25CatArrInputTensorMetadataIS5_T0_XT2_EXT3_EEENS1_16TensorSizeStrideIS8_Lj4EEEiS8_:
        .type           _ZN2at6native40_GLOBAL__N__2351210d_8_Shape_cu_49f7391c35CatArrayBatchedCopy_alignedK_contigINS1_10OpaqueTypeILj2EEEjLi1ELi128ELi1ELi16EEEvPT_NS1_25CatArrInputTensorMetadataIS5_T0_XT2_EXT3_EEENS1_16TensorSizeStrideIS8_Lj4EEEiS8_,@function
        .size           _ZN2at6native40_GLOBAL__N__2351210d_8_Shape_cu_49f7391c35CatArrayBatchedCopy_alignedK_contigINS1_10OpaqueTypeILj2EEEjLi1ELi128ELi1ELi16EEEvPT_NS1_25CatArrInputTensorMetadataIS5_T0_XT2_EXT3_EEENS1_16TensorSizeStrideIS8_Lj4EEEiS8_,(.L_x_1158 - _ZN2at6native40_GLOBAL__N__2351210d_8_Shape_cu_49f7391c35CatArrayBatchedCopy_alignedK_contigINS1_10OpaqueTypeILj2EEEjLi1ELi128ELi1ELi16EEEvPT_NS1_25CatArrInputTensorMetadataIS5_T0_XT2_EXT3_EEENS1_16TensorSizeStrideIS8_Lj4EEEiS8_)
        .other          _ZN2at6native40_GLOBAL__N__2351210d_8_Shape_cu_49f7391c35CatArrayBatchedCopy_alignedK_contigINS1_10OpaqueTypeILj2EEEjLi1ELi128ELi1ELi16EEEvPT_NS1_25CatArrInputTensorMetadataIS5_T0_XT2_EXT3_EEENS1_16TensorSizeStrideIS8_Lj4EEEiS8_,@"STO_CUDA_ENTRY STV_DEFAULT"
_ZN2at6native40_GLOBAL__N__2351210d_8_Shape_cu_49f7391c35CatArrayBatchedCopy_alignedK_contigINS1_10OpaqueTypeILj2EEEjLi1ELi128ELi1ELi16EEEvPT_NS1_25CatArrInputTensorMetadataIS5_T0_XT2_EXT3_EEENS1_16TensorSizeStrideIS8_Lj4EEEiS8_:
        /* <DEDUP_REMOVED lines=26> */
.L_x_870:
        /* <DEDUP_REMOVED lines=61> */
.L_x_869:
[----:B------:R-:W-:Y:S05]  /*0570*/  BSYNC B0 ;  /* 0x0000000000007941 */ /* 0x000fea0003800000 */
.L_x_868:
        /* <DEDUP_REMOVED lines=15> */
.L_x_873:
        /* <DEDUP_REMOVED lines=12> */
.L_x_872:
[----:B------:R-:W-:Y:S05]  /*0730*/  BSYNC B0 ;  /* 0x0000000000007941 */ /* 0x000fea0003800000 */
.L_x_871:
        /* <DEDUP_REMOVED lines=13> */
.L_x_874:
        /* <DEDUP_REMOVED lines=31> */
.L_x_875:
        /* <DEDUP_REMOVED lines=16> */
.L_x_1158:


//--------------------- .text._ZN2at6native40_GLOBAL__N__2351210d_8_Shape_cu_49f7391c30CatArrayBatchedCopy_vectorizedINS1_10OpaqueTypeILj2EEEjLi1ELi128ELi1ELi16ELi8EEEvPcNS1_25CatArrInputTensorMetadataIT_T0_XT2_EXT3_EEENS1_16TensorSizeStrideIS8_Lj4EEEiS8_ --------------------------
	.section	.text._ZN2at6native40_GLOBAL__N__2351210d_8_Shape_cu_49f7391c30CatArrayBatchedCopy_vectorizedINS1_10OpaqueTypeILj2EEEjLi1ELi128ELi1ELi16ELi8EEEvPcNS1_25CatArrInputTensorMetadataIT_T0_XT2_EXT3_EEENS1_16TensorSizeStrideIS8_Lj4EEEiS8_,"ax",@progbits
	.align	128
.text._ZN2at6native40_GLOBAL__N__2351210d_8_Shape_cu_49f7391c30CatArrayBatchedCopy_vectorizedINS1_10OpaqueTypeILj2EEEjLi1ELi128ELi1ELi16ELi8EEEvPcNS1_25CatArrInputTensorMetadataIT_T0_XT2_EXT3_EEENS1_16TensorSizeStrideIS8_Lj4EEEiS8_:
        .type           _ZN2at6native40_GLOBAL__N__2351210d_8_Shape_cu_49f7391c30CatArrayBatchedCopy_vectorizedINS1_10OpaqueTypeILj2EEEjLi1ELi128ELi1ELi16ELi8EEEvPcNS1_25CatArrInputTensorMetadataIT_T0_XT2_EXT3_EEENS1_16TensorSizeStrideIS8_Lj4EEEiS8_,@function
        .size           _ZN2at6native40_GLOBAL__N__2351210d_8_Shape_cu_49f7391c30CatArrayBatchedCopy_vectorizedINS1_10OpaqueTypeILj2EEEjLi1ELi128ELi1ELi16ELi8EEEvPcNS1_25CatArrInputTensorMetadataIT_T0_XT2_EXT3_EEENS1_16TensorSizeStrideIS8_Lj4EEEiS8_,(.L_x_1159 - _ZN2at6native40_GLOBAL__N__2351210d_8_Shape_cu_49f7391c30CatArrayBatchedCopy_vectorizedINS1_10OpaqueTypeILj2EEEjLi1ELi128ELi1ELi16ELi8EEEvPcNS1_25CatArrInputTensorMetadataIT_T0_XT2_EXT3_EEENS1_16TensorSizeStrideIS8_Lj4EEEiS8_)
        .other          _ZN2at6native40_GLOBAL__N__2351210d_8_Shape_cu_49f7391c30CatArrayBatchedCopy_vectorizedINS1_10OpaqueTypeILj2EEEjLi1ELi128ELi1ELi16ELi8EEEvPcNS1_25CatArrInputTensorMetadataIT_T0_XT2_EXT3_EEENS1_16TensorSizeStrideIS8_Lj4EEEiS8_,@"STO_CUDA_ENTRY STV_DEFAULT"
_ZN2at6native40_GLOBAL__N__2351210d_8_Shape_cu_49f7391c30CatArrayBatchedCopy_vectorizedINS1_10OpaqueTypeILj2EEEjLi1ELi128ELi1ELi16ELi8EEEvPcNS1_25CatArrInputTensorMetadataIT_T0_XT2_EXT3_EEENS1_16TensorSizeStrideIS8_Lj4EEEiS8_:
        /* <DEDUP_REMOVED lines=22> */
.L_x_876:
        /* <DEDUP_REMOVED lines=12> */
.L_x_877:
        /* <DEDUP_REMOVED lines=14> */
.L_x_1159:


//--------------------- .text._ZN2at6native40_GLOBAL__N__2351210d_8_Shape_cu_49f7391c19CatArrayBatchedCopyINS1_10OpaqueTypeILj1EEEjLi4ELi128ELi1EEEvPT_NS1_25CatArrInputTensorMetadataIS5_T0_XT2_EXT3_EEENS1_16TensorSizeStrideIS8_Lj4EEEiS8_ --------------------------
	.section	.text._ZN2at6native40_GLOBAL__N__2351210d_8_Shape_cu_49f7391c19CatArrayBatchedCopyINS1_10OpaqueTypeILj1EEEjLi4ELi128ELi1EEEvPT_NS1_25CatArrInputTensorMetadataIS5_T0_XT2_EXT3_EEENS1_16TensorSizeStrideIS8_Lj4EEEiS8_,"ax",@progbits
	.align	128
.text._ZN2at6native40_GLOBAL__N__2351210d_8_Shape_cu_49f7391c19CatArrayBatchedCopyINS1_10OpaqueTypeILj1EEEjLi4ELi128ELi1EEEvPT_NS1_25CatArrInputTensorMetadataIS5_T0_XT2_EXT3_EEENS1_16TensorSizeStrideIS8_Lj4EEEiS8_:
        .type           _ZN2at6native40_GLOBAL__N__2351210d_8_Shape_cu_49f7391c19CatArrayBatchedCopyINS1_10OpaqueTypeILj1EEEjLi4ELi128ELi1EEEvPT_NS1_25CatArrInputTensorMetadataIS5_T0_XT2_EXT3_EEENS1_16TensorSizeStrideIS8_Lj4EEEiS8_,@function
        .size           _ZN2at6native40_GLOBAL__N__2351210d_8_Shape_cu_49f7391c19CatArrayBatchedCopyINS1_10OpaqueTypeILj1EEEjLi4ELi128ELi1EEEvPT_NS1_25CatArrInputTensorMetadataIS5_T0_XT2_EXT3_EEENS1_16TensorSizeStrideIS8_Lj4EEEiS8_,(.L_x_1160 - _ZN2at6native40_GLOBAL__N__2351210d_8_Shape_cu_49f7391c19CatArrayBatchedCopyINS1_10OpaqueTypeILj1EEEjLi4ELi128ELi1EEEvPT_NS1_25CatArrInputTensorMetadataIS5_T0_XT2_EXT3_EEENS1_16TensorSizeStrideIS8_Lj4EEEiS8_)
        .other          _ZN2at6native40_GLOBAL__N__2351210d_8_Shape_cu_49f7391c19CatArrayBatchedCopyINS1_10OpaqueTypeILj1EEEjLi4ELi128ELi1EEEvPT_NS1_25CatArrInputTensorMetadataIS5_T0_XT2_EXT3_EEENS1_16TensorSizeStrideIS8_Lj4EEEiS8_,@"STO_CUDA_ENTRY STV_DEFAULT"
_ZN2at6native40_GLOBAL__N__2351210d_8_Shape_cu_49f7391c19CatArrayBatchedCopyINS1_10OpaqueTypeILj1EEEjLi4ELi128ELi1EEEvPT_NS1_25CatArrInputTensorMetadataIS5_T0_XT2_EXT3_EEENS1_16TensorSizeStrideIS8_Lj4EEEiS8_:
        /* <DEDUP_REMOVED lines=65> */
.L_x_880:
        /* <DEDUP_REMOVED lines=48> */
.L_x_879:
[----:B------:R-:W-:Y:S05]  /*0710*/  EXIT ;  /* 0x000000000000794d */ /* 0x000fea0003800000 */
.L_x_878:
        /* <DEDUP_REMOVED lines=72> */
.L_x_882:
        /* <DEDUP_REMOVED lines=85> */
.L_x_881:
[----:B------:R-:W-:Y:S05]  /*10f0*/  EXIT ;  /* 0x000000000000794d */ /* 0x000fea0003800000 */
.L_x_883:
        /* <DEDUP_REMOVED lines=16> */
.L_x_1160:


//--------------------- .text._ZN2at6native40_GLOBAL__N__2351210d_8_Shape_cu_49f7391c26CatArrayBatchedCopy_contigINS1_10OpaqueTypeILj1EEEjLi4ELi128ELi1EEEvPT_NS1_25CatArrInputTensorMetadataIS5_T0_XT2_EXT3_EEENS1_16TensorSizeStrideIS8_Lj4EEEiS8_ --------------------------
	.section	.text._ZN2at6native40_GLOBAL__N__2351210d_8_Shape_cu_49f7391c26CatArrayBatchedCopy_contigINS1_10OpaqueTypeILj1EEEjLi4ELi128ELi1EEEvPT_NS1_25CatArrInputTensorMetadataIS5_T0_XT2_EXT3_EEENS1_16TensorSizeStrideIS8_Lj4EEEiS8_,"ax",@progbits
	.align	128
.text._ZN2at6native40_GLOBAL__N__2351210d_8_Shape_cu_49f7391c26CatArrayBatchedCopy_contigINS1_10OpaqueTypeILj1EEEjLi4ELi128ELi1EEEvPT_NS1_25CatArrInputTensorMetadataIS5_T0_XT2_EXT3_EEENS1_16TensorSizeStrideIS8_Lj4EEEiS8_:
        .type           _ZN2at6native40_GLOBAL__N__2351210d_8_Shape_cu_49f7391c26CatArrayBatchedCopy_contigINS1_10OpaqueTypeILj1EEEjLi4ELi128ELi1EEEvPT_NS1_25CatArrInputTensorMetadataIS5_T0_XT2_EXT3_EEENS1_16TensorSizeStrideIS8_Lj4EEEiS8_,@function
        .size           _ZN2at6native40_GLOBAL__N__2351210d_8_Shape_cu_49f7391c26CatArrayBatchedCopy_contigINS1_10OpaqueTypeILj1EEEjLi4ELi128ELi1EEEvPT_NS1_25CatArrInputTensorMetadataIS5_T0_XT2_EXT3_EEENS1_16TensorSizeStrideIS8_Lj4EEEiS8_,(.L_x_1161 - _ZN2at6native40_GLOBAL__N__2351210d_8_Shape_cu_49f7391c26CatArrayBatchedCopy_contigINS1_10OpaqueTypeILj1EEEjLi4ELi128ELi1EEEvPT_NS1_25CatArrInputTensorMetadataIS5_T0_XT2_EXT3_EEENS1_16TensorSizeStrideIS8_Lj4EEEiS8_)
        .other          _ZN2at6native40_GLOBAL__N__2351210d_8_Shape_cu_49f7391c26CatArrayBatchedCopy_contigINS1_10OpaqueTypeILj1EEEjLi4ELi128ELi1EEEvPT_NS1_25CatArrInputTensorMetadataIS5_T0_XT2_EXT3_EEENS1_16TensorSizeStrideIS8_Lj4EEEiS8_,@"STO_CUDA_ENTRY STV_DEFAULT"
_ZN2at6native40_GLOBAL__N__2351210d_8_Shape_cu_49f7391c26CatArrayBatchedCopy_contigINS1_10OpaqueTypeILj1EEEjLi4ELi128ELi1EEEvPT_NS1_25CatArrInputTensorMetadataIS5_T0_XT2_EXT3_EEENS1_16TensorSizeStrideIS8_Lj4EEEiS8_:
        /* <DEDUP_REMOVED lines=61> */
.L_x_885:
        /* <DEDUP_REMOVED lines=48> */
.L_x_884:
[----:B------:R-:W-:Y:S05]  /*06d0*/  EXIT ;  /* 0x000000000000794d */ /* 0x000fea0003800000 */
.L_x_886:
        /* <DEDUP_REMOVED lines=10> */
.L_x_1161:


//--------------------- .text._ZN2at6native40_GLOBAL__N__2351210d_8_Shape_cu_49f7391c35CatArrayBatchedCopy_alignedK_contigINS1_10OpaqueTypeILj1EEEjLi4ELi128ELi1ELi8EEEvPT_NS1_25CatArrInputTensorMetadataIS5_T0_XT2_EXT3_EEENS1_16TensorSizeStrideIS8_Lj4EEEiS8_ --------------------------
	.section	.text._ZN2at6native40_GLOBAL__N__2351210d_8_Shape_cu_49f7391c35CatArrayBatchedCopy_alignedK_contigINS1_10OpaqueTypeILj1EEEjLi4ELi128ELi1ELi8EEEvPT_NS1_25CatArrInputTensorMetadataIS5_T0_XT2_EXT3_EEENS1_16TensorSizeStrideIS8_Lj4EEEiS8_,"ax",@progbits
	.align	128
.text._ZN2at6native40_GLOBAL__N__2351210d_8_Shape_cu_49f7391c35CatArrayBatchedCopy_alignedK_contigINS1_10OpaqueTypeILj1EEEjLi4ELi128ELi1ELi8EEEvPT_NS1_25CatArrInputTensorMetadataIS5_T0_XT2_EXT3_EEENS1_16TensorSizeStrideIS8_Lj4EEEiS8_:
        .type           _ZN2at6native40_GLOBAL__N__2351210d_8_Shape_cu_49f7391c35CatArrayBatchedCopy_alignedK_contigINS1_10OpaqueTypeILj1EEEjLi4ELi128ELi1ELi8EEEvPT_NS1_25CatArrInputTensorMetadataIS5_T0_XT2_EXT3_EEENS1_16TensorSizeStrideIS8_Lj4EEEiS8_,@function
        .size           _ZN2at6native40_GLOBAL__N__2351210d_8_Shape_cu_49f7391c35CatArrayBatchedCopy_alignedK_contigINS1_10OpaqueTypeILj1EEEjLi4ELi128ELi1ELi8EEEvPT_NS1_25CatArrInputTensorMetadataIS5_T0_XT2_EXT3_EEENS1_16TensorSizeStrideIS8_Lj4EEEiS8_,(.L_x_1162 - _ZN2at6native40_GLOBAL__N__2351210d_8_Shape_cu_49f7391c35CatArrayBatchedCopy_alignedK_contigINS1_10OpaqueTypeILj1EEEjLi4ELi128ELi1ELi8EEEvPT_NS1_25CatArrInputTensorMetadataIS5_T0_XT2_EXT3_EEENS1_16TensorSizeStrideIS8_Lj4EEEiS8_)
        .other          _ZN2at6native40_GLOBAL__N__2351210d_8_Shape_cu_49f7391c35CatArrayBatchedCopy_alignedK_contigINS1_10OpaqueTypeILj1EEEjLi4ELi128ELi1ELi8EEEvPT_NS1_25CatArrInputTensorMetadataIS5_T0_XT2_EXT3_EEENS1_16TensorSizeStrideIS8_Lj4EEEiS8_,@"STO_CUDA_ENTRY STV_DEFAULT"
_ZN2at6native40_GLOBAL__N__2351210d_8_Shape_cu_49f7391c35CatArrayBatchedCopy_alignedK_contigINS1_10OpaqueTypeILj1EEEjLi4ELi128ELi1ELi8EEEvPT_NS1_25CatArrInputTensorMetadataIS5_T0_XT2_EXT3_EEENS1_16TensorSizeStrideIS8_Lj4EEEiS8_:
        /* <DEDUP_REMOVED lines=36> */
.L_x_889:
        /* <DEDUP_REMOVED lines=383> */
.L_x_888:
[----:B------:R-:W-:Y:S05]  /*1a30*/  BSYNC B0 ;  /* 0x0000000000007941 */ /* 0x000fea0003800000 */
.L_x_887:
        /* <DEDUP_REMOVED lines=51> */
.L_x_892:
        /* <DEDUP_REMOVED lines=48> */
.L_x_891:
[----:B------:R-:W-:Y:S05]  /*2070*/  BSYNC B0 ;  /* 0x0000000000007941 */ /* 0x000fea0003800000 */
.L_x_890:
        /* <DEDUP_REMOVED lines=46> */
.L_x_893:
        /* <DEDUP_REMOVED lines=183> */
.L_x_894:
        /* <DEDUP_REMOVED lines=11> */
.L_x_1162:


//--------------------- .text._ZN2at6native40_GLOBAL__N__2351210d_8_Shape_cu_49f7391c35CatArrayBatchedCopy_alignedK_contigINS1_10OpaqueTypeILj1EEEjLi4ELi128ELi1ELi16EEEvPT_NS1_25CatArrInputTensorMetadataIS5_T0_XT2_EXT3_EEENS1_16TensorSizeStrideIS8_Lj4EEEiS8_ --------------------------
	.section	.text._ZN2at6native40_GLOBAL__N__2351210d_8_Shape_cu_49f7391c35CatArrayBatchedCopy_alignedK_contigINS1_10OpaqueTypeILj1EEEjLi4ELi128ELi1ELi16EEEvPT_NS1_25CatArrInputTensorMetadataIS5_T0_XT2_EXT3_EEENS1_16TensorSizeStrideIS8_Lj4EEEiS8_,"ax",@progbits
	.align	128
.text._ZN2at6native40_GLOBAL__N__2351210d_8_Shape_cu_49f7391c35CatArrayBatchedCopy_alignedK_contigINS1_10OpaqueTypeILj1EEEjLi4ELi128ELi1ELi16EEEvPT_NS1_25CatArrInputTensorMetadataIS5_T0_XT2_EXT3_EEENS1_16TensorSizeStrideIS8_Lj4EEEiS8_:
        .type           _ZN2at6native40_GLOBAL__N__2351210d_8_Shape_cu_49f7391c35CatArrayBatchedCopy_alignedK_contigINS1_10OpaqueTypeILj1EEEjLi4ELi128ELi1ELi16EEEvPT_NS1_25CatArrInputTensorMetadataIS5_T0_XT2_EXT3_EEENS1_16TensorSizeStrideIS8_Lj4EEEiS8_,@function
        .size           _ZN2at6native40_GLOBAL__N__2351210d_8_Shape_cu_49f7391c35CatArrayBatchedCopy_alignedK_contigINS1_10OpaqueTypeILj1EEEjLi4ELi128ELi1ELi16EEEvPT_NS1_25CatArrInputTensorMetadataIS5_T0_XT2_EXT3_EEENS1_16TensorSizeStrideIS8_Lj4EEEiS8_,(.L_x_1163 - _ZN2at6native40_GLOBAL__N__2351210d_8_Shape_cu_49f7391c35CatArrayBatchedCopy_alignedK_contigINS1_10OpaqueTypeILj1EEEjLi4ELi128ELi1ELi16EEEvPT_NS1_25CatArrInputTensorMetadataIS5_T0_XT2_EXT3_EEENS1_16TensorSizeStrideIS8_Lj4EEEiS8_)
        .other          _ZN2at6native40_GLOBAL__N__2351210d_8_Shape_cu_49f7391c35CatArrayBatchedCopy_alignedK_contigINS1_10OpaqueTypeILj1EEEjLi4ELi128ELi1ELi16EEEvPT_NS1_25CatArrInputTensorMetadataIS5_T0_XT2_EXT3_EEENS1_16TensorSizeStrideIS8_Lj4EEEiS8_,@"STO_CUDA_ENTRY STV_DEFAULT"
_ZN2at6native40_GLOBAL__N__2351210d_8_Shape_cu_49f7391c35CatArrayBatchedCopy_alignedK_contigINS1_10OpaqueTypeILj1EEEjLi4ELi128ELi1ELi16EEEvPT_NS1_25CatArrInputTensorMetadataIS5_T0_XT2_EXT3_EEENS1_16TensorSizeStrideIS8_Lj4EEEiS8_:
        /* <DEDUP_REMOVED lines=36> */
.L_x_897:
        /* <DEDUP_REMOVED lines=729> */
.L_x_896:
[----:B------:R-:W-:Y:S05]  /*2fd0*/  BSYNC B0 ;  /* 0x0000000000007941 */ /* 0x000fea0003800000 */
.L_x_895:
        /* <DEDUP_REMOVED lines=51> */
.L_x_900:
        /* <DEDUP_REMOVED lines=48> */
.L_x_899:
[----:B------:R-:W-:Y:S05]  /*3610*/  BSYNC B0 ;  /* 0x0000000000007941 */ /* 0x000fea0003800000 */
.L_x_898:
        /* <DEDUP_REMOVED lines=46> */
.L_x_901:
        /* <DEDUP_REMOVED lines=183> */
.L_x_902:
        /* <DEDUP_REMOVED lines=9> */
.L_x_1163:


//--------------------- .text._ZN2at6native40_GLOBAL__N__2351210d_8_Shape_cu_49f7391c30CatArrayBatchedCopy_vectorizedINS1_10OpaqueTypeILj1EEEjLi4ELi128ELi1ELi16ELi16EEEvPcNS1_25CatArrInputTensorMetadataIT_T0_XT2_EXT3_EEENS1_16TensorSizeStrideIS8_Lj4EEEiS8_ --------------------------
	.section	.text._ZN2at6native40_GLOBAL__N__2351210d_8_Shape_cu_49f7391c30CatArrayBatchedCopy_vectorizedINS1_10OpaqueTypeILj1EEEjLi4ELi128ELi1ELi16ELi16EEEvPcNS1_25CatArrInputTensorMetadataIT_T0_XT2_EXT3_EEENS1_16TensorSizeStrideIS8_Lj4EEEiS8_,"ax",@progbits
	.align	128
.text._ZN2at6native40_GLOBAL__N__2351210d_8_Shape_cu_49f7391c30CatArrayBatchedCopy_vectorizedINS1_10OpaqueTypeILj1EEEjLi4ELi128ELi1ELi16ELi16EEEvPcNS1_25CatArrInputTensorMetadataIT_T0_XT2_EXT3_EEENS1_16TensorSizeStrideIS8_Lj4EEEiS8_:
        .type           _ZN2at6native40_GLOBAL__N__2351210d_8_Shape_cu_49f7391c30CatArrayBatchedCopy_vectorizedINS1_10OpaqueTypeILj1EEEjLi4ELi128ELi1ELi16ELi16EEEvPcNS1_25CatArrInputTensorMetadataIT_T0_XT2_EXT3_EEENS1_16TensorSizeStrideIS8_Lj4EEEiS8_,@function
        .size           _ZN2at6native40_GLOBAL__N__2351210d_8_Shape_cu_49f7391c30CatArrayBatchedCopy_vectorizedINS1_10OpaqueTypeILj1EEEjLi4ELi128ELi1ELi16ELi16EEEvPcNS1_25CatArrInputTensorMetadataIT_T0_XT2_EXT3_EEENS1_16TensorSizeStrideIS8_Lj4EEEiS8_,(.L_x_1164 - _ZN2at6native40_GLOBAL__N__2351210d_8_Shape_cu_49f7391c30CatArrayBatchedCopy_vectorizedINS1_10OpaqueTypeILj1EEEjLi4ELi128ELi1ELi16ELi16EEEvPcNS1_25CatArrInputTensorMetadataIT_T0_XT2_EXT3_EEENS1_16TensorSizeStrideIS8_Lj4EEEiS8_)
        .other          _ZN2at6native40_GLOBAL__N__2351210d_8_Shape_cu_49f7391c30CatArrayBatchedCopy_vectorizedINS1_10OpaqueTypeILj1EEEjLi4ELi128ELi1ELi16ELi16EEEvPcNS1_25CatArrInputTensorMetadataIT_T0_XT2_EXT3_EEENS1_16TensorSizeStrideIS8_Lj4EEEiS8_,@"STO_CUDA_ENTRY STV_DEFAULT"
_ZN2at6native40_GLOBAL__N__2351210d_8_Shape_cu_49f7391c30CatArrayBatchedCopy_vectorizedINS1_10OpaqueTypeILj1EEEjLi4ELi128ELi1ELi16ELi16EEEvPcNS1_25CatArrInputTensorMetadataIT_T0_XT2_EXT3_EEENS1_16TensorSizeStrideIS8_Lj4EEEiS8_:
        /* <DEDUP_REMOVED lines=65> */
.L_x_903:
        /* <DEDUP_REMOVED lines=47> */
.L_x_904:
        /* <DEDUP_REMOVED lines=16> */
.L_x_1164:


//--------------------- .text._ZN2at6native40_GLOBAL__N__2351210d_8_Shape_cu_49f7391c19CatArrayBatchedCopyINS1_10OpaqueTypeILj1EEEjLi3ELi128ELi1EEEvPT_NS1_25CatArrInputTensorMetadataIS5_T0_XT2_EXT3_EEENS1_16TensorSizeStrideIS8_Lj4EEEiS8_ --------------------------
	.section	.text._ZN2at6native40_GLOBAL__N__2351210d_8_Shape_cu_49f7391c19CatArrayBatchedCopyINS1_10OpaqueTypeILj1EEEjLi3ELi128ELi1EEEvPT_NS1_25CatArrInputTensorMetadataIS5_T0_XT2_EXT3_EEENS1_16TensorSizeStrideIS8_Lj4EEEiS8_,"ax",@progbits
	.align	128
.text._ZN2at6native40_GLOBAL__N__2351210d_8_Shape_cu_49f7391c19CatArrayBatchedCopyINS1_10OpaqueTypeILj1EEEjLi3ELi128ELi1EEEvPT_NS1_25CatArrInputTensorMetadataIS5_T0_XT2_EXT3_EEENS1_16TensorSizeStrideIS8_Lj4EEEiS8_:
        .type           _ZN2at6native40_GLOBAL__N__2351210d_8_Shape_cu_49f7391c19CatArrayBatchedCopyINS1_10OpaqueTypeILj1EEEjLi3ELi128ELi1EEEvPT_NS1_25CatArrInputTensorMetadataIS5_T0_XT2_EXT3_EEENS1_16TensorSizeStrideIS8_Lj4EEEiS8_,@function
        .size           _ZN2at6native40_GLOBAL__N__2351210d_8_Shape_cu_49f7391c19CatArrayBatchedCopyINS1_10OpaqueTypeILj1EEEjLi3ELi128ELi1EEEvPT_NS1_25CatArrInputTensorMetadataIS5_T0_XT2_EXT3_EEENS1_16TensorSizeStrideIS8_Lj4EEEiS8_,(.L_x_1165 - _ZN2at6native40_GLOBAL__N__2351210d_8_Shape_cu_49f7391c19CatArrayBatchedCopyINS1_10OpaqueTypeILj1EEEjLi3ELi128ELi1EEEvPT_NS1_25CatArrInputTensorMetadataIS5_T0_XT2_EXT3_EEENS1_16TensorSizeStrideIS8_Lj4EEEiS8_)
        .other          _ZN2at6native40_GLOBAL__N__2351210d_8_Shape_cu_49f7391c19CatArrayBatchedCopyINS1_10OpaqueTypeILj1EEEjLi3ELi128ELi1EEEvPT_NS1_25CatArrInputTensorMetadataIS5_T0_XT2_EXT3_EEENS1_16TensorSizeStrideIS8_Lj4EEEiS8_,@"STO_CUDA_ENTRY STV_DEFAULT"
_ZN2at6native40_GLOBAL__N__2351210d_8_Shape_cu_49f7391c19CatArrayBatchedCopyINS1_10OpaqueTypeILj1EEEjLi3ELi128ELi1EEEvPT_NS1_25CatArrInputTensorMetadataIS5_T0_XT2_EXT3_EEENS1_16TensorSizeStrideIS8_Lj4EEEiS8_:
        /* <DEDUP_REMOVED lines=53> */
.L_x_907:
        /* <DEDUP_REMOVED lines=36> */
.L_x_906:
[----:B------:R-:W-:Y:S05]  /*0590*/  EXIT ;  /* 0x000000000000794d */ /* 0x000fea0003800000 */
.L_x_905:
        /* <DEDUP_REMOVED lines=28> */
[----:B0-----:R-:W-:Y:S01]  /*0760*/  MOV R2, RZ ;  /* 0x000000ff00027202 */ /* 0x001fe20000000f00 */
[----:B--2---:R-:W-:Y:S02]  /*0770*/  VIADD R8, R10, 0xffffffe ;  /* 0x0ffffffe0a087836 */ /* 0x004fe40000000000 */
[----:B------:R-:W-:Y:S02]  /*0780*/  IMAD R10, RZ, RZ, -UR10 ;  /* 0x8000000aff0a7e24 */ /* 0x000fe4000f8e02ff */
[----:B---3--:R-:W-:Y:S02]  /*0790*/  IMAD R11, R11, R3, RZ ;  /* 0x000000030b0b7224 */ /* 0x008fe400078e02ff */
[----:B------:R0:W2:Y:S02]  /*07a0*/  F2I.FTZ.U32.TRUNC.NTZ R5, R4 ;  /* 0x0000000400057305 */ /* 0x0000a4000021f000 */
[----:B------:R-:W-:-:S02]  /*07b0*/  IMAD.HI.U32 R3, R3, R11, R2 ;  /* 0x0000000b03037227 */ /* 0x000fc400078e0002 */
[----:B------:R-:W3:Y:S02]  /*07c0*/  LDC R2, c[0x0][0xcdc] ;  /* 0x00033700ff027b82 */ /* 0x000ee40000000800 */
[----:B-1----:R-:W-:Y:S02]  /*07d0*/  IMAD R6, R7, UR12, RZ ;  /* 0x0000000c07067c24 */ /* 0x002fe4000f8e02ff */
[----:B------:R1:W4:Y:S01]  /*07e0*/  F2I.FTZ.U32.TRUNC.NTZ R9, R8 ;  /* 0x0000000800097305 */ /* 0x000322000021f000 */
[----:B0-----:R-:W-:Y:S01]  /*07f0*/  HFMA2.MMA R4, -RZ, RZ, 0, 0 ;  /* 0x00000000ff047435 */ /* 0x001fe200000001ff */
[----:B------:R-:W-:Y:S01]  /*0800*/  IMAD.MOV.U32 R11, RZ, RZ, R10 ;  /* 0x000000ffff0b7224 */ /* 0x000fe200078e000a */
[----:B------:R-:W-:Y:S01]  /*0810*/  LOP3.LUT R10, RZ, UR10, RZ, 0x33, !PT ;  /* 0x0000000aff0a7c12 */ /* 0x000fe2000f8e33ff */
[----:B------:R-:W-:Y:S02]  /*0820*/  IMAD.MOV R13, RZ, RZ, -R6 ;  /* 0x000000ffff0d7224 */ /* 0x000fe400078e0a06 */
[----:B------:R-:W-:-:S02]  /*0830*/  IMAD.MOV.U32 R6, RZ, RZ, RZ ;  /* 0x000000ffff067224 */ /* 0x000fc400078e00ff */
[----:B--2---:R-:W-:Y:S01]  /*0840*/  IMAD R15, R15, R5, RZ ;  /* 0x000000050f0f7224 */ /* 0x004fe200078e02ff */
[----:B-1----:R-:W-:Y:S01]  /*0850*/  MOV R8, RZ ;  /* 0x000000ff00087202 */ /* 0x002fe20000000f00 */
[----:B------:R-:W-:Y:S01]  /*0860*/  IMAD.HI.U32 R7, R7, R13, R6 ;  /* 0x0000000d07077227 */ /* 0x000fe200078e0006 */
[----:B------:R-:W-:-:S03]  /*0870*/  LOP3.LUT R6, RZ, UR12, RZ, 0x33, !PT ;  /* 0x0000000cff067c12 */ /* 0x000fc6000f8e33ff */
[----:B------:R-:W-:-:S04]  /*0880*/  IMAD.HI.U32 R4, R5, R15, R4 ;  /* 0x0000000f05047227 */ /* 0x000fc800078e0004 */
[----:B----4-:R-:W-:-:S04]  /*0890*/  IMAD R11, R11, R9, RZ ;  /* 0x000000090b0b7224 */ /* 0x010fc800078e02ff */
[----:B------:R-:W-:Y:S01]  /*08a0*/  IMAD.HI.U32 R5, R9, R11, R8 ;  /* 0x0000000b09057227 */ /* 0x000fe200078e0008 */
[----:B------:R-:W-:Y:S02]  /*08b0*/  LOP3.LUT R8, RZ, UR8, RZ, 0x33, !PT ;  /* 0x00000008ff087c12 */ /* 0x000fe4000f8e33ff */
[----:B------:R-:W-:-:S07]  /*08c0*/  LOP3.LUT R9, RZ, UR9, RZ, 0x33, !PT ;  /* 0x00000009ff097c12 */ /* 0x000fce000f8e33ff */
.L_x_909:
        /* <DEDUP_REMOVED lines=61> */
.L_x_908:
[----:B------:R-:W-:Y:S05]  /*0ca0*/  EXIT ;  /* 0x000000000000794d */ /* 0x000fea0003800000 */
.L_x_910:
        /* <DEDUP_REMOVED lines=13> */
.L_x_1165:


//--------------------- .text._ZN2at6native40_GLOBAL__N__2351210d_8_Shape_cu_49f7391c26CatArrayBatchedCopy_contigINS1_10OpaqueTypeILj1EEEjLi3ELi128ELi1EEEvPT_NS1_25CatArrInputTensorMetadataIS5_T0_XT2_EXT3_EEENS1_16TensorSizeStrideIS8_Lj4EEEiS8_ --------------------------
	.section	.text._ZN2at6native40_GLOBAL__N__2351210d_8_Shape_cu_49f7391c26CatArrayBatchedCopy_contigINS1_10OpaqueTypeILj1EEEjLi3ELi128ELi1EEEvPT_NS1_25CatArrInputTensorMetadataIS5_T0_XT2_EXT3_EEENS1_16TensorSizeStrideIS8_Lj4EEEiS8_,"ax",@progbits
	.align	128
.text._ZN2at6native40_GLOBAL__N__2351210d_8_Shape_cu_49f7391c26CatArrayBatchedCopy_contigINS1_10OpaqueTypeILj1EEEjLi3ELi128ELi1EEEvPT_NS1_25CatArrInputTensorMetadataIS5_T0_XT2_EXT3_EEENS1_16TensorSizeStrideIS8_Lj4EEEiS8_:
        .type           _ZN2at6native40_GLOBAL__N__2351210d_8_Shape_cu_49f7391c26CatArrayBatchedCopy_contigINS1_10OpaqueTypeILj1EEEjLi3ELi128ELi1EEEvPT_NS1_25CatArrInputTensorMetadataIS5_T0_XT2_EXT3_EEENS1_16TensorSizeStrideIS8_Lj4EEEiS8_,@function
        .size           _ZN2at6native40_GLOBAL__N__2351210d_8_Shape_cu_49f7391c26CatArrayBatchedCopy_contigINS1_10OpaqueTypeILj1EEEjLi3ELi128ELi1EEEvPT_NS1_25CatArrInputTensorMetadataIS5_T0_XT2_EXT3_EEENS1_16TensorSizeStrideIS8_Lj4EEEiS8_,(.L_x_1166 - _ZN2at6native40_GLOBAL__N__2351210d_8_Shape_cu_49f7391c26CatArrayBatchedCopy_contigINS1_10OpaqueTypeILj1EEEjLi3ELi128ELi1EEEvPT_NS1_25CatArrInputTensorMetadataIS5_T0_XT2_EXT3_EEENS1_16TensorSizeStrideIS8_Lj4EEEiS8_)
        .other          _ZN2at6native40_GLOBAL__N__2351210d_8_Shape_cu_49f7391c26CatArrayBatchedCopy_contigINS1_10OpaqueTypeILj1EEEjLi3ELi128ELi1EEEvPT_NS1_25CatArrInputTensorMetadataIS5_T0_XT2_EXT3_EEENS1_16TensorSizeStrideIS8_Lj4EEEiS8_,@"STO_CUDA_ENTRY STV_DEFAULT"
_ZN2at6native40_GLOBAL__N__2351210d_8_Shape_cu_49f7391c26CatArrayBatchedCopy_contigINS1_10OpaqueTypeILj1EEEjLi3ELi128ELi1EEEvPT_NS1_25CatArrInputTensorMetadataIS5_T0_XT2_EXT3_EEENS1_16TensorSizeStrideIS8_Lj4EEEiS8_:
        /* <DEDUP_REMOVED lines=49> */
.L_x_912:
        /* <DEDUP_REMOVED lines=36> */
.L_x_911:
[----:B------:R-:W-:Y:S05]  /*0550*/  EXIT ;  /* 0x000000000000794d */ /* 0x000fea0003800000 */
.L_x_913:
        /* <DEDUP_REMOVED lines=10> */
.L_x_1166:


//--------------------- .text._ZN2at6native40_GLOBAL__N__2351210d_8_Shape_cu_49f7391c35CatArrayBatchedCopy_alignedK_contigINS1_10OpaqueTypeILj1EEEjLi3ELi128ELi1ELi8EEEvPT_NS1_25CatArrInputTensorMetadataIS5_T0_XT2_EXT3_EEENS1_16TensorSizeStrideIS8_Lj4EEEiS8_ --------------------------
	.section	.text._ZN2at6native40_GLOBAL__N__2351210d_8_Shape_cu_49f7391c35CatArrayBatchedCopy_alignedK_contigINS1_10OpaqueTypeILj1EEEjLi3ELi128ELi1ELi8EEEvPT_NS1_25CatArrInputTensorMetadataIS5_T0_XT2_EXT3_EEENS1_16TensorSizeStrideIS8_Lj4EEEiS8_,"ax",@progbits
	.align	128
.text._ZN2at6native40_GLOBAL__N__2351210d_8_Shape_cu_49f7391c35CatArrayBatchedCopy_alignedK_contigINS1_10OpaqueTypeILj1EEEjLi3ELi128ELi1ELi8EEEvPT_NS1_25CatArrInputTensorMetadataIS5_T0_XT2_EXT3_EEENS1_16TensorSizeStrideIS8_Lj4EEEiS8_:
        .type           _ZN2at6native40_GLOBAL__N__2351210d_8_Shape_cu_49f7391c35CatArrayBatchedCopy_alignedK_contigINS1_10OpaqueTypeILj1EEEjLi3ELi128ELi1ELi8EEEvPT_NS1_25CatArrInputTensorMetadataIS5_T0_XT2_EXT3_EEENS1_16TensorSizeStrideIS8_Lj4EEEiS8_,@function
        .size           _ZN2at6native40_GLOBAL__N__2351210d_8_Shape_cu_49f7391c35CatArrayBatchedCopy_alignedK_contigINS1_10OpaqueTypeILj1EEEjLi3ELi128ELi1ELi8EEEvPT_NS1_25CatArrInputTensorMetadataIS5_T0_XT2_EXT3_EEENS1_16TensorSizeStrideIS8_Lj4EEEiS8_,(.L_x_1167 - _ZN2at6native40_GLOBAL__N__2351210d_8_Shape_cu_49f7391c35CatArrayBatchedCopy_alignedK_contigINS1_10OpaqueTypeILj1EEEjLi3ELi128ELi1ELi8EEEvPT_NS1_25CatArrInputTensorMetadataIS5_T0_XT2_EXT3_EEENS1_16TensorSizeStrideIS8_Lj4EEEiS8_)
        .other          _ZN2at6native40_GLOBAL__N__2351210d_8_Shape_cu_49f7391c35CatArrayBatchedCopy_alignedK_contigINS1_10OpaqueTypeILj1EEEjLi3ELi128ELi1ELi8EEEvPT_NS1_25CatArrInputTensorMetadataIS5_T0_XT2_EXT3_EEENS1_16TensorSizeStrideIS8_Lj4EEEiS8_,@"STO_CUDA_ENTRY STV_DEFAULT"
_ZN2at6native40_GLOBAL__N__2351210d_8_Shape_cu_49f7391c35CatArrayBatchedCopy_alignedK_contigINS1_10OpaqueTypeILj1EEEjLi3ELi128ELi1ELi8EEEvPT_NS1_25CatArrInputTensorMetadataIS5_T0_XT2_EXT3_EEENS1_16TensorSizeStrideIS8_Lj4EEEiS8_:
        /* <DEDUP_REMOVED lines=34> */
.L_x_916:
        /* <DEDUP_REMOVED lines=277> */
.L_x_915:
[----:B------:R-:W-:Y:S05]  /*1370*/  BSYNC B0 ;  /* 0x0000000000007941 */ /* 0x000fea0003800000 */
.L_x_914:
        /* <DEDUP_REMOVED lines=39> */
.L_x_919:
        /* <DEDUP_REMOVED lines=36> */
.L_x_918:
[----:B------:R-:W-:Y:S05]  /*1830*/  BSYNC B0 ;  /* 0x0000000000007941 */ /* 0x000fea0003800000 */
.L_x_917:
        /* <DEDUP_REMOVED lines=34> */
.L_x_920:
        /* <DEDUP_REMOVED lines=135> */
.L_x_921:
        /* <DEDUP_REMOVED lines=11> */
.L_x_1167:


//--------------------- .text._ZN2at6native40_GLOBAL__N__2351210d_8_Shape_cu_49f7391c35CatArrayBatchedCopy_alignedK_contigINS1_10OpaqueTypeILj1EEEjLi3ELi128ELi1ELi16EEEvPT_NS1_25CatArrInputTensorMetadataIS5_T0_XT2_EXT3_EEENS1_16TensorSizeStrideIS8_Lj4EEEiS8_ --------------------------
	.section	.text._ZN2at6native40_GLOBAL__N__2351210d_8_Shape_cu_49f7391c35CatArrayBatchedCopy_alignedK_contigINS1_10OpaqueTypeILj1EEEjLi3ELi128ELi1ELi16EEEvPT_NS1_25CatArrInputTensorMetadataIS5_T0_XT2_EXT3_EEENS1_16TensorSizeStrideIS8_Lj4EEEiS8_,"ax",@progbits
	.align	128
.text._ZN2at6native40_GLOBAL__N__2351210d_8_Shape_cu_49f7391c35CatArrayBatchedCopy_alignedK_contigINS1_10OpaqueTypeILj1EEEjLi3ELi128ELi1ELi16EEEvPT_NS1_25CatArrInputTensorMetadataIS5_T0_XT2_EXT3_EEENS1_16TensorSizeStrideIS8_Lj4EEEiS8_:
        .type           _ZN2at6native40_GLOBAL__N__2351210d_8_Shape_cu_49f7391c35CatArrayBatchedCopy_alignedK_contigINS1_10OpaqueTypeILj1EEEjLi3ELi128ELi1ELi16EEEvPT_NS1_25CatArrInputTensorMetadataIS5_T0_XT2_EXT3_EEENS1_16TensorSizeStrideIS8_Lj4EEEiS8_,@function
        .size           _ZN2at6native40_GLOBAL__N__2351210d_8_Shape_cu_49f7391c35CatArrayBatchedCopy_alignedK_contigINS1_10OpaqueTypeILj1EEEjLi3ELi128ELi1ELi16EEEvPT_NS1_25CatArrInputTensorMetadataIS5_T0_XT2_EXT3_EEENS1_16TensorSizeStrideIS8_Lj4EEEiS8_,(.L_x_1168 - _ZN2at6native40_GLOBAL__N__2351210d_8_Shape_cu_49f7391c35CatArrayBatchedCopy_alignedK_contigINS1_10OpaqueTypeILj1EEEjLi3ELi128ELi1ELi16EEEvPT_NS1_25CatArrInputTensorMetadataIS5_T0_XT2_EXT3_EEENS1_16TensorSizeStrideIS8_Lj4EEEiS8_)
        .other          _ZN2at6native40_GLOBAL__N__2351210d_8_Shape_cu_49f7391c35CatArrayBatchedCopy_alignedK_contigINS1_10OpaqueTypeILj1EEEjLi3ELi128ELi1ELi16EEEvPT_NS1_25CatArrInputTensorMetadataIS5_T0_XT2_EXT3_EEENS1_16TensorSizeStrideIS8_Lj4EEEiS8_,@"STO_CUDA_ENTRY STV_DEFAULT"
_ZN2at6native40_GLOBAL__N__2351210d_8_Shape_cu_49f7391c35CatArrayBatchedCopy_alignedK_contigINS1_10OpaqueTypeILj1EEEjLi3ELi128ELi1ELi16EEEvPT_NS1_25CatArrInputTensorMetadataIS5_T0_XT2_EXT3_EEENS1_16TensorSizeStrideIS8_Lj4EEEiS8_:
        /* <DEDUP_REMOVED lines=34> */
.L_x_924:
        /* <DEDUP_REMOVED lines=528> */
.L_x_923:
[----:B------:R-:W-:Y:S05]  /*2320*/  BSYNC B0 ;  /* 0x0000000000007941 */ /* 0x000fea0003800000 */
.L_x_922:
        /* <DEDUP_REMOVED lines=39> */
.L_x_927:
        /* <DEDUP_REMOVED lines=36> */
.L_x_926:
[----:B------:R-:W-:Y:S05]  /*27e0*/  BSYNC B0 ;  /* 0x0000000000007941 */ /* 0x000fea0003800000 */
.L_x_925:
        /* <DEDUP_REMOVED lines=34> */
.L_x_928:
        /* <DEDUP_REMOVED lines=135> */
.L_x_929:
        /* <DEDUP_REMOVED lines=16> */
.L_x_1168:


//--------------------- .text._ZN2at6native40_GLOBAL__N__2351210d_8_Shape_cu_49f7391c30CatArrayBatchedCopy_vectorizedINS1_10OpaqueTypeILj1EEEjLi3ELi128ELi1ELi16ELi16EEEvPcNS1_25CatArrInputTensorMetadataIT_T0_XT2_EXT3_EEENS1_16TensorSizeStrideIS8_Lj4EEEiS8_ --------------------------
	.section	.text._ZN2at6native40_GLOBAL__N__2351210d_8_Shape_cu_49f7391c30CatArrayBatchedCopy_vectorizedINS1_10OpaqueTypeILj1EEEjLi3ELi128ELi1ELi16ELi16EEEvPcNS1_25CatArrInputTensorMetadataIT_T0_XT2_EXT3_EEENS1_16TensorSizeStrideIS8_Lj4EEEiS8_,"ax",@progbits
	.align	128
.text._ZN2at6native40_GLOBAL__N__2351210d_8_Shape_cu_49f7391c30CatArrayBatchedCopy_vectorizedINS1_10OpaqueTypeILj1EEEjLi3ELi128ELi1ELi16ELi16EEEvPcNS1_25CatArrInputTensorMetadataIT_T0_XT2_EXT3_EEENS1_16TensorSizeStrideIS8_Lj4EEEiS8_:
        .type           _ZN2at6native40_GLOBAL__N__2351210d_8_Shape_cu_49f7391c30CatArrayBatchedCopy_vectorizedINS1_10OpaqueTypeILj1EEEjLi3ELi128ELi1ELi16ELi16EEEvPcNS1_25CatArrInputTensorMetadataIT_T0_XT2_EXT3_EEENS1_16TensorSizeStrideIS8_Lj4EEEiS8_,@function
        .size           _ZN2at6native40_GLOBAL__N__2351210d_8_Shape_cu_49f7391c30CatArrayBatchedCopy_vectorizedINS1_10OpaqueTypeILj1EEEjLi3ELi128ELi1ELi16ELi16EEEvPcNS1_25CatArrInputTensorMetadataIT_T0_XT2_EXT3_EEENS1_16TensorSizeStrideIS8_Lj4EEEiS8_,(.L_x_1169 - _ZN2at6native40_GLOBAL__N__2351210d_8_Shape_cu_49f7391c30CatArrayBatchedCopy_vectorizedINS1_10OpaqueTypeILj1EEEjLi3ELi128ELi1ELi16ELi16EEEvPcNS1_25CatArrInputTensorMetadataIT_T0_XT2_EXT3_EEENS1_16TensorSizeStrideIS8_Lj4EEEiS8_)
        .other          _ZN2at6native40_GLOBAL__N__2351210d_8_Shape_cu_49f7391c30CatArrayBatchedCopy_vectorizedINS1_10OpaqueTypeILj1EEEjLi3ELi128ELi1ELi16ELi16EEEvPcNS1_25CatArrInputTensorMetadataIT_T0_XT2_EXT3_EEENS1_16TensorSizeStrideIS8_Lj4EEEiS8_,@"STO_CUDA_ENTRY STV_DEFAULT"
_ZN2at6native40_GLOBAL__N__2351210d_8_Shape_cu_49f7391c30CatArrayBatchedCopy_vectorizedINS1_10OpaqueTypeILj1EEEjLi3ELi128ELi1ELi16ELi16EEEvPcNS1_25CatArrInputTensorMetadataIT_T0_XT2_EXT3_EEENS1_16TensorSizeStrideIS8_Lj4EEEiS8_:
        /* <DEDUP_REMOVED lines=53> */
.L_x_930:
        /* <DEDUP_REMOVED lines=35> */
.L_x_931:
        /* <DEDUP_REMOVED lines=16> */
.L_x_1169:


//--------------------- .text._ZN2at6native40_GLOBAL__N__2351210d_8_Shape_cu_49f7391c19CatArrayBatchedCopyINS1_10OpaqueTypeILj1EEEjLi2ELi128ELi1EEEvPT_NS1_25CatArrInputTensorMetadataIS5_T0_XT2_EXT3_EEENS1_16TensorSizeStrideIS8_Lj4EEEiS8_ --------------------------
	.section	.text._ZN2at6native40_GLOBAL__N__2351210d_8_Shape_cu_49f7391c19CatArrayBatchedCopyINS1_10OpaqueTypeILj1EEEjLi2ELi128ELi1EEEvPT_NS1_25CatArrInputTensorMetadataIS5_T0_XT2_EXT3_EEENS1_16TensorSizeStrideIS8_Lj4EEEiS8_,"ax",@progbits
	.align	128
.text._ZN2at6native40_GLOBAL__N__2351210d_8_Shape_cu_49f7391c19CatArrayBatchedCopyINS1_10OpaqueTypeILj1EEEjLi2ELi128ELi1EEEvPT_NS1_25CatArrInputTensorMetadataIS5_T0_XT2_EXT3_EEENS1_16TensorSizeStrideIS8_Lj4EEEiS8_:
        .type           _ZN2at6native40_GLOBAL__N__2351210d_8_Shape_cu_49f7391c19CatArrayBatchedCopyINS1_10OpaqueTypeILj1EEEjLi2ELi128ELi1EEEvPT_NS1_25CatArrInputTensorMetadataIS5_T0_XT2_EXT3_EEENS1_16TensorSizeStrideIS8_Lj4EEEiS8_,@function
        .size           _ZN2at6native40_GLOBAL__N__2351210d_8_Shape_cu_49f7391c19CatArrayBatchedCopyINS1_10OpaqueTypeILj1EEEjLi2ELi128ELi1EEEvPT_NS1_25CatArrInputTensorMetadataIS5_T0_XT2_EXT3_EEENS1_16TensorSizeStrideIS8_Lj4EEEiS8_,(.L_x_1170 - _ZN2at6native40_GLOBAL__N__2351210d_8_Shape_cu_49f7391c19CatArrayBatchedCopyINS1_10OpaqueTypeILj1EEEjLi2ELi128ELi1EEEvPT_NS1_25CatArrInputTensorMetadataIS5_T0_XT2_EXT3_EEENS1_16TensorSizeStrideIS8_Lj4EEEiS8_)
        .other          _ZN2at6native40_GLOBAL__N__2351210d_8_Shape_cu_49f7391c19CatArrayBatchedCopyINS1_10OpaqueTypeILj1EEEjLi2ELi128ELi1EEEvPT_NS1_25CatArrInputTensorMetadataIS5_T0_XT2_EXT3_EEENS1_16TensorSizeStrideIS8_Lj4EEEiS8_,@"STO_CUDA_ENTRY STV_DEFAULT"
_ZN2at6native40_GLOBAL__N__2351210d_8_Shape_cu_49f7391c19CatArrayBatchedCopyINS1_10OpaqueTypeILj1EEEjLi2ELi128ELi1EEEvPT_NS1_25CatArrInputTensorMetadataIS5_T0_XT2_EXT3_EEENS1_16TensorSizeStrideIS8_Lj4EEEiS8_:
        /* <DEDUP_REMOVED lines=19> */
[----:B------:R-:W-:Y:S02]  /*0130*/  UIMAD UR7, UR7, UR6, URZ ;  /* 0x00000006070772a4 */ /* 0x000fe4000f8e023f */
        /* <DEDUP_REMOVED lines=18> */
.L_x_933:
        /* <DEDUP_REMOVED lines=24> */
.L_x_932:
        /* <DEDUP_REMOVED lines=18> */
[----:B--2---:R-:W-:Y:S01]  /*0500*/  MOV R6, RZ ;  /* 0x000000ff00067202 */ /* 0x004fe20000000f00 */
[----:B---3--:R-:W-:-:S05]  /*0510*/  IMAD R4, R7, UR11, RZ ;  /* 0x0000000b07047c24 */ /* 0x008fca000f8e02ff */
[----:B------:R-:W-:Y:S01]  /*0520*/  IADD3 R9, -R4, RZ, RZ ;  /* 0x000000ff04097210 */ /* 0x000fe20007ffe1ff */
[----:B------:R-:W-:-:S04]  /*0530*/  IMAD.MOV.U32 R4, RZ, RZ, RZ ;  /* 0x000000ffff047224 */ /* 0x000fc800078e00ff */
[----:B------:R-:W-:Y:S01]  /*0540*/  IMAD.HI.U32 R7, R7, R9, R6 ;  /* 0x0000000907077227 */ /* 0x000fe200078e0006 */
[----:B------:R-:W-:Y:S02]  /*0550*/  LOP3.LUT R6, RZ, UR8, RZ, 0x33, !PT ;  /* 0x00000008ff067c12 */ /* 0x000fe4000f8e33ff */
[----:B------:R-:W-:Y:S01]  /*0560*/  LOP3.LUT R9, RZ, UR11, RZ, 0x33, !PT ;  /* 0x0000000bff097c12 */ /* 0x000fe2000f8e33ff */
[----:B-1----:R-:W-:-:S07]  /*0570*/  IMAD.HI.U32 R3, R5, R3, R4 ;  /* 0x0000000305037227 */ /* 0x002fce00078e0004 */
.L_x_935:
        /* <DEDUP_REMOVED lines=37> */
.L_x_934:
[----:B------:R-:W-:Y:S05]  /*07d0*/  EXIT ;  /* 0x000000000000794d */ /* 0x000fea0003800000 */
.L_x_936:
        /* <DEDUP_REMOVED lines=10> */
.L_x_1170:


//--------------------- .text._ZN2at6native40_GLOBAL__N__2351210d_8_Shape_cu_49f7391c26CatArrayBatchedCopy_contigINS1_10OpaqueTypeILj1EEEjLi2ELi128ELi1EEEvPT_NS1_25CatArrInputTensorMetadataIS5_T0_XT2_EXT3_EEENS1_16TensorSizeStrideIS8_Lj4EEEiS8_ --------------------------
	.section	.text._ZN2at6native40_GLOBAL__N__2351210d_8_Shape_cu_49f7391c26CatArrayBatchedCopy_contigINS1_10OpaqueTypeILj1EEEjLi2ELi128ELi1EEEvPT_NS1_25CatArrInputTensorMetadataIS5_T0_XT2_EXT3_EEENS1_16TensorSizeStrideIS8_Lj4EEEiS8_,"ax",@progbits
	.align	128
.text._ZN2at6native40_GLOBAL__N__2351210d_8_Shape_cu_49f7391c26CatArrayBatchedCopy_contigINS1_10OpaqueTypeILj1EEEjLi2ELi128ELi1EEEvPT_NS1_25CatArrInputTensorMetadataIS5_T0_XT2_EXT3_EEENS1_16TensorSizeStrideIS8_Lj4EEEiS8_:
        .type           _ZN2at6native40_GLOBAL__N__2351210d_8_Shape_cu_49f7391c26CatArrayBatchedCopy_contigINS1_10OpaqueTypeILj1EEEjLi2ELi128ELi1EEEvPT_NS1_25CatArrInputTensorMetadataIS5_T0_XT2_EXT3_EEENS1_16TensorSizeStrideIS8_Lj4EEEiS8_,@function
        .size           _ZN2at6native40_GLOBAL__N__2351210d_8_Shape_cu_49f7391c26CatArrayBatchedCopy_contigINS1_10OpaqueTypeILj1EEEjLi2ELi128ELi1EEEvPT_NS1_25CatArrInputTensorMetadataIS5_T0_XT2_EXT3_EEENS1_16TensorSizeStrideIS8_Lj4EEEiS8_,(.L_x_1171 - _ZN2at6native40_GLOBAL__N__2351210d_8_Shape_cu_49f7391c26CatArrayBatchedCopy_contigINS1_10OpaqueTypeILj1EEEjLi2ELi128ELi1EEEvPT_NS1_25CatArrInputTensorMetadataIS5_T0_XT2_EXT3_EEENS1_16TensorSizeStrideIS8_Lj4EEEiS8_)
        .other          _ZN2at6native40_GLOBAL__N__2351210d_8_Shape_cu_49f7391c26CatArrayBatchedCopy_contigINS1_10OpaqueTypeILj1EEEjLi2ELi128ELi1EEEvPT_NS1_25CatArrInputTensorMetadataIS5_T0_XT2_EXT3_EEENS1_16TensorSizeStrideIS8_Lj4EEEiS8_,@"STO_CUDA_ENTRY STV_DEFAULT"
_ZN2at6native40_GLOBAL__N__2351210d_8_Shape_cu_49f7391c26CatArrayBatchedCopy_contigINS1_10OpaqueTypeILj1EEEjLi2ELi128ELi1EEEvPT_NS1_25CatArrInputTensorMetadataIS5_T0_XT2_EXT3_EEENS1_16TensorSizeStrideIS8_Lj4EEEiS8_:
        /* <DEDUP_REMOVED lines=34> */
.L_x_937:
        /* <DEDUP_REMOVED lines=23> */
.L_x_938:
        /* <DEDUP_REMOVED lines=15> */
.L_x_1171:


//--------------------- .text._ZN2at6native40_GLOBAL__N__2351210d_8_Shape_cu_49f7391c35CatArrayBatchedCopy_alignedK_contigINS1_10OpaqueTypeILj1EEEjLi2ELi128ELi1ELi8EEEvPT_NS1_25CatArrInputTensorMetadataIS5_T0_XT2_EXT3_EEENS1_16TensorSizeStrideIS8_Lj4EEEiS8_ --------------------------
	.section	.text._ZN2at6native40_GLOBAL__N__2351210d_8_Shape_cu_49f7391c35CatArrayBatchedCopy_alignedK_contigINS1_10OpaqueTypeILj1EEEjLi2ELi128ELi1ELi8EEEvPT_NS1_25CatArrInputTensorMetadataIS5_T0_XT2_EXT3_EEENS1_16TensorSizeStrideIS8_Lj4EEEiS8_,"ax",@progbits
	.align	128
.text._ZN2at6native40_GLOBAL__N__2351210d_8_Shape_cu_49f7391c35CatArrayBatchedCopy_alignedK_contigINS1_10OpaqueTypeILj1EEEjLi2ELi128ELi1ELi8EEEvPT_NS1_25CatArrInputTensorMetadataIS5_T0_XT2_EXT3_EEENS1_16TensorSizeStrideIS8_Lj4EEEiS8_:
        .type           _ZN2at6native40_GLOBAL__N__2351210d_8_Shape_cu_49f7391c35CatArrayBatchedCopy_alignedK_contigINS1_10OpaqueTypeILj1EEEjLi2ELi128ELi1ELi8EEEvPT_NS1_25CatArrInputTensorMetadataIS5_T0_XT2_EXT3_EEENS1_16TensorSizeStrideIS8_Lj4EEEiS8_,@function
        .size           _ZN2at6native40_GLOBAL__N__2351210d_8_Shape_cu_49f7391c35CatArrayBatchedCopy_alignedK_contigINS1_10OpaqueTypeILj1EEEjLi2ELi128ELi1ELi8EEEvPT_NS1_25CatArrInputTensorMetadataIS5_T0_XT2_EXT3_EEENS1_16TensorSizeStrideIS8_Lj4EEEiS8_,(.L_x_1172 - _ZN2at6native40_GLOBAL__N__2351210d_8_Shape_cu_49f7391c35CatArrayBatchedCopy_alignedK_contigINS1_10OpaqueTypeILj1EEEjLi2ELi128ELi1ELi8EEEvPT_NS1_25CatArrInputTensorMetadataIS5_T0_XT2_EXT3_EEENS1_16TensorSizeStrideIS8_Lj4EEEiS8_)
        .other          _ZN2at6native40_GLOBAL__N__2351210d_8_Shape_cu_49f7391c35CatArrayBatchedCopy_alignedK_contigINS1_10OpaqueTypeILj1EEEjLi2ELi128ELi1ELi8EEEvPT_NS1_25CatArrInputTensorMetadataIS5_T0_XT2_EXT3_EEENS1_16TensorSizeStrideIS8_Lj4EEEiS8_,@"STO_CUDA_ENTRY STV_DEFAULT"
_ZN2at6native40_GLOBAL__N__2351210d_8_Shape_cu_49f7391c35CatArrayBatchedCopy_alignedK_contigINS1_10OpaqueTypeILj1EEEjLi2ELi128ELi1ELi8EEEvPT_NS1_25CatArrInputTensorMetadataIS5_T0_XT2_EXT3_EEENS1_16TensorSizeStrideIS8_Lj4EEEiS8_:
        /* <DEDUP_REMOVED lines=30> */
.L_x_941:
        /* <DEDUP_REMOVED lines=170> */
.L_x_940:
[----:B------:R-:W-:Y:S05]  /*0c80*/  BSYNC B0 ;  /* 0x0000000000007941 */ /* 0x000fea0003800000 */
.L_x_939:
        /* <DEDUP_REMOVED lines=25> */
.L_x_944:
        /* <DEDUP_REMOVED lines=24> */
.L_x_943:
[----:B------:R-:W-:Y:S05]  /*0fa0*/  BSYNC B0 ;  /* 0x0000000000007941 */ /* 0x000fea0003800000 */
.L_x_942:
        /* <DEDUP_REMOVED lines=20> */
.L_x_945:
        /* <DEDUP_REMOVED lines=87> */
.L_x_946:
        /* <DEDUP_REMOVED lines=10> */
.L_x_1172:


//--------------------- .text._ZN2at6native40_GLOBAL__N__2351210d_8_Shape_cu_49f7391c35CatArrayBatchedCopy_alignedK_contigINS1_10OpaqueTypeILj1EEEjLi2ELi128ELi1ELi16EEEvPT_NS1_25CatArrInputTensorMetadataIS5_T0_XT2_EXT3_EEENS1_16TensorSizeStrideIS8_Lj4EEEiS8_ --------------------------
	.section	.text._ZN2at6native40_GLOBAL__N__2351210d_8_Shape_cu_49f7391c35CatArrayBatchedCopy_alignedK_contigINS1_10OpaqueTypeILj1EEEjLi2ELi128ELi1ELi16EEEvPT_NS1_25CatArrInputTensorMetadataIS5_T0_XT2_EXT3_EEENS1_16TensorSizeStrideIS8_Lj4EEEiS8_,"ax",@progbits
	.align	128
.text._ZN2at6native40_GLOBAL__N__2351210d_8_Shape_cu_49f7391c35CatArrayBatchedCopy_alignedK_contigINS1_10OpaqueTypeILj1EEEjLi2ELi128ELi1ELi16EEEvPT_NS1_25CatArrInputTensorMetadataIS5_T0_XT2_EXT3_EEENS1_16TensorSizeStrideIS8_Lj4EEEiS8_:
        .type           _ZN2at6native40_GLOBAL__N__2351210d_8_Shape_cu_49f7391c35CatArrayBatchedCopy_alignedK_contigINS1_10OpaqueTypeILj1EEEjLi2ELi128ELi1ELi16EEEvPT_NS1_25CatArrInputTensorMetadataIS5_T0_XT2_EXT3_EEENS1_16TensorSizeStrideIS8_Lj4EEEiS8_,@function
        .size           _ZN2at6native40_GLOBAL__N__2351210d_8_Shape_cu_49f7391c35CatArrayBatchedCopy_alignedK_contigINS1_10OpaqueTypeILj1EEEjLi2ELi128ELi1ELi16EEEvPT_NS1_25CatArrInputTensorMetadataIS5_T0_XT2_EXT3_EEENS1_16TensorSizeStrideIS8_Lj4EEEiS8_,(.L_x_1173 - _ZN2at6native40_GLOBAL__N__2351210d_8_Shape_cu_49f7391c35CatArrayBatchedCopy_alignedK_contigINS1_10OpaqueTypeILj1EEEjLi2ELi128ELi1ELi16EEEvPT_NS1_25CatArrInputTensorMetadataIS5_T0_XT2_EXT3_EEENS1_16TensorSizeStrideIS8_Lj4EEEiS8_)
        .other          _ZN2at6native40_GLOBAL__N__2351210d_8_Shape_cu_49f7391c35CatArrayBatchedCopy_alignedK_contigINS1_10OpaqueTypeILj1EEEjLi2ELi128ELi1ELi16EEEvPT_NS1_25CatArrInputTensorMetadataIS5_T0_XT2_EXT3_EEENS1_16TensorSizeStrideIS8_Lj4EEEiS8_,@"STO_CUDA_ENTRY STV_DEFAULT"
_ZN2at6native40_GLOBAL__N__2351210d_8_Shape_cu_49f7391c35CatArrayBatchedCopy_alignedK_contigINS1_10OpaqueTypeILj1EEEjLi2ELi128ELi1ELi16EEEvPT_NS1_25CatArrInputTensorMetadataIS5_T0_XT2_EXT3_EEENS1_16TensorSizeStrideIS8_Lj4EEEiS8_:
        /* <DEDUP_REMOVED lines=30> */
.L_x_949:
        /* <DEDUP_REMOVED lines=325> */
.L_x_948:
[----:B------:R-:W-:Y:S05]  /*1630*/  BSYNC B0 ;  /* 0x0000000000007941 */ /* 0x000fea0003800000 */
.L_x_947:
        /* <DEDUP_REMOVED lines=26> */
.L_x_952:
        /* <DEDUP_REMOVED lines=24> */
.L_x_951:
[----:B------:R-:W-:Y:S05]  /*1960*/  BSYNC B0 ;  /* 0x0000000000007941 */ /* 0x000fea0003800000 */
.L_x_950:
        /* <DEDUP_REMOVED lines=20> */
.L_x_953:
        /* <DEDUP_REMOVED lines=87> */
.L_x_954:
        /* <DEDUP_REMOVED lines=14> */
.L_x_1173:


//--------------------- .text._ZN2at6native40_GLOBAL__N__2351210d_8_Shape_cu_49f7391c30CatArrayBatchedCopy_vectorizedINS1_10OpaqueTypeILj1EEEjLi2ELi128ELi1ELi16ELi16EEEvPcNS1_25CatArrInputTensorMetadataIT_T0_XT2_EXT3_EEENS1_16TensorSizeStrideIS8_Lj4EEEiS8_ --------------------------
	.section	.text._ZN2at6native40_GLOBAL__N__2351210d_8_Shape_cu_49f7391c30CatArrayBatchedCopy_vectorizedINS1_10OpaqueTypeILj1EEEjLi2ELi128ELi1ELi16ELi16EEEvPcNS1_25CatArrInputTensorMetadataIT_T0_XT2_EXT3_EEENS1_16TensorSizeStrideIS8_Lj4EEEiS8_,"ax",@progbits
	.align	128
.text._ZN2at6native40_GLOBAL__N__2351210d_8_Shape_cu_49f7391c30CatArrayBatchedCopy_vectorizedINS1_10OpaqueTypeILj1EEEjLi2ELi128ELi1ELi16ELi16EEEvPcNS1_25CatArrInputTensorMetadataIT_T0_XT2_EXT3_EEENS1_16TensorSizeStrideIS8_Lj4EEEiS8_:
        .type           _ZN2at6native40_GLOBAL__N__2351210d_8_Shape_cu_49f7391c30CatArrayBatchedCopy_vectorizedINS1_10OpaqueTypeILj1EEEjLi2ELi128ELi1ELi16ELi16EEEvPcNS1_25CatArrInputTensorMetadataIT_T0_XT2_EXT3_EEENS1_16TensorSizeStrideIS8_Lj4EEEiS8_,@function
        .size           _ZN2at6native40_GLOBAL__N__2351210d_8_Shape_cu_49f7391c30CatArrayBatchedCopy_vectorizedINS1_10OpaqueTypeILj1EEEjLi2ELi128ELi1ELi16ELi16EEEvPcNS1_25CatArrInputTensorMetadataIT_T0_XT2_EXT3_EEENS1_16TensorSizeStrideIS8_Lj4EEEiS8_,(.L_x_1174 - _ZN2at6native40_GLOBAL__N__2351210d_8_Shape_cu_49f7391c30CatArrayBatchedCopy_vectorizedINS1_10OpaqueTypeILj1EEEjLi2ELi128ELi1ELi16ELi16EEEvPcNS1_25CatArrInputTensorMetadataIT_T0_XT2_EXT3_EEENS1_16TensorSizeStrideIS8_Lj4EEEiS8_)
        .other          _ZN2at6native40_GLOBAL__N__2351210d_8_Shape_cu_49f7391c30CatArrayBatchedCopy_vectorizedINS1_10OpaqueTypeILj1EEEjLi2ELi128ELi1ELi16ELi16EEEvPcNS1_25CatArrInputTensorMetadataIT_T0_XT2_EXT3_EEENS1_16TensorSizeStrideIS8_Lj4EEEiS8_,@"STO_CUDA_ENTRY STV_DEFAULT"
_ZN2at6native40_GLOBAL__N__2351210d_8_Shape_cu_49f7391c30CatArrayBatchedCopy_vectorizedINS1_10OpaqueTypeILj1EEEjLi2ELi128ELi1ELi16ELi16EEEvPcNS1_25CatArrInputTensorMetadataIT_T0_XT2_EXT3_EEENS1_16TensorSizeStrideIS8_Lj4EEEiS8_:
        /* <DEDUP_REMOVED lines=40> */
.L_x_955:
        /* <DEDUP_REMOVED lines=23> */
.L_x_956:
        /* <DEDUP_REMOVED lines=9> */
.L_x_1174:


//--------------------- .text._ZN2at6native40_GLOBAL__N__2351210d_8_Shape_cu_49f7391c19CatArrayBatchedCopyINS1_10OpaqueTypeILj1EEEjLi1ELi128ELi1EEEvPT_NS1_25CatArrInputTensorMetadataIS5_T0_XT2_EXT3_EEENS1_16TensorSizeStrideIS8_Lj4EEEiS8_ --------------------------
	.section	.text._ZN2at6native40_GLOBAL__N__2351210d_8_Shape_cu_49f7391c19CatArrayBatchedCopyINS1_10OpaqueTypeILj1EEEjLi1ELi128ELi1EEEvPT_NS1_25CatArrInputTensorMetadataIS5_T0_XT2_EXT3_EEENS1_16TensorSizeStrideIS8_Lj4EEEiS8_,"ax",@progbits
	.align	128
.text._ZN2at6native40_GLOBAL__N__2351210d_8_Shape_cu_49f7391c19CatArrayBatchedCopyINS1_10OpaqueTypeILj1EEEjLi1ELi128ELi1EEEvPT_NS1_25CatArrInputTensorMetadataIS5_T0_XT2_EXT3_EEENS1_16TensorSizeStrideIS8_Lj4EEEiS8_:
        .type           _ZN2at6native40_GLOBAL__N__2351210d_8_Shape_cu_49f7391c19CatArrayBatchedCopyINS1_10OpaqueTypeILj1EEEjLi1ELi128ELi1EEEvPT_NS1_25CatArrInputTensorMetadataIS5_T0_XT2_EXT3_EEENS1_16TensorSizeStrideIS8_Lj4EEEiS8_,@function
        .size           _ZN2at6native40_GLOBAL__N__2351210d_8_Shape_cu_49f7391c19CatArrayBatchedCopyINS1_10OpaqueTypeILj1EEEjLi1ELi128ELi1EEEvPT_NS1_25CatArrInputTensorMetadataIS5_T0_XT2_EXT3_EEENS1_16TensorSizeStrideIS8_Lj4EEEiS8_,(.L_x_1175 - _ZN2at6native40_GLOBAL__N__2351210d_8_Shape_cu_49f7391c19CatArrayBatchedCopyINS1_10OpaqueTypeILj1EEEjLi1ELi128ELi1EEEvPT_NS1_25CatArrInputTensorMetadataIS5_T0_XT2_EXT3_EEENS1_16TensorSizeStrideIS8_Lj4EEEiS8_)
        .other          _ZN2at6native40_GLOBAL__N__2351210d_8_Shape_cu_49f7391c19CatArrayBatchedCopyINS1_10OpaqueTypeILj1EEEjLi1ELi128ELi1EEEvPT_NS1_25CatArrInputTensorMetadataIS5_T0_XT2_EXT3_EEENS1_16TensorSizeStrideIS8_Lj4EEEiS8_,@"STO_CUDA_ENTRY STV_DEFAULT"
_ZN2at6native40_GLOBAL__N__2351210d_8_Shape_cu_49f7391c19CatArrayBatchedCopyINS1_10OpaqueTypeILj1EEEjLi1ELi128ELi1EEEvPT_NS1_25CatArrInputTensorMetadataIS5_T0_XT2_EXT3_EEENS1_16TensorSizeStrideIS8_Lj4EEEiS8_:
        /* <DEDUP_REMOVED lines=12> */
[----:B------:R-:W-:Y:S01]  /*00c0*/  ULDC.U8 UR10, c[0x0][UR5+0xc18] ;  /* 0x00030600050a7abb */ /* 0x000fe20008000000 */
[----:B------:R-:W-:Y:S01]  /*00d0*/  USHF.L.U32 UR8, UR5, 0x3, URZ ;  /* 0x0000000305087899 */ /* 0x000fe2000800063f */
[----:B------:R-:W-:Y:S01]  /*00e0*/  ISETP.NE.AND P0, PT, RZ, UR10, PT ;  /* 0x0000000aff007c0c */ /* 0x000fe2000bf05270 */
[----:B------:R-:W-:Y:S01]  /*00f0*/  ULDC UR4, c[0x0][UR4+0x610] ;  /* 0x0001840004047abb */ /* 0x000fe20008000800 */
[----:B------:R-:W-:Y:S01]  /*0100*/  ULDC UR6, c[0x0][0xcdc] ;  /* 0x0003370000067ab9 */ /* 0x000fe20000000800 */
[----:B------:R-:W-:Y:S01]  /*0110*/  ULDC UR5, c[0x0][0xc] ;  /* 0x0000030000057ab9 */ /* 0x000fe20000000800 */
[----:B------:R-:W-:Y:S01]  /*0120*/  UIMAD UR6, UR4, UR6, URZ ;  /* 0x00000006040672a4 */ /* 0x000fe2000f8e023f */
[----:B------:R-:W1:Y:S01]  /*0130*/  LDC R11, c[0x0][0xcc8] ;  /* 0x00033200ff0b7b82 */ /* 0x000e620000000800 */
[----:B------:R-:W-:Y:S01]  /*0140*/  UIMAD UR7, UR7, UR5, URZ ;  /* 0x00000005070772a4 */ /* 0x000fe2000f8e023f */
[----:B------:R-:W-:Y:S01]  /*0150*/  ULDC.64 UR10, c[0x0][0x208] ;  /* 0x00008200000a7ab9 */ /* 0x000fe20000000a00 */
[----:B------:R-:W-:Y:S01]  /*0160*/  ULDC.64 UR12, c[0x0][0x210] ;  /* 0x00008400000c7ab9 */ /* 0x000fe20000000a00 */
[----:B------:R-:W-:-:S02]  /*0170*/  ULDC.64 UR14, c[0x0][0x210] ;  /* 0x00008400000e7ab9 */ /* 0x000fc40000000a00 */
[----:B------:R-:W-:Y:S02]  /*0180*/  ULDC.64 UR4, c[0x0][UR8+0x218] ;  /* 0x0000860008047abb */ /* 0x000fe40008000a00 */
[----:B------:R-:W2:Y:S01]  /*0190*/  LDC R9, c[0x0][0xca8] ;  /* 0x00032a00ff097b82 */ /* 0x000ea20000000800 */
[----:B------:R-:W-:Y:S05]  /*01a0*/  @!P0 BRA `(.L_x_957) ;  /* 0x00000000002c8947 */ /* 0x000fea0003800000 */
.L_x_958:
[----:B------:R-:W-:-:S05]  /*01b0*/  IADD3 R2, P0, R0, UR4, RZ ;  /* 0x0000000400027c10 */ /* 0x000fca000ff1e0ff */
[----:B---3--:R-:W-:-:S06]  /*01c0*/  IMAD.X R3, RZ, RZ, UR5, P0 ;  /* 0x00000005ff037e24 */ /* 0x008fcc00080e06ff */
[----:B------:R-:W3:Y:S01]  /*01d0*/  LDG.E.U8 R3, desc[UR10][R2.64] ;  /* 0x0000000a02037981 */ /* 0x000ee2000c1e1100 */
[C---:B0-----:R-:W-:Y:S02]  /*01e0*/  IMAD R4, R0.reuse, R7, UR6 ;  /* 0x0000000600047e24 */ /* 0x041fe4000f8e0207 */
[----:B------:R-:W-:-:S03]  /*01f0*/  VIADD R0, R0, UR7 ;  /* 0x0000000700007c36 */ /* 0x000fc60008000000 */
[----:B------:R-:W-:-:S05]  /*0200*/  IADD3 R4, P0, R4, UR12, RZ ;  /* 0x0000000c04047c10 */ /* 0x000fca000ff1e0ff */
[----:B------:R-:W-:Y:S01]  /*0210*/  IMAD.X R5, RZ, RZ, UR13, P0 ;  /* 0x0000000dff057e24 */ /* 0x000fe200080e06ff */
[----:B------:R-:W-:-:S04]  /*0220*/  ISETP.GE.U32.AND P0, PT, R0, UR9, PT ;  /* 0x0000000900007c0c */ /* 0x000fc8000bf06070 */
[----:B---3--:R3:W-:Y:S09]  /*0230*/  STG.E.U8 desc[UR10][R4.64], R3 ;  /* 0x0000000304007986 */ /* 0x0087f2000c10110a */
[----:B------:R-:W-:Y:S05]  /*0240*/  @!P0 BRA `(.L_x_958) ;  /* 0xfffffffc00d88947 */ /* 0x000fea000383ffff */
[----:B------:R-:W-:Y:S05]  /*0250*/  EXIT ;  /* 0x000000000000794d */ /* 0x000fea0003800000 */
.L_x_957:
[----:B--2---:R-:W-:-:S05]  /*0260*/  IMAD R2, R0, R9, RZ ;  /* 0x0000000900027224 */ /* 0x004fca00078e02ff */
[----:B------:R-:W-:-:S04]  /*0270*/  IADD3 R2, P0, R2, UR4, RZ ;  /* 0x0000000402027c10 */ /* 0x000fc8000ff1e0ff */
[----:B---3--:R-:W-:-:S06]  /*0280*/  IADD3.X R3, RZ, UR5, RZ, P0, !PT ;  /* 0x00000005ff037c10 */ /* 0x008fcc00087fe4ff */
[----:B------:R-:W2:Y:S01]  /*0290*/  LDG.E.U8 R3, desc[UR10][R2.64] ;  /* 0x0000000a02037981 */ /* 0x000ea2000c1e1100 */
[C---:B-1----:R-:W-:Y:S01]  /*02a0*/  IMAD R4, R0.reuse, R11, UR6 ;  /* 0x0000000600047e24 */ /* 0x042fe2000f8e020b */
[----:B------:R-:W-:-:S04]  /*02b0*/  IADD3 R0, R0, UR7, RZ ;  /* 0x0000000700007c10 */ /* 0x000fc8000fffe0ff */
[----:B------:R-:W-:-:S05]  /*02c0*/  IADD3 R4, P0, R4, UR14, RZ ;  /* 0x0000000e04047c10 */ /* 0x000fca000ff1e0ff */
[----:B------:R-:W-:Y:S01]  /*02d0*/  IMAD.X R5, RZ, RZ, UR15, P0 ;  /* 0x0000000fff057e24 */ /* 0x000fe200080e06ff */
[----:B------:R-:W-:-:S04]  /*02e0*/  ISETP.GE.U32.AND P0, PT, R0, UR9, PT ;  /* 0x0000000900007c0c */ /* 0x000fc8000bf06070 */
[----:B--2---:R3:W-:Y:S09]  /*02f0*/  STG.E.U8 desc[UR10][R4.64], R3 ;  /* 0x0000000304007986 */ /* 0x0047f2000c10110a */
[----:B------:R-:W-:Y:S05]  /*0300*/  @!P0 BRA `(.L_x_957) ;  /* 0xfffffffc00d48947 */ /* 0x000fea000383ffff */
[----:B------:R-:W-:Y:S05]  /*0310*/  EXIT ;  /* 0x000000000000794d */ /* 0x000fea0003800000 */
.L_x_959:
        /* <DEDUP_REMOVED lines=14> */
.L_x_1175:


//--------------------- .text._ZN2at6native40_GLOBAL__N__2351210d_8_Shape_cu_49f7391c26CatArrayBatchedCopy_contigINS1_10OpaqueTypeILj1EEEjLi1ELi128ELi1EEEvPT_NS1_25CatArrInputTensorMetadataIS5_T0_XT2_EXT3_EEENS1_16TensorSizeStrideIS8_Lj4EEEiS8_ --------------------------
	.section	.text._ZN2at6native40_GLOBAL__N__2351210d_8_Shape_cu_49f7391c26CatArrayBatchedCopy_contigINS1_10OpaqueTypeILj1EEEjLi1ELi128ELi1EEEvPT_NS1_25CatArrInputTensorMetadataIS5_T0_XT2_EXT3_EEENS1_16TensorSizeStrideIS8_Lj4EEEiS8_,"ax",@progbits
	.align	128
.text._ZN2at6native40_GLOBAL__N__2351210d_8_Shape_cu_49f7391c26CatArrayBatchedCopy_contigINS1_10OpaqueTypeILj1EEEjLi1ELi128ELi1EEEvPT_NS1_25CatArrInputTensorMetadataIS5_T0_XT2_EXT3_EEENS1_16TensorSizeStrideIS8_Lj4EEEiS8_:
        .type           _ZN2at6native40_GLOBAL__N__2351210d_8_Shape_cu_49f7391c26CatArrayBatchedCopy_contigINS1_10OpaqueTypeILj1EEEjLi1ELi128ELi1EEEvPT_NS1_25CatArrInputTensorMetadataIS5_T0_XT2_EXT3_EEENS1_16TensorSizeStrideIS8_Lj4EEEiS8_,@function
        .size           _ZN2at6native40_GLOBAL__N__2351210d_8_Shape_cu_49f7391c26CatArrayBatchedCopy_contigINS1_10OpaqueTypeILj1EEEjLi1ELi128ELi1EEEvPT_NS1_25CatArrInputTensorMetadataIS5_T0_XT2_EXT3_EEENS1_16TensorSizeStrideIS8_Lj4EEEiS8_,(.L_x_1176 - _ZN2at6native40_GLOBAL__N__2351210d_8_Shape_cu_49f7391c26CatArrayBatchedCopy_contigINS1_10OpaqueTypeILj1EEEjLi1ELi128ELi1EEEvPT_NS1_25CatArrInputTensorMetadataIS5_T0_XT2_EXT3_EEENS1_16TensorSizeStrideIS8_Lj4EEEiS8_)
        .other          _ZN2at6native40_GLOBAL__N__2351210d_8_Shape_cu_49f7391c26CatArrayBatchedCopy_contigINS1_10OpaqueTypeILj1EEEjLi1ELi128ELi1EEEvPT_NS1_25CatArrInputTensorMetadataIS5_T0_XT2_EXT3_EEENS1_16TensorSizeStrideIS8_Lj4EEEiS8_,@"STO_CUDA_ENTRY STV_DEFAULT"
_ZN2at6native40_GLOBAL__N__2351210d_8_Shape_cu_49f7391c26CatArrayBatchedCopy_contigINS1_10OpaqueTypeILj1EEEjLi1ELi128ELi1EEEvPT_NS1_25CatArrInputTensorMetadataIS5_T0_XT2_EXT3_EEENS1_16TensorSizeStrideIS8_Lj4EEEiS8_:
        /* <DEDUP_REMOVED lines=21> */
.L_x_960:
        /* <DEDUP_REMOVED lines=11> */
.L_x_961:
        /* <DEDUP_REMOVED lines=16> */
.L_x_1176:


//--------------------- .text._ZN2at6native40_GLOBAL__N__2351210d_8_Shape_cu_49f7391c35CatArrayBatchedCopy_alignedK_contigINS1_10OpaqueTypeILj1EEEjLi1ELi128ELi1ELi8EEEvPT_NS1_25CatArrInputTensorMetadataIS5_T0_XT2_EXT3_EEENS1_16TensorSizeStrideIS8_Lj4EEEiS8_ --------------------------
	.section	.text._ZN2at6native40_GLOBAL__N__2351210d_8_Shape_cu_49f7391c35CatArrayBatchedCopy_alignedK_contigINS1_10OpaqueTypeILj1EEEjLi1ELi128ELi1ELi8EEEvPT_NS1_25CatArrInputTensorMetadataIS5_T0_XT2_EXT3_EEENS1_16TensorSizeStrideIS8_Lj4EEEiS8_,"ax",@progbits
	.align	128
.text._ZN2at6native40_GLOBAL__N__2351210d_8_Shape_cu_49f7391c35CatArrayBatchedCopy_alignedK_contigINS1_10OpaqueTypeILj1EEEjLi1ELi128ELi1ELi8EEEvPT_NS1_25CatArrInputTensorMetadataIS5_T0_XT2_EXT3_EEENS1_16TensorSizeStrideIS8_Lj4EEEiS8_:
        .type           _ZN2at6native40_GLOBAL__N__2351210d_8_Shape_cu_49f7391c35CatArrayBatchedCopy_alignedK_contigINS1_10OpaqueTypeILj1EEEjLi1ELi128ELi1ELi8EEEvPT_NS1_25CatArrInputTensorMetadataIS5_T0_XT2_EXT3_EEENS1_16TensorSizeStrideIS8_Lj4EEEiS8_,@function
        .size           _ZN2at6native40_GLOBAL__N__2351210d_8_Shape_cu_49f7391c35CatArrayBatchedCopy_alignedK_contigINS1_10OpaqueTypeILj1EEEjLi1ELi128ELi1ELi8EEEvPT_NS1_25CatArrInputTensorMetadataIS5_T0_XT2_EXT3_EEENS1_16TensorSizeStrideIS8_Lj4EEEiS8_,(.L_x_1177 - _ZN2at6native40_GLOBAL__N__2351210d_8_Shape_cu_49f7391c35CatArrayBatchedCopy_alignedK_contigINS1_10OpaqueTypeILj1EEEjLi1ELi128ELi1ELi8EEEvPT_NS1_25CatArrInputTensorMetadataIS5_T0_XT2_EXT3_EEENS1_16TensorSizeStrideIS8_Lj4EEEiS8_)
        .other          _ZN2at6native40_GLOBAL__N__2351210d_8_Shape_cu_49f7391c35CatArrayBatchedCopy_alignedK_contigINS1_10OpaqueTypeILj1EEEjLi1ELi128ELi1ELi8EEEvPT_NS1_25CatArrInputTensorMetadataIS5_T0_XT2_EXT3_EEENS1_16TensorSizeStrideIS8_Lj4EEEiS8_,@"STO_CUDA_ENTRY STV_DEFAULT"
_ZN2at6native40_GLOBAL__N__2351210d_8_Shape_cu_49f7391c35CatArrayBatchedCopy_alignedK_contigINS1_10OpaqueTypeILj1EEEjLi1ELi128ELi1ELi8EEEvPT_NS1_25CatArrInputTensorMetadataIS5_T0_XT2_EXT3_EEENS1_16TensorSizeStrideIS8_Lj4EEEiS8_:
        /* <DEDUP_REMOVED lines=26> */
.L_x_964:
        /* <DEDUP_REMOVED lines=50> */
.L_x_963:
[----:B------:R-:W-:Y:S05]  /*04c0*/  BSYNC B0 ;  /* 0x0000000000007941 */ /* 0x000fea0003800000 */
.L_x_962:
        /* <DEDUP_REMOVED lines=13> */
.L_x_967:
        /* <DEDUP_REMOVED lines=12> */
.L_x_966:
[----:B------:R-:W-:Y:S05]  /*0660*/  BSYNC B0 ;  /* 0x0000000000007941 */ /* 0x000fea0003800000 */
.L_x_965:
        /* <DEDUP_REMOVED lines=13> */
.L_x_968:
        /* <DEDUP_REMOVED lines=35> */
.L_x_969:
        /* <DEDUP_REMOVED lines=9> */
.L_x_1177:


//--------------------- .text._ZN2at6native40_GLOBAL__N__2351210d_8_Shape_cu_49f7391c35CatArrayBatchedCopy_alignedK_contigINS1_10OpaqueTypeILj1EEEjLi1ELi128ELi1ELi16EEEvPT_NS1_25CatArrInputTensorMetadataIS5_T0_XT2_EXT3_EEENS1_16TensorSizeStrideIS8_Lj4EEEiS8_ --------------------------
	.section	.text._ZN2at6native40_GLOBAL__N__2351210d_8_Shape_cu_49f7391c35CatArrayBatchedCopy_alignedK_contigINS1_10OpaqueTypeILj1EEEjLi1ELi128ELi1ELi16EEEvPT_NS1_25CatArrInputTensorMetadataIS5_T0_XT2_EXT3_EEENS1_16TensorSizeStrideIS8_Lj4EEEiS8_,"ax",@progbits
	.align	128
.text._ZN2at6native40_GLOBAL__N__2351210d_8_Shape_cu_49f7391c35CatArrayBatchedCopy_alignedK_contigINS1_10OpaqueTypeILj1EEEjLi1ELi128ELi1ELi16EEEvPT_NS1_25CatArrInputTensorMetadataIS5_T0_XT2_EXT3_EEENS1_16TensorSizeStrideIS8_Lj4EEEiS8_:
        .type           _ZN2at6native40_GLOBAL__N__2351210d_8_Shape_cu_49f7391c35CatArrayBatchedCopy_alignedK_contigINS1_10OpaqueTypeILj1EEEjLi1ELi128ELi1ELi16EEEvPT_NS1_25CatArrInputTensorMetadataIS5_T0_XT2_EXT3_EEENS1_16TensorSizeStrideIS8_Lj4EEEiS8_,@function
        .size           _ZN2at6native40_GLOBAL__N__2351210d_8_Shape_cu_49f7391c35CatArrayBatchedCopy_alignedK_contigINS1_10OpaqueTypeILj1EEEjLi1ELi128ELi1ELi16EEEvPT_NS1_25CatArrInputTensorMetadataIS5_T0_XT2_EXT3_EEENS1_16TensorSizeStrideIS8_Lj4EEEiS8_,(.L_x_1178 - _ZN2at6native40_GLOBAL__N__2351210d_8_Shape_cu_49f7391c35CatArrayBatchedCopy_alignedK_contigINS1_10OpaqueTypeILj1EEEjLi1ELi128ELi1ELi16EEEvPT_NS1_25CatArrInputTensorMetadataIS5_T0_XT2_EXT3_EEENS1_16TensorSizeStrideIS8_Lj4EEEiS8_)
        .other          _ZN2at6native40_GLOBAL__N__2351210d_8_Shape_cu_49f7391c35CatArrayBatchedCopy_alignedK_contigINS1_10OpaqueTypeILj1EEEjLi1ELi128ELi1ELi16EEEvPT_NS1_25CatArrInputTensorMetadataIS5_T0_XT2_EXT3_EEENS1_16TensorSizeStrideIS8_Lj4EEEiS8_,@"STO_CUDA_ENTRY STV_DEFAULT"
_ZN2at6native40_GLOBAL__N__2351210d_8_Shape_cu_49f7391c35CatArrayBatchedCopy_alignedK_contigINS1_10OpaqueTypeILj1EEEjLi1ELi128ELi1ELi16EEEvPT_NS1_25CatArrInputTensorMetadataIS5_T0_XT2_EXT3_EEENS1_16TensorSizeStrideIS8_Lj4EEEiS8_:
        /* <DEDUP_REMOVED lines=26> */
.L_x_972:
        /* <DEDUP_REMOVED lines=93> */
.L_x_971:
[----:B------:R-:W-:Y:S05]  /*0770*/  BSYNC B0 ;  /* 0x0000000000007941 */ /* 0x000fea0003800000 */
.L_x_970:
        /* <DEDUP_REMOVED lines=13> */
.L_x_975:
        /* <DEDUP_REMOVED lines=12> */
.L_x_974:
[----:B------:R-:W-:Y:S05]  /*0910*/  BSYNC B0 ;  /* 0x0000000000007941 */ /* 0x000fea0003800000 */
.L_x_973:
        /* <DEDUP_REMOVED lines=13> */
.L_x_976:
        /* <DEDUP_REMOVED lines=35> */
.L_x_977:
        /* <DEDUP_REMOVED lines=14> */
.L_x_1178:


//--------------------- .text._ZN2at6native40_GLOBAL__N__2351210d_8_Shape_cu_49f7391c30CatArrayBatchedCopy_vectorizedINS1_10OpaqueTypeILj1EEEjLi1ELi128ELi1ELi16ELi16EEEvPcNS1_25CatArrInputTensorMetadataIT_T0_XT2_EXT3_EEENS1_16TensorSizeStrideIS8_Lj4EEEiS8_ --------------------------
	.section	.text._ZN2at6native40_GLOBAL__N__2351210d_8_Shape_cu_49f7391c30CatArrayBatchedCopy_vectorizedINS1_10OpaqueTypeILj1EEEjLi1ELi128ELi1ELi16ELi16EEEvPcNS1_25CatArrInputTensorMetadataIT_T0_XT2_EXT3_EEENS1_16TensorSizeStrideIS8_Lj4EEEiS8_,"ax",@progbits
	.align	128
.text._ZN2at6native40_GLOBAL__N__2351210d_8_Shape_cu_49f7391c30CatArrayBatchedCopy_vectorizedINS1_10OpaqueTypeILj1EEEjLi1ELi128ELi1ELi16ELi16EEEvPcNS1_25CatArrInputTensorMetadataIT_T0_XT2_EXT3_EEENS1_16TensorSizeStrideIS8_Lj4EEEiS8_:
        .type           _ZN2at6native40_GLOBAL__N__2351210d_8_Shape_cu_49f7391c30CatArrayBatchedCopy_vectorizedINS1_10OpaqueTypeILj1EEEjLi1ELi128ELi1ELi16ELi16EEEvPcNS1_25CatArrInputTensorMetadataIT_T0_XT2_EXT3_EEENS1_16TensorSizeStrideIS8_Lj4EEEiS8_,@function
        .size           _ZN2at6native40_GLOBAL__N__2351210d_8_Shape_cu_49f7391c30CatArrayBatchedCopy_vectorizedINS1_10OpaqueTypeILj1EEEjLi1ELi128ELi1ELi16ELi16EEEvPcNS1_25CatArrInputTensorMetadataIT_T0_XT2_EXT3_EEENS1_16TensorSizeStrideIS8_Lj4EEEiS8_,(.L_x_1179 - _ZN2at6native40_GLOBAL__N__2351210d_8_Shape_cu_49f7391c30CatArrayBatchedCopy_vectorizedINS1_10OpaqueTypeILj1EEEjLi1ELi128ELi1ELi16ELi16EEEvPcNS1_25CatArrInputTensorMetadataIT_T0_XT2_EXT3_EEENS1_16TensorSizeStrideIS8_Lj4EEEiS8_)
        .other          _ZN2at6native40_GLOBAL__N__2351210d_8_Shape_cu_49f7391c30CatArrayBatchedCopy_vectorizedINS1_10OpaqueTypeILj1EEEjLi1ELi128ELi1ELi16ELi16EEEvPcNS1_25CatArrInputTensorMetadataIT_T0_XT2_EXT3_EEENS1_16TensorSizeStrideIS8_Lj4EEEiS8_,@"STO_CUDA_ENTRY STV_DEFAULT"
_ZN2at6native40_GLOBAL__N__2351210d_8_Shape_cu_49f7391c30CatArrayBatchedCopy_vectorizedINS1_10OpaqueTypeILj1EEEjLi1ELi128ELi1ELi16ELi16EEEvPcNS1_25CatArrInputTensorMetadataIT_T0_XT2_EXT3_EEENS1_16TensorSizeStrideIS8_Lj4EEEiS8_:
        /* <DEDUP_REMOVED lines=24> */
.L_x_978:
        /* <DEDUP_REMOVED lines=11> */
.L_x_979:
        /* <DEDUP_REMOVED lines=13> */
.L_x_1179:


//--------------------- .nv.shared.reserved.0     --------------------------
	.section	.nv.shared.reserved.0,"aw",@nobits
	.weak		__nv_reservedSMEM_offset_0_alias
	.size		__nv_reservedSMEM_offset_0_alias, 0, 0
	.other		__nv_reservedSMEM_offset_0_alias,@"STO_CUDA_RESERVED_SHARED STV_DEFAULT"
__nv_reservedSMEM_offset_0_alias:
	.zero		0


//--------------------- .nv.global                --------------------------
	.section	.nv.global,"aw",@nobits
.nv.global:
	.type		_ZN38_INTERNAL_2351210d_8_Shape_cu_49f7391c4cuda3std3__48in_placeE,@object
	.size		_ZN38_INTERNAL_2351210d_8_Shape_cu_49f7391c4cuda3std3__48in_placeE,(_ZN38_INTERNAL_2351210d_8_Shape_cu_49f7391c4cuda3std6ranges3__45__cpo8distanceE - _ZN38_INTERNAL_2351210d_8_Shape_cu_49f7391c4cuda3std3__48in_placeE)
_ZN38_INTERNAL_2351210d_8_Shape_cu_49f7391c4cuda3std3__48in_placeE:
	.zero		1
	.type		_ZN38_INTERNAL_2351210d_8_Shape_cu_49f7391c4cuda3std6ranges3__45__cpo8distanceE,@object
	.size		_ZN38_INTERNAL_2351210d_8_Shape_cu_49f7391c4cuda3std6ranges3__45__cpo8distanceE,(_ZN38_INTERNAL_2351210d_8_Shape_cu_49f7391c4cuda3std3__45__cpo6cbeginE - _ZN38_INTERNAL_2351210d_8_Shape_cu_49f7391c4cuda3std6ranges3__45__cpo8distanceE)
_ZN38_INTERNAL_2351210d_8_Shape_cu_49f7391c4cuda3std6ranges3__45__cpo8distanceE:
	.zero		1
	.type		_ZN38_INTERNAL_2351210d_8_Shape_cu_49f7391c4cuda3std3__45__cpo6cbeginE,@object
	.size		_ZN38_INTERNAL_2351210d_8_Shape_cu_49f7391c4cuda3std3__45__cpo6cbeginE,(_ZN38_INTERNAL_2351210d_8_Shape_cu_49f7391c4cuda3std6ranges3__45__cpo7advanceE - _ZN38_INTERNAL_2351210d_8_Shape_cu_49f7391c4cuda3std3__45__cpo6cbeginE)
_ZN38_INTERNAL_2351210d_8_Shape_cu_49f7391c4cuda3std3__45__cpo6cbeginE:
	.zero		1
	.type		_ZN38_INTERNAL_2351210d_8_Shape_cu_49f7391c4cuda3std6ranges3__45__cpo7advanceE,@object
	.size		_ZN38_INTERNAL_2351210d_8_Shape_cu_49f7391c4cuda3std6ranges3__45__cpo7advanceE,(_ZN38_INTERNAL_2351210d_8_Shape_cu_49f7391c4cuda3std3__45__cpo7crbeginE - _ZN38_INTERNAL_2351210d_8_Shape_cu_49f7391c4cuda3std6ranges3__45__cpo7advanceE)
_ZN38_INTERNAL_2351210d_8_Shape_cu_49f7391c4cuda3std6ranges3__45__cpo7advanceE:
	.zero		1
	.type		_ZN38_INTERNAL_2351210d_8_Shape_cu_49f7391c4cuda3std3__45__cpo7crbeginE,@object
	.size		_ZN38_INTERNAL_2351210d_8_Shape_cu_49f7391c4cuda3std3__45__cpo7crbeginE,(_ZN38_INTERNAL_2351210d_8_Shape_cu_49f7391c4cuda3std6ranges3__45__cpo4dataE - _ZN38_INTERNAL_2351210d_8_Shape_cu_49f7391c4cuda3std3__45__cpo7crbeginE)
_ZN38_INTERNAL_2351210d_8_Shape_cu_49f7391c4cuda3std3__45__cpo7crbeginE:
	.zero		1
	.type		_ZN38_INTERNAL_2351210d_8_Shape_cu_49f7391c4cuda3std6ranges3__45__cpo4dataE,@object
	.size		_ZN38_INTERNAL_2351210d_8_Shape_cu_49f7391c4cuda3std6ranges3__45__cpo4dataE,(_ZN38_INTERNAL_2351210d_8_Shape_cu_49f7391c4cuda3std6ranges3__45__cpo5beginE - _ZN38_INTERNAL_2351210d_8_Shape_cu_49f7391c4cuda3std6ranges3__45__cpo4dataE)
_ZN38_INTERNAL_2351210d_8_Shape_cu_49f7391c4cuda3std6ranges3__45__cpo4dataE:
	.zero		1
	.type		_ZN38_INTERNAL_2351210d_8_Shape_cu_49f7391c4cuda3std6ranges3__45__cpo5beginE,@object
	.size		_ZN38_INTERNAL_2351210d_8_Shape_cu_49f7391c4cuda3std6ranges3__45__cpo5beginE,(_ZN38_INTERNAL_2351210d_8_Shape_cu_49f7391c4cuda3std3__440_GLOBAL__N__2351210d_8_Shape_cu_49f7391c6ignoreE - _ZN38_INTERNAL_2351210d_8_Shape_cu_49f7391c4cuda3std6ranges3__45__cpo5beginE)
_ZN38_INTERNAL_2351210d_8_Shape_cu_49f7391c4cuda3std6ranges3__45__cpo5beginE:
	.zero		1
	.type		_ZN38_INTERNAL_2351210d_8_Shape_cu_49f7391c4cuda3std3__440_GLOBAL__N__2351210d_8_Shape_cu_49f7391c6ignoreE,@object
	.size		_ZN38_INTERNAL_2351210d_8_Shape_cu_49f7391c4cuda3std3__440_GLOBAL__N__2351210d_8_Shape_cu_49f7391c6ignoreE,(_ZN38_INTERNAL_2351210d_8_Shape_cu_49f7391c4cuda3std6ranges3__45__cpo4sizeE - _ZN38_INTERNAL_2351210d_8_Shape_cu_49f7391c4cuda3std3__440_GLOBAL__N__2351210d_8_Shape_cu_49f7391c6ignoreE)
_ZN38_INTERNAL_2351210d_8_Shape_cu_49f7391c4cuda3std3__440_GLOBAL__N__2351210d_8_Shape_cu_49f7391c6ignoreE:
	.zero		1
	.type		_ZN38_INTERNAL_2351210d_8_Shape_cu_49f7391c4cuda3std6ranges3__45__cpo4sizeE,@object
	.size		_ZN38_INTERNAL_2351210d_8_Shape_cu_49f7391c4cuda3std6ranges3__45__cpo4sizeE,(_ZN38_INTERNAL_2351210d_8_Shape_cu_49f7391c4cuda3std3__45__cpo5beginE - _ZN38_INTERNAL_2351210d_8_Shape_cu_49f7391c4cuda3std6ranges3__45__cpo4sizeE)
_ZN38_INTERNAL_2351210d_8_Shape_cu_49f7391c4cuda3std6ranges3__45__cpo4sizeE:
	.zero		1
	.type		_ZN38_INTERNAL_2351210d_8_Shape_cu_49f7391c4cuda3std3__45__cpo5beginE,@object
	.size		_ZN38_INTERNAL_2351210d_8_Shape_cu_49f7391c4cuda3std3__45__cpo5beginE,(_ZN38_INTERNAL_2351210d_8_Shape_cu_49f7391c4cuda3std6ranges3__45__cpo6cbeginE - _ZN38_INTERNAL_2351210d_8_Shape_cu_49f7391c4cuda3std3__45__cpo5beginE)
_ZN38_INTERNAL_2351210d_8_Shape_cu_49f7391c4cuda3std3__45__cpo5beginE:
	.zero		1
	.type		_ZN38_INTERNAL_2351210d_8_Shape_cu_49f7391c4cuda3std6ranges3__45__cpo6cbeginE,@object
	.size		_ZN38_INTERNAL_2351210d_8_Shape_cu_49f7391c4cuda3std6ranges3__45__cpo6cbeginE,(_ZN38_INTERNAL_2351210d_8_Shape_cu_49f7391c4cuda3std3__45__cpo6rbeginE - _ZN38_INTERNAL_2351210d_8_Shape_cu_49f7391c4cuda3std6ranges3__45__cpo6cbeginE)
_ZN38_INTERNAL_2351210d_8_Shape_cu_49f7391c4cuda3std6ranges3__45__cpo6cbeginE:
	.zero		1
	.type		_ZN38_INTERNAL_2351210d_8_Shape_cu_49f7391c4cuda3std3__45__cpo6rbeginE,@object
	.size		_ZN38_INTERNAL_2351210d_8_Shape_cu_49f7391c4cuda3std3__45__cpo6rbeginE,(_ZN38_INTERNAL_2351210d_8_Shape_cu_49f7391c4cuda3std6ranges3__45__cpo4nextE - _ZN38_INTERNAL_2351210d_8_Shape_cu_49f7391c4cuda3std3__45__cpo6rbeginE)
_ZN38_INTERNAL_2351210d_8_Shape_cu_49f7391c4cuda3std3__45__cpo6rbeginE:
	.zero		1
	.type		_ZN38_INTERNAL_2351210d_8_Shape_cu_49f7391c4cuda3std6ranges3__45__cpo4nextE,@object
	.size		_ZN38_INTERNAL_2351210d_8_Shape_cu_49f7391c4cuda3std6ranges3__45__cpo4nextE,(_ZN38_INTERNAL_2351210d_8_Shape_cu_49f7391c4cuda3std6ranges3__45__cpo4swapE - _ZN38_INTERNAL_2351210d_8_Shape_cu_49f7391c4cuda3std6ranges3__45__cpo4nextE)
_ZN38_INTERNAL_2351210d_8_Shape_cu_49f7391c4cuda3std6ranges3__45__cpo4nextE:
	.zero		1
	.type		_ZN38_INTERNAL_2351210d_8_Shape_cu_49f7391c4cuda3std6ranges3__45__cpo4swapE,@object
	.size		_ZN38_INTERNAL_2351210d_8_Shape_cu_49f7391c4cuda3std6ranges3__45__cpo4swapE,(_ZN38_INTERNAL_2351210d_8_Shape_cu_49f7391c4cuda3std3__420unreachable_sentinelE - _ZN38_INTERNAL_2351210d_8_Shape_cu_49f7391c4cuda3std6ranges3__45__cpo4swapE)
_ZN38_INTERNAL_2351210d_8_Shape_cu_49f7391c4cuda3std6ranges3__45__cpo4swapE:
	.zero		1
	.type		_ZN38_INTERNAL_2351210d_8_Shape_cu_49f7391c4cuda3std3__420unreachable_sentinelE,@object
	.size		_ZN38_INTERNAL_2351210d_8_Shape_cu_49f7391c4cuda3std3__420unreachable_sentinelE,(_ZN38_INTERNAL_2351210d_8_Shape_cu_49f7391c6thrust23THRUST_300001_SM_900_NS6system6detail10sequential3seqE - _ZN38_INTERNAL_2351210d_8_Shape_cu_49f7391c4cuda3std3__420unreachable_sentinelE)
_ZN38_INTERNAL_2351210d_8_Shape_cu_49f7391c4cuda3std3__420unreachable_sentinelE:
	.zero		1
	.type		_ZN38_INTERNAL_2351210d_8_Shape_cu_49f7391c6thrust23THRUST_300001_SM_900_NS6system6detail10sequential3seqE,@object
	.size		_ZN38_INTERNAL_2351210d_8_Shape_cu_49f7391c6thrust23THRUST_300001_SM_900_NS6system6detail10sequential3seqE,(_ZN38_INTERNAL_2351210d_8_Shape_cu_49f7391c4cuda3std3__45__cpo4cendE - _ZN38_INTERNAL_2351210d_8_Shape_cu_49f7391c6thrust23THRUST_300001_SM_900_NS6system6detail10sequential3seqE)
_ZN38_INTERNAL_2351210d_8_Shape_cu_49f7391c6thrust23THRUST_300001_SM_900_NS6system6detail10sequential3seqE:
	.zero		1
	.type		_ZN38_INTERNAL_2351210d_8_Shape_cu_49f7391c4cuda3std3__45__cpo4cendE,@object
	.size		_ZN38_INTERNAL_2351210d_8_Shape_cu_49f7391c4cuda3std3__45__cpo4cendE,(_ZN38_INTERNAL_2351210d_8_Shape_cu_49f7391c4cuda3std6ranges3__45__cpo9iter_swapE - _ZN38_INTERNAL_2351210d_8_Shape_cu_49f7391c4cuda3std3__45__cpo4cendE)
_ZN38_INTERNAL_2351210d_8_Shape_cu_49f7391c4cuda3std3__45__cpo4cendE:
	.zero		1
	.type		_ZN38_INTERNAL_2351210d_8_Shape_cu_49f7391c4cuda3std6ranges3__45__cpo9iter_swapE,@object
	.size		_ZN38_INTERNAL_2351210d_8_Shape_cu_49f7391c4cuda3std6ranges3__45__cpo9iter_swapE,(_ZN38_INTERNAL_2351210d_8_Shape_cu_49f7391c4cuda3std3__45__cpo5crendE - _ZN38_INTERNAL_2351210d_8_Shape_cu_49f7391c4cuda3std6ranges3__45__cpo9iter_swapE)
_ZN38_INTERNAL_2351210d_8_Shape_cu_49f7391c4cuda3std6ranges3__45__cpo9iter_swapE:
	.zero		1
	.type		_ZN38_INTERNAL_2351210d_8_Shape_cu_49f7391c4cuda3std3__45__cpo5crendE,@object
	.size		_ZN38_INTERNAL_2351210d_8_Shape_cu_49f7391c4cuda3std3__45__cpo5crendE,(_ZN38_INTERNAL_2351210d_8_Shape_cu_49f7391c4cuda3std6ranges3__45__cpo5cdataE - _ZN38_INTERNAL_2351210d_8_Shape_cu_49f7391c4cuda3std3__45__cpo5crendE)
_ZN38_INTERNAL_2351210d_8_Shape_cu_49f7391c4cuda3std3__45__cpo5crendE:
	.zero		1
	.type		_ZN38_INTERNAL_2351210d_8_Shape_cu_49f7391c4cuda3std6ranges3__45__cpo5cdataE,@object
	.size		_ZN38_INTERNAL_2351210d_8_Shape_cu_49f7391c4cuda3std6ranges3__45__cpo5cdataE,(_ZN38_INTERNAL_2351210d_8_Shape_cu_49f7391c4cuda3std6ranges3__45__cpo3endE - _ZN38_INTERNAL_2351210d_8_Shape_cu_49f7391c4cuda3std6ranges3__45__cpo5cdataE)
_ZN38_INTERNAL_2351210d_8_Shape_cu_49f7391c4cuda3std6ranges3__45__cpo5cdataE:
	.zero		1
	.type		_ZN38_INTERNAL_2351210d_8_Shape_cu_49f7391c4cuda3std6ranges3__45__cpo3endE,@object
	.size		_ZN38_INTERNAL_2351210d_8_Shape_cu_49f7391c4cuda3std6ranges3__45__cpo3endE,(_ZN38_INTERNAL_2351210d_8_Shape_cu_49f7391c4cuda3std3__419piecewise_constructE - _ZN38_INTERNAL_2351210d_8_Shape_cu_49f7391c4cuda3std6ranges3__45__cpo3endE)
_ZN38_INTERNAL_2351210d_8_Shape_cu_49f7391c4cuda3std6ranges3__45__cpo3endE:
	.zero		1
	.type		_ZN38_INTERNAL_2351210d_8_Shape_cu_49f7391c4cuda3std3__419piecewise_constructE,@object
	.size		_ZN38_INTERNAL_2351210d_8_Shape_cu_49f7391c4cuda3std3__419piecewise_constructE,(_ZN38_INTERNAL_2351210d_8_Shape_cu_49f7391c4cuda3std6ranges3__45__cpo5ssizeE - _ZN38_INTERNAL_2351210d_8_Shape_cu_49f7391c4cuda3std3__419piecewise_constructE)
_ZN38_INTERNAL_2351210d_8_Shape_cu_49f7391c4cuda3std3__419piecewise_constructE:
	.zero		1
	.type		_ZN38_INTERNAL_2351210d_8_Shape_cu_49f7391c4cuda3std6ranges3__45__cpo5ssizeE,@object
	.size		_ZN38_INTERNAL_2351210d_8_Shape_cu_49f7391c4cuda3std6ranges3__45__cpo5ssizeE,(_ZN38_INTERNAL_2351210d_8_Shape_cu_49f7391c4cuda3std3__45__cpo3endE - _ZN38_INTERNAL_2351210d_8_Shape_cu_49f7391c4cuda3std6ranges3__45__cpo5ssizeE)
_ZN38_INTERNAL_2351210d_8_Shape_cu_49f7391c4cuda3std6ranges3__45__cpo5ssizeE:
	.zero		1
	.type		_ZN38_INTERNAL_2351210d_8_Shape_cu_49f7391c4cuda3std3__45__cpo3endE,@object
	.size		_ZN38_INTERNAL_2351210d_8_Shape_cu_49f7391c4cuda3std3__45__cpo3endE,(_ZN38_INTERNAL_2351210d_8_Shape_cu_49f7391c4cuda3std6ranges3__45__cpo4cendE - _ZN38_INTERNAL_2351210d_8_Shape_cu_49f7391c4cuda3std3__45__cpo3endE)
_ZN38_INTERNAL_2351210d_8_Shape_cu_49f7391c4cuda3std3__45__cpo3endE:
	.zero		1
	.type		_ZN38_INTERNAL_2351210d_8_Shape_cu_49f7391c4cuda3std6ranges3__45__cpo4cendE,@object
	.size		_ZN38_INTERNAL_2351210d_8_Shape_cu_49f7391c4cuda3std6ranges3__45__cpo4cendE,(_ZN38_INTERNAL_2351210d_8_Shape_cu_49f7391c4cuda3std3__45__cpo4rendE - _ZN38_INTERNAL_2351210d_8_Shape_cu_49f7391c4cuda3std6ranges3__45__cpo4cendE)
_ZN38_INTERNAL_2351210d_8_Shape_cu_49f7391c4cuda3std6ranges3__45__cpo4cendE:
	.zero		1
	.type		_ZN38_INTERNAL_2351210d_8_Shape_cu_49f7391c4cuda3std3__45__cpo4rendE,@object
	.size		_ZN38_INTERNAL_2351210d_8_Shape_cu_49f7391c4cuda3std3__45__cpo4rendE,(_ZN38_INTERNAL_2351210d_8_Shape_cu_49f7391c4cuda3std6ranges3__45__cpo4prevE - _ZN38_INTERNAL_2351210d_8_Shape_cu_49f7391c4cuda3std3__45__cpo4rendE)
_ZN38_INTERNAL_2351210d_8_Shape_cu_49f7391c4cuda3std3__45__cpo4rendE:
	.zero		1
	.type		_ZN38_INTERNAL_2351210d_8_Shape_cu_49f7391c4cuda3std6ranges3__45__cpo4prevE,@object
	.size		_ZN38_INTERNAL_2351210d_8_Shape_cu_49f7391c4cuda3std6ranges3__45__cpo4prevE,(_ZN38_INTERNAL_2351210d_8_Shape_cu_49f7391c4cuda3std6ranges3__45__cpo9iter_moveE - _ZN38_INTERNAL_2351210d_8_Shape_cu_49f7391c4cuda3std6ranges3__45__cpo4prevE)
_ZN38_INTERNAL_2351210d_8_Shape_cu_49f7391c4cuda3std6ranges3__45__cpo4prevE:
	.zero		1
	.type		_ZN38_INTERNAL_2351210d_8_Shape_cu_49f7391c4cuda3std6ranges3__45__cpo9iter_moveE,@object
	.size		_ZN38_INTERNAL_2351210d_8_Shape_cu_49f7391c4cuda3std6ranges3__45__cpo9iter_moveE,(.L_13 - _ZN38_INTERNAL_2351210d_8_Shape_cu_49f7391c4cuda3std6ranges3__45__cpo9iter_moveE)
_ZN38_INTERNAL_2351210d_8_Shape_cu_49f7391c4cuda3std6ranges3__45__cpo9iter_moveE:
	.zero		1
.L_13:


//--------------------- .nv.constant0._ZN2at6native40_GLOBAL__N__2351210d_8_Shape_cu_49f7391c19CatArrayBatchedCopyINS1_10OpaqueTypeILj16EEEjLi4ELi64ELi64EEEvPT_NS1_25CatArrInputTensorMetadataIS5_T0_XT2_EXT3_EEENS1_16TensorSizeStrideIS8_Lj4EEEiS8_ --------------------------
	.section	.nv.constant0._ZN2at6native40_GLOBAL__N__2351210d_8_Shape_cu_49f7391c19CatArrayBatchedCopyINS1_10OpaqueTypeILj16EEEjLi4ELi64ELi64EEEvPT_NS1_25CatArrInputTensorMetadataIS5_T0_XT2_EXT3_EEENS1_16TensorSizeStrideIS8_Lj4EEEiS8_,"a",@progbits
	.sectionflags	@""
	.align	4
.nv.constant0._ZN2at6native40_GLOBAL__N__2351210d_8_Shape_cu_49f7391c19CatArrayBatchedCopyINS1_10OpaqueTypeILj16EEEjLi4ELi64ELi64EEEvPT_NS1_25CatArrInputTensorMetadataIS5_T0_XT2_EXT3_EEENS1_16TensorSizeStrideIS8_Lj4EEEiS8_:
	.zero		3968


//--------------------- .nv.constant0._ZN2at6native40_GLOBAL__N__2351210d_8_Shape_cu_49f7391c26CatArrayBatchedCopy_contigINS1_10OpaqueTypeILj16EEEjLi4ELi64ELi64EEEvPT_NS1_25CatArrInputTensorMetadataIS5_T0_XT2_EXT3_EEENS1_16TensorSizeStrideIS8_Lj4EEEiS8_ --------------------------
	.section	.nv.constant0._ZN2at6native40_GLOBAL__N__2351210d_8_Shape_cu_49f7391c26CatArrayBatchedCopy_contigINS1_10OpaqueTypeILj16EEEjLi4ELi64ELi64EEEvPT_NS1_25CatArrInputTensorMetadataIS5_T0_XT2_EXT3_EEENS1_16TensorSizeStrideIS8_Lj4EEEiS8_,"a",@progbits
	.sectionflags	@""
	.align	4
.nv.constant0._ZN2at6native40_GLOBAL__N__2351210d_8_Shape_cu_49f7391c26CatArrayBatchedCopy_contigINS1_10OpaqueTypeILj16EEEjLi4ELi64ELi64EEEvPT_NS1_25CatArrInputTensorMetadataIS5_T0_XT2_EXT3_EEENS1_16TensorSizeStrideIS8_Lj4EEEiS8_:
	.zero		3968


//--------------------- .nv.constant0._ZN2at6native40_GLOBAL__N__2351210d_8_Shape_cu_49f7391c35CatArrayBatchedCopy_alignedK_contigINS1_10OpaqueTypeILj16EEEjLi4ELi64ELi64ELi8EEEvPT_NS1_25CatArrInputTensorMetadataIS5_T0_XT2_EXT3_EEENS1_16TensorSizeStrideIS8_Lj4EEEiS8_ --------------------------
	.section	.nv.constant0._ZN2at6native40_GLOBAL__N__2351210d_8_Shape_cu_49f7391c35CatArrayBatchedCopy_alignedK_contigINS1_10OpaqueTypeILj16EEEjLi4ELi64ELi64ELi8EEEvPT_NS1_25CatArrInputTensorMetadataIS5_T0_XT2_EXT3_EEENS1_16TensorSizeStrideIS8_Lj4EEEiS8_,"a",@progbits
	.sectionflags	@""
	.align	4
.nv.constant0._ZN2at6native40_GLOBAL__N__2351210d_8_Shape_cu_49f7391c35CatArrayBatchedCopy_alignedK_contigINS1_10OpaqueTypeILj16EEEjLi4ELi64ELi64ELi8EEEvPT_NS1_25CatArrInputTensorMetadataIS5_T0_XT2_EXT3_EEENS1_16TensorSizeStrideIS8_Lj4EEEiS8_:
	.zero		3968


//--------------------- .nv.constant0._ZN2at6native40_GLOBAL__N__2351210d_8_Shape_cu_49f7391c35CatArrayBatchedCopy_alignedK_contigINS1_10OpaqueTypeILj16EEEjLi4ELi64ELi64ELi16EEEvPT_NS1_25CatArrInputTensorMetadataIS5_T0_XT2_EXT3_EEENS1_16TensorSizeStrideIS8_Lj4EEEiS8_ --------------------------
	.section	.nv.constant0._ZN2at6native40_GLOBAL__N__2351210d_8_Shape_cu_49f7391c35CatArrayBatchedCopy_alignedK_contigINS1_10OpaqueTypeILj16EEEjLi4ELi64ELi64ELi16EEEvPT_NS1_25CatArrInputTensorMetadataIS5_T0_XT2_EXT3_EEENS1_16TensorSizeStrideIS8_Lj4EEEiS8_,"a",@progbits
	.sectionflags	@""
	.align	4
.nv.constant0._ZN2at6native40_GLOBAL__N__2351210d_8_Shape_cu_49f7391c35CatArrayBatchedCopy_alignedK_contigINS1_10OpaqueTypeILj16EEEjLi4ELi64ELi64ELi16EEEvPT_NS1_25CatArrInputTensorMetadataIS5_T0_XT2_EXT3_EEENS1_16TensorSizeStrideIS8_Lj4EEEiS8_:
	.zero		3968


//--------------------- .nv.constant0._ZN2at6native40_GLOBAL__N__2351210d_8_Shape_cu_49f7391c30CatArrayBatchedCopy_vectorizedINS1_10OpaqueTypeILj16EEEjLi4ELi64ELi64ELi16ELi1EEEvPcNS1_25CatArrInputTensorMetadataIT_T0_XT2_EXT3_EEENS1_16TensorSizeStrideIS8_Lj4EEEiS8_ --------------------------
	.section	.nv.constant0._ZN2at6native40_GLOBAL__N__2351210d_8_Shape_cu_49f7391c30CatArrayBatchedCopy_vectorizedINS1_10OpaqueTypeILj16EEEjLi4ELi64ELi64ELi16ELi1EEEvPcNS1_25CatArrInputTensorMetadataIT_T0_XT2_EXT3_EEENS1_16TensorSizeStrideIS8_Lj4EEEiS8_,"a",@progbits
	.sectionflags	@""
	.align	4
.nv.constant0._ZN2at6native40_GLOBAL__N__2351210d_8_Shape_cu_49f7391c30CatArrayBatchedCopy_vectorizedINS1_10OpaqueTypeILj16EEEjLi4ELi64ELi64ELi16ELi1EEEvPcNS1_25CatArrInputTensorMetadataIT_T0_XT2_EXT3_EEENS1_16TensorSizeStrideIS8_Lj4EEEiS8_:
	.zero		3968


//--------------------- .nv.constant0._ZN2at6native40_GLOBAL__N__2351210d_8_Shape_cu_49f7391c19CatArrayBatchedCopyINS1_10OpaqueTypeILj16EEEjLi3ELi64ELi64EEEvPT_NS1_25CatArrInputTensorMetadataIS5_T0_XT2_EXT3_EEENS1_16TensorSizeStrideIS8_Lj4EEEiS8_ --------------------------
	.section	.nv.constant0._ZN2at6native40_GLOBAL__N__2351210d_8_Shape_cu_49f7391c19CatArrayBatchedCopyINS1_10OpaqueTypeILj16EEEjLi3ELi64ELi64EEEvPT_NS1_25CatArrInputTensorMetadataIS5_T0_XT2_EXT3_EEENS1_16TensorSizeStrideIS8_Lj4EEEiS8_,"a",@progbits
	.sectionflags	@""
	.align	4
.nv.constant0._ZN2at6native40_GLOBAL__N__2351210d_8_Shape_cu_49f7391c19CatArrayBatchedCopyINS1_10OpaqueTypeILj16EEEjLi3ELi64ELi64EEEvPT_NS1_25CatArrInputTensorMetadataIS5_T0_XT2_EXT3_EEENS1_16TensorSizeStrideIS8_Lj4EEEiS8_:
	.zero		3968


//--------------------- .nv.constant0._ZN2at6native40_GLOBAL__N__2351210d_8_Shape_cu_49f7391c26CatArrayBatchedCopy_contigINS1_10OpaqueTypeILj16EEEjLi3ELi64ELi64EEEvPT_NS1_25CatArrInputTensorMetadataIS5_T0_XT2_EXT3_EEENS1_16TensorSizeStrideIS8_Lj4EEEiS8_ --------------------------
	.section	.nv.constant0._ZN2at6native40_GLOBAL__N__2351210d_8_Shape_cu_49f7391c26CatArrayBatchedCopy_contigINS1_10OpaqueTypeILj16EEEjLi3ELi64ELi64EEEvPT_NS1_25CatArrInputTensorMetadataIS5_T0_XT2_EXT3_EEENS1_16TensorSizeStrideIS8_Lj4EEEiS8_,"a",@progbits
	.sectionflags	@""
	.align	4
.nv.constant0._ZN2at6native40_GLOBAL__N__2351210d_8_Shape_cu_49f7391c26CatArrayBatchedCopy_contigINS1_10OpaqueTypeILj16EEEjLi3ELi64ELi64EEEvPT_NS1_25CatArrInputTensorMetadataIS5_T0_XT2_EXT3_EEENS1_16TensorSizeStrideIS8_Lj4EEEiS8_:
	.zero		3968


//--------------------- .nv.constant0._ZN2at6native40_GLOBAL__N__2351210d_8_Shape_cu_49f7391c35CatArrayBatchedCopy_alignedK_contigINS1_10OpaqueTypeILj16EEEjLi3ELi64ELi64ELi8EEEvPT_NS1_25CatArrInputTensorMetadataIS5_T0_XT2_EXT3_EEENS1_16TensorSizeStrideIS8_Lj4EEEiS8_ --------------------------
	.section	.nv.constant0._ZN2at6native40_GLOBAL__N__2351210d_8_Shape_cu_49f7391c35CatArrayBatchedCopy_alignedK_contigINS1_10OpaqueTypeILj16EEEjLi3ELi64ELi64ELi8EEEvPT_NS1_25CatArrInputTensorMetadataIS5_T0_XT2_EXT3_EEENS1_16TensorSizeStrideIS8_Lj4EEEiS8_,"a",@progbits
	.sectionflags	@""
	.align	4
.nv.constant0._ZN2at6native40_GLOBAL__N__2351210d_8_Shape_cu_49f7391c35CatArrayBatchedCopy_alignedK_contigINS1_10OpaqueTypeILj16EEEjLi3ELi64ELi64ELi8EEEvPT_NS1_25CatArrInputTensorMetadataIS5_T0_XT2_EXT3_EEENS1_16TensorSizeStrideIS8_Lj4EEEiS8_:
	.zero		3968


//--------------------- .nv.constant0._ZN2at6native40_GLOBAL__N__2351210d_8_Shape_cu_49f7391c35CatArrayBatchedCopy_alignedK_contigINS1_10OpaqueTypeILj16EEEjLi3ELi64ELi64ELi16EEEvPT_NS1_25CatArrInputTensorMetadataIS5_T0_XT2_EXT3_EEENS1_16TensorSizeStrideIS8_Lj4EEEiS8_ --------------------------
	.section	.nv.constant0._ZN2at6native40_GLOBAL__N__2351210d_8_Shape_cu_49f7391c35CatArrayBatchedCopy_alignedK_contigINS1_10OpaqueTypeILj16EEEjLi3ELi64ELi64ELi16EEEvPT_NS1_25CatArrInputTensorMetadataIS5_T0_XT2_EXT3_EEENS1_16TensorSizeStrideIS8_Lj4EEEiS8_,"a",@progbits
	.sectionflags	@""
	.align	4
.nv.constant0._ZN2at6native40_GLOBAL__N__2351210d_8_Shape_cu_49f7391c35CatArrayBatchedCopy_alignedK_contigINS1_10OpaqueTypeILj16EEEjLi3ELi64ELi64ELi16EEEvPT_NS1_25CatArrInputTensorMetadataIS5_T0_XT2_EXT3_EEENS1_16TensorSizeStrideIS8_Lj4EEEiS8_:
	.zero		3968


//--------------------- .nv.constant0._ZN2at6native40_GLOBAL__N__2351210d_8_Shape_cu_49f7391c30CatArrayBatchedCopy_vectorizedINS1_10OpaqueTypeILj16EEEjLi3ELi64ELi64ELi16ELi1EEEvPcNS1_25CatArrInputTensorMetadataIT_T0_XT2_EXT3_EEENS1_16TensorSizeStrideIS8_Lj4EEEiS8_ --------------------------
	.section	.nv.constant0._ZN2at6native40_GLOBAL__N__2351210d_8_Shape_cu_49f7391c30CatArrayBatchedCopy_vectorizedINS1_10OpaqueTypeILj16EEEjLi3ELi64ELi64ELi16ELi1EEEvPcNS1_25CatArrInputTensorMetadataIT_T0_XT2_EXT3_EEENS1_16TensorSizeStrideIS8_Lj4EEEiS8_,"a",@progbits
	.sectionflags	@""
	.align	4
.nv.constant0._ZN2at6native40_GLOBAL__N__2351210d_8_Shape_cu_49f7391c30CatArrayBatchedCopy_vectorizedINS1_10OpaqueTypeILj16EEEjLi3ELi64ELi64ELi16ELi1EEEvPcNS1_25CatArrInputTensorMetadataIT_T0_XT2_EXT3_EEENS1_16TensorSizeStrideIS8_Lj4EEEiS8_:
	.zero		3968


//--------------------- .nv.constant0._ZN2at6native40_GLOBAL__N__2351210d_8_Shape_cu_49f7391c19CatArrayBatchedCopyINS1_10OpaqueTypeILj16EEEjLi2ELi64ELi64EEEvPT_NS1_25CatArrInputTensorMetadataIS5_T0_XT2_EXT3_EEENS1_16TensorSizeStrideIS8_Lj4EEEiS8_ --------------------------
	.section	.nv.constant0._ZN2at6native40_GLOBAL__N__2351210d_8_Shape_cu_49f7391c19CatArrayBatchedCopyINS1_10OpaqueTypeILj16EEEjLi2ELi64ELi64EEEvPT_NS1_25CatArrInputTensorMetadataIS5_T0_XT2_EXT3_EEENS1_16TensorSizeStrideIS8_Lj4EEEiS8_,"a",@progbits
	.sectionflags	@""
	.align	4
.nv.constant0._ZN2at6native40_GLOBAL__N__2351210d_8_Shape_cu_49f7391c19CatArrayBatchedCopyINS1_10OpaqueTypeILj16EEEjLi2ELi64ELi64EEEvPT_NS1_25CatArrInputTensorMetadataIS5_T0_XT2_EXT3_EEENS1_16TensorSizeStrideIS8_Lj4EEEiS8_:
	.zero		3968


//--------------------- .nv.constant0._ZN2at6native40_GLOBAL__N__2351210d_8_Shape_cu_49f7391c26CatArrayBatchedCopy_contigINS1_10OpaqueTypeILj16EEEjLi2ELi64ELi64EEEvPT_NS1_25CatArrInputTensorMetadataIS5_T0_XT2_EXT3_EEENS1_16TensorSizeStrideIS8_Lj4EEEiS8_ --------------------------
	.section	.nv.constant0._ZN2at6native40_GLOBAL__N__2351210d_8_Shape_cu_49f7391c26CatArrayBatchedCopy_contigINS1_10OpaqueTypeILj16EEEjLi2ELi64ELi64EEEvPT_NS1_25CatArrInputTensorMetadataIS5_T0_XT2_EXT3_EEENS1_16TensorSizeStrideIS8_Lj4EEEiS8_,"a",@progbits
	.sectionflags	@""
	.align	4
.nv.constant0._ZN2at6native40_GLOBAL__N__2351210d_8_Shape_cu_49f7391c26CatArrayBatchedCopy_contigINS1_10OpaqueTypeILj16EEEjLi2ELi64ELi64EEEvPT_NS1_25CatArrInputTensorMetadataIS5_T0_XT2_EXT3_EEENS1_16TensorSizeStrideIS8_Lj4EEEiS8_:
	.zero		3968


//--------------------- .nv.constant0._ZN2at6native40_GLOBAL__N__2351210d_8_Shape_cu_49f7391c35CatArrayBatchedCopy_alignedK_contigINS1_10OpaqueTypeILj16EEEjLi2ELi64ELi64ELi8EEEvPT_NS1_25CatArrInputTensorMetadataIS5_T0_XT2_EXT3_EEENS1_16TensorSizeStrideIS8_Lj4EEEiS8_ --------------------------
	.section	.nv.constant0._ZN2at6native40_GLOBAL__N__2351210d_8_Shape_cu_49f7391c35CatArrayBatchedCopy_alignedK_contigINS1_10OpaqueTypeILj16EEEjLi2ELi64ELi64ELi8EEEvPT_NS1_25CatArrInputTensorMetadataIS5_T0_XT2_EXT3_EEENS1_16TensorSizeStrideIS8_Lj4EEEiS8_,"a",@progbits
	.sectionflags	@""
	.align	4
.nv.constant0._ZN2at6native40_GLOBAL__N__2351210d_8_Shape_cu_49f7391c35CatArrayBatchedCopy_alignedK_contigINS1_10OpaqueTypeILj16EEEjLi2ELi64ELi64ELi8EEEvPT_NS1_25CatArrInputTensorMetadataIS5_T0_XT2_EXT3_EEENS1_16TensorSizeStrideIS8_Lj4EEEiS8_:
	.zero		3968


//--------------------- .nv.constant0._ZN2at6native40_GLOBAL__N__2351210d_8_Shape_cu_49f7391c35CatArrayBatchedCopy_alignedK_contigINS1_10OpaqueTypeILj16EEEjLi2ELi64ELi64ELi16EEEvPT_NS1_25CatArrInputTensorMetadataIS5_T0_XT2_EXT3_EEENS1_16TensorSizeStrideIS8_Lj4EEEiS8_ --------------------------
	.section	.nv.constant0._ZN2at6native40_GLOBAL__N__2351210d_8_Shape_cu_49f7391c35CatArrayBatchedCopy_alignedK_contigINS1_10OpaqueTypeILj16EEEjLi2ELi64ELi64ELi16EEEvPT_NS1_25CatArrInputTensorMetadataIS5_T0_XT2_EXT3_EEENS1_16TensorSizeStrideIS8_Lj4EEEiS8_,"a",@progbits
	.sectionflags	@""
	.align	4
.nv.constant0._ZN2at6native40_GLOBAL__N__2351210d_8_Shape_cu_49f7391c35CatArrayBatchedCopy_alignedK_contigINS1_10OpaqueTypeILj16EEEjLi2ELi64ELi64ELi16EEEvPT_NS1_25CatArrInputTensorMetadataIS5_T0_XT2_EXT3_EEENS1_16TensorSizeStrideIS8_Lj4EEEiS8_:
	.zero		3968


//--------------------- .nv.constant0._ZN2at6native40_GLOBAL__N__2351210d_8_Shape_cu_49f7391c30CatArrayBatchedCopy_vectorizedINS1_10OpaqueTypeILj16EEEjLi2ELi64ELi64ELi16ELi1EEEvPcNS1_25CatArrInputTensorMetadataIT_T0_XT2_EXT3_EEENS1_16TensorSizeStrideIS8_Lj4EEEiS8_ --------------------------
	.section	.nv.constant0._ZN2at6native40_GLOBAL__N__2351210d_8_Shape_cu_49f7391c30CatArrayBatchedCopy_vectorizedINS1_10OpaqueTypeILj16EEEjLi2ELi64ELi64ELi16ELi1EEEvPcNS1_25CatArrInputTensorMetadataIT_T0_XT2_EXT3_EEENS1_16TensorSizeStrideIS8_Lj4EEEiS8_,"a",@progbits
	.sectionflags	@""
	.align	4
.nv.constant0._ZN2at6native40_GLOBAL__N__2351210d_8_Shape_cu_49f7391c30CatArrayBatchedCopy_vectorizedINS1_10OpaqueTypeILj16EEEjLi2ELi64ELi64ELi16ELi1EEEvPcNS1_25CatArrInputTensorMetadataIT_T0_XT2_EXT3_EEENS1_16TensorSizeStrideIS8_Lj4EEEiS8_:
	.zero		3968


//--------------------- .nv.constant0._ZN2at6native40_GLOBAL__N__2351210d_8_Shape_cu_49f7391c19CatArrayBatchedCopyINS1_10OpaqueTypeILj16EEEjLi1ELi64ELi64EEEvPT_NS1_25CatArrInputTensorMetadataIS5_T0_XT2_EXT3_EEENS1_16TensorSizeStrideIS8_Lj4EEEiS8_ --------------------------
	.section	.nv.constant0._ZN2at6native40_GLOBAL__N__2351210d_8_Shape_cu_49f7391c19CatArrayBatchedCopyINS1_10OpaqueTypeILj16EEEjLi1ELi64ELi64EEEvPT_NS1_25CatArrInputTensorMetadataIS5_T0_XT2_EXT3_EEENS1_16TensorSizeStrideIS8_Lj4EEEiS8_,"a",@progbits
	.sectionflags	@""
	.align	4
.nv.constant0._ZN2at6native40_GLOBAL__N__2351210d_8_Shape_cu_49f7391c19CatArrayBatchedCopyINS1_10OpaqueTypeILj16EEEjLi1ELi64ELi64EEEvPT_NS1_25CatArrInputTensorMetadataIS5_T0_XT2_EXT3_EEENS1_16TensorSizeStrideIS8_Lj4EEEiS8_:
	.zero		3968


//--------------------- .nv.constant0._ZN2at6native40_GLOBAL__N__2351210d_8_Shape_cu_49f7391c26CatArrayBatchedCopy_contigINS1_10OpaqueTypeILj16EEEjLi1ELi64ELi64EEEvPT_NS1_25CatArrInputTensorMetadataIS5_T0_XT2_EXT3_EEENS1_16TensorSizeStrideIS8_Lj4EEEiS8_ --------------------------
	.section	.nv.constant0._ZN2at6native40_GLOBAL__N__2351210d_8_Shape_cu_49f7391c26CatArrayBatchedCopy_contigINS1_10OpaqueTypeILj16EEEjLi1ELi64ELi64EEEvPT_NS1_25CatArrInputTensorMetadataIS5_T0_XT2_EXT3_EEENS1_16TensorSizeStrideIS8_Lj4EEEiS8_,"a",@progbits
	.sectionflags	@""
	.align	4
.nv.constant0._ZN2at6native40_GLOBAL__N__2351210d_8_Shape_cu_49f7391c26CatArrayBatchedCopy_contigINS1_10OpaqueTypeILj16EEEjLi1ELi64ELi64EEEvPT_NS1_25CatArrInputTensorMetadataIS5_T0_XT2_EXT3_EEENS1_16TensorSizeStrideIS8_Lj4EEEiS8_:
	.zero		3968


//--------------------- .nv.constant0._ZN2at6native40_GLOBAL__N__2351210d_8_Shape_cu_49f7391c35CatArrayBatchedCopy_alignedK_contigINS1_10OpaqueTypeILj16EEEjLi1ELi64ELi64ELi8EEEvPT_NS1_25CatArrInputTensorMetadataIS5_T0_XT2_EXT3_EEENS1_16TensorSizeStrideIS8_Lj4EEEiS8_ --------------------------
	.section	.nv.constant0._ZN2at6native40_GLOBAL__N__2351210d_8_Shape_cu_49f7391c35CatArrayBatchedCopy_alignedK_contigINS1_10OpaqueTypeILj16EEEjLi1ELi64ELi64ELi8EEEvPT_NS1_25CatArrInputTensorMetadataIS5_T0_XT2_EXT3_EEENS1_16TensorSizeStrideIS8_Lj4EEEiS8_,"a",@progbits
	.sectionflags	@""
	.align	4
.nv.constant0._ZN2at6native40_GLOBAL__N__2351210d_8_Shape_cu_49f7391c35CatArrayBatchedCopy_alignedK_contigINS1_10OpaqueTypeILj16EEEjLi1ELi64ELi64ELi8EEEvPT_NS1_25CatArrInputTensorMetadataIS5_T0_XT2_EXT3_EEENS1_16TensorSizeStrideIS8_Lj4EEEiS8_:
	.zero		3968


//--------------------- .nv.constant0._ZN2at6native40_GLOBAL__N__2351210d_8_Shape_cu_49f7391c35CatArrayBatchedCopy_alignedK_contigINS1_10OpaqueTypeILj16EEEjLi1ELi64ELi64ELi16EEEvPT_NS1_25CatArrInputTensorMetadataIS5_T0_XT2_EXT3_EEENS1_16TensorSizeStrideIS8_Lj4EEEiS8_ --------------------------
	.section	.nv.constant0._ZN2at6native40_GLOBAL__N__2351210d_8_Shape_cu_49f7391c35CatArrayBatchedCopy_alignedK_contigINS1_10OpaqueTypeILj16EEEjLi1ELi64ELi64ELi16EEEvPT_NS1_25CatArrInputTensorMetadataIS5_T0_XT2_EXT3_EEENS1_16TensorSizeStrideIS8_Lj4EEEiS8_,"a",@progbits
	.sectionflags	@""
	.align	4
.nv.constant0._ZN2at6native40_GLOBAL__N__2351210d_8_Shape_cu_49f7391c35CatArrayBatchedCopy_alignedK_contigINS1_10OpaqueTypeILj16EEEjLi1ELi64ELi64ELi16EEEvPT_NS1_25CatArrInputTensorMetadataIS5_T0_XT2_EXT3_EEENS1_16TensorSizeStrideIS8_Lj4EEEiS8_:
	.zero		3968


//--------------------- .nv.constant0._ZN2at6native40_GLOBAL__N__2351210d_8_Shape_cu_49f7391c30CatArrayBatchedCopy_vectorizedINS1_10OpaqueTypeILj16EEEjLi1ELi64ELi64ELi16ELi1EEEvPcNS1_25CatArrInputTensorMetadataIT_T0_XT2_EXT3_EEENS1_16TensorSizeStrideIS8_Lj4EEEiS8_ --------------------------
	.section	.nv.constant0._ZN2at6native40_GLOBAL__N__2351210d_8_Shape_cu_49f7391c30CatArrayBatchedCopy_vectorizedINS1_10OpaqueTypeILj16EEEjLi1ELi64ELi64ELi16ELi1EEEvPcNS1_25CatArrInputTensorMetadataIT_T0_XT2_EXT3_EEENS1_16TensorSizeStrideIS8_Lj4EEEiS8_,"a",@progbits
	.sectionflags	@""
	.align	4
.nv.constant0._ZN2at6native40_GLOBAL__N__2351210d_8_Shape_cu_49f7391c30CatArrayBatchedCopy_vectorizedINS1_10OpaqueTypeILj16EEEjLi1ELi64ELi64ELi16ELi1EEEvPcNS1_25CatArrInputTensorMetadataIT_T0_XT2_EXT3_EEENS1_16TensorSizeStrideIS8_Lj4EEEiS8_:
	.zero		3968


//--------------------- .nv.constant0._ZN2at6native40_GLOBAL__N__2351210d_8_Shape_cu_49f7391c19CatArrayBatchedCopyINS1_10OpaqueTypeILj8EEEjLi4ELi64ELi64EEEvPT_NS1_25CatArrInputTensorMetadataIS5_T0_XT2_EXT3_EEENS1_16TensorSizeStrideIS8_Lj4EEEiS8_ --------------------------
	.section	.nv.constant0._ZN2at6native40_GLOBAL__N__2351210d_8_Shape_cu_49f7391c19CatArrayBatchedCopyINS1_10OpaqueTypeILj8EEEjLi4ELi64ELi64EEEvPT_NS1_25CatArrInputTensorMetadataIS5_T0_XT2_EXT3_EEENS1_16TensorSizeStrideIS8_Lj4EEEiS8_,"a",@progbits
	.sectionflags	@""
	.align	4
.nv.constant0._ZN2at6native40_GLOBAL__N__2351210d_8_Shape_cu_49f7391c19CatArrayBatchedCopyINS1_10OpaqueTypeILj8EEEjLi4ELi64ELi64EEEvPT_NS1_25CatArrInputTensorMetadataIS5_T0_XT2_EXT3_EEENS1_16TensorSizeStrideIS8_Lj4EEEiS8_:
	.zero		3968


//--------------------- .nv.constant0._ZN2at6native40_GLOBAL__N__2351210d_8_Shape_cu_49f7391c26CatArrayBatchedCopy_contigINS1_10OpaqueTypeILj8EEEjLi4ELi64ELi64EEEvPT_NS1_25CatArrInputTensorMetadataIS5_T0_XT2_EXT3_EEENS1_16TensorSizeStrideIS8_Lj4EEEiS8_ --------------------------
	.section	.nv.constant0._ZN2at6native40_GLOBAL__N__2351210d_8_Shape_cu_49f7391c26CatArrayBatchedCopy_contigINS1_10OpaqueTypeILj8EEEjLi4ELi64ELi64EEEvPT_NS1_25CatArrInputTensorMetadataIS5_T0_XT2_EXT3_EEENS1_16TensorSizeStrideIS8_Lj4EEEiS8_,"a",@progbits
	.sectionflags	@""
	.align	4
.nv.constant0._ZN2at6native40_GLOBAL__N__2351210d_8_Shape_cu_49f7391c26CatArrayBatchedCopy_contigINS1_10OpaqueTypeILj8EEEjLi4ELi64ELi64EEEvPT_NS1_25CatArrInputTensorMetadataIS5_T0_XT2_EXT3_EEENS1_16TensorSizeStrideIS8_Lj4EEEiS8_:
	.zero		3968


//--------------------- .nv.constant0._ZN2at6native40_GLOBAL__N__2351210d_8_Shape_cu_49f7391c35CatArrayBatchedCopy_alignedK_contigINS1_10OpaqueTypeILj8EEEjLi4ELi64ELi64ELi8EEEvPT_NS1_25CatArrInputTensorMetadataIS5_T0_XT2_EXT3_EEENS1_16TensorSizeStrideIS8_Lj4EEEiS8_ --------------------------
	.section	.nv.constant0._ZN2at6native40_GLOBAL__N__2351210d_8_Shape_cu_49f7391c35CatArrayBatchedCopy_alignedK_contigINS1_10OpaqueTypeILj8EEEjLi4ELi64ELi64ELi8EEEvPT_NS1_25CatArrInputTensorMetadataIS5_T0_XT2_EXT3_EEENS1_16TensorSizeStrideIS8_Lj4EEEiS8_,"a",@progbits
	.sectionflags	@""
	.align	4
.nv.constant0._ZN2at6native40_GLOBAL__N__2351210d_8_Shape_cu_49f7391c35CatArrayBatchedCopy_alignedK_contigINS1_10OpaqueTypeILj8EEEjLi4ELi64ELi64ELi8EEEvPT_NS1_25CatArrInputTensorMetadataIS5_T0_XT2_EXT3_EEENS1_16TensorSizeStrideIS8_Lj4EEEiS8_:
	.zero		3968


//--------------------- .nv.constant0._ZN2at6native40_GLOBAL__N__2351210d_8_Shape_cu_49f7391c35CatArrayBatchedCopy_alignedK_contigINS1_10OpaqueTypeILj8EEEjLi4ELi64ELi64ELi16EEEvPT_NS1_25CatArrInputTensorMetadataIS5_T0_XT2_EXT3_EEENS1_16TensorSizeStrideIS8_Lj4EEEiS8_ --------------------------
	.section	.nv.constant0._ZN2at6native40_GLOBAL__N__2351210d_8_Shape_cu_49f7391c35CatArrayBatchedCopy_alignedK_contigINS1_10OpaqueTypeILj8EEEjLi4ELi64ELi64ELi16EEEvPT_NS1_25CatArrInputTensorMetadataIS5_T0_XT2_EXT3_EEENS1_16TensorSizeStrideIS8_Lj4EEEiS8_,"a",@progbits
	.sectionflags	@""
	.align	4
.nv.constant0._ZN2at6native40_GLOBAL__N__2351210d_8_Shape_cu_49f7391c35CatArrayBatchedCopy_alignedK_contigINS1_10OpaqueTypeILj8EEEjLi4ELi64ELi64ELi16EEEvPT_NS1_25CatArrInputTensorMetadataIS5_T0_XT2_EXT3_EEENS1_16TensorSizeStrideIS8_Lj4EEEiS8_:
	.zero		3968


//--------------------- .nv.constant0._ZN2at6native40_GLOBAL__N__2351210d_8_Shape_cu_49f7391c30CatArrayBatchedCopy_vectorizedINS1_10OpaqueTypeILj8EEEjLi4ELi64ELi64ELi16ELi2EEEvPcNS1_25CatArrInputTensorMetadataIT_T0_XT2_EXT3_EEENS1_16TensorSizeStrideIS8_Lj4EEEiS8_ --------------------------
	.section	.nv.constant0._ZN2at6native40_GLOBAL__N__2351210d_8_Shape_cu_49f7391c30CatArrayBatchedCopy_vectorizedINS1_10OpaqueTypeILj8EEEjLi4ELi64ELi64ELi16ELi2EEEvPcNS1_25CatArrInputTensorMetadataIT_T0_XT2_EXT3_EEENS1_16TensorSizeStrideIS8_Lj4EEEiS8_,"a",@progbits
	.sectionflags	@""
	.align	4
.nv.constant0._ZN2at6native40_GLOBAL__N__2351210d_8_Shape_cu_49f7391c30CatArrayBatchedCopy_vectorizedINS1_10OpaqueTypeILj8EEEjLi4ELi64ELi64ELi16ELi2EEEvPcNS1_25CatArrInputTensorMetadataIT_T0_XT2_EXT3_EEENS1_16TensorSizeStrideIS8_Lj4EEEiS8_:
	.zero		3968


//--------------------- .nv.constant0._ZN2at6native40_GLOBAL__N__2351210d_8_Shape_cu_49f7391c19CatArrayBatchedCopyINS1_10OpaqueTypeILj8EEEjLi3ELi64ELi64EEEvPT_NS1_25CatArrInputTensorMetadataIS5_T0_XT2_EXT3_EEENS1_16TensorSizeStrideIS8_Lj4EEEiS8_ --------------------------
	.section	.nv.constant0._ZN2at6native40_GLOBAL__N__2351210d_8_Shape_cu_49f7391c19CatArrayBatchedCopyINS1_10OpaqueTypeILj8EEEjLi3ELi64ELi64EEEvPT_NS1_25CatArrInputTensorMetadataIS5_T0_XT2_EXT3_EEENS1_16TensorSizeStrideIS8_Lj4EEEiS8_,"a",@progbits
	.sectionflags	@""
	.align	4
.nv.constant0._ZN2at6native40_GLOBAL__N__2351210d_8_Shape_cu_49f7391c19CatArrayBatchedCopyINS1_10OpaqueTypeILj8EEEjLi3ELi64ELi64EEEvPT_NS1_25CatArrInputTensorMetadataIS5_T0_XT2_EXT3_EEENS1_16TensorSizeStrideIS8_Lj4EEEiS8_:
	.zero		3968


//--------------------- .nv.constant0._ZN2at6native40_GLOBAL__N__2351210d_8_Shape_cu_49f7391c26CatArrayBatchedCopy_contigINS1_10OpaqueTypeILj8EEEjLi3ELi64ELi64EEEvPT_NS1_25CatArrInputTensorMetadataIS5_T0_XT2_EXT3_EEENS1_16TensorSizeStrideIS8_Lj4EEEiS8_ --------------------------
	.section	.nv.constant0._ZN2at6native40_GLOBAL__N__2351210d_8_Shape_cu_49f7391c26CatArrayBatchedCopy_contigINS1_10OpaqueTypeILj8EEEjLi3ELi64ELi64EEEvPT_NS1_25CatArrInputTensorMetadataIS5_T0_XT2_EXT3_EEENS1_16TensorSizeStrideIS8_Lj4EEEiS8_,"a",@progbits
	.sectionflags	@""
	.align	4
.nv.constant0._ZN2at6native40_GLOBAL__N__2351210d_8_Shape_cu_49f7391c26CatArrayBatchedCopy_contigINS1_10OpaqueTypeILj8EEEjLi3ELi64ELi64EEEvPT_NS1_25CatArrInputTensorMetadataIS5_T0_XT2_EXT3_EEENS1_16TensorSizeStrideIS8_Lj4EEEiS8_:
	.zero		3968


//--------------------- .nv.constant0._ZN2at6native40_GLOBAL__N__2351210d_8_Shape_cu_49f7391c35CatArrayBatchedCopy_alignedK_contigINS1_10OpaqueTypeILj8EEEjLi3ELi64ELi64ELi8EEEvPT_NS1_25CatArrInputTensorMetadataIS5_T0_XT2_EXT3_EEENS1_16TensorSizeStrideIS8_Lj4EEEiS8_ --------------------------
	.section	.nv.constant0._ZN2at6native40_GLOBAL__N__2351210d_8_Shape_cu_49f7391c35CatArrayBatchedCopy_alignedK_contigINS1_10OpaqueTypeILj8EEEjLi3ELi64ELi64ELi8EEEvPT_NS1_25CatArrInputTensorMetadataIS5_T0_XT2_EXT3_EEENS1_16TensorSizeStrideIS8_Lj4EEEiS8_,"a",@progbits
	.sectionflags	@""
	.align	4
.nv.constant0._ZN2at6native40_GLOBAL__N__2351210d_8_Shape_cu_49f7391c35CatArrayBatchedCopy_alignedK_contigINS1_10OpaqueTypeILj8EEEjLi3ELi64ELi64ELi8EEEvPT_NS1_25CatArrInputTensorMetadataIS5_T0_XT2_EXT3_EEENS1_16TensorSizeStrideIS8_Lj4EEEiS8_:
	.zero		3968


//--------------------- .nv.constant0._ZN2at6native40_GLOBAL__N__2351210d_8_Shape_cu_49f7391c35CatArrayBatchedCopy_alignedK_contigINS1_10OpaqueTypeILj8EEEjLi3ELi64ELi64ELi16EEEvPT_NS1_25CatArrInputTensorMetadataIS5_T0_XT2_EXT3_EEENS1_16TensorSizeStrideIS8_Lj4EEEiS8_ --------------------------
	.section	.nv.constant0._ZN2at6native40_GLOBAL__N__2351210d_8_Shape_cu_49f7391c35CatArrayBatchedCopy_alignedK_contigINS1_10OpaqueTypeILj8EEEjLi3ELi64ELi64ELi16EEEvPT_NS1_25CatArrInputTensorMetadataIS5_T0_XT2_EXT3_EEENS1_16TensorSizeStrideIS8_Lj4EEEiS8_,"a",@progbits
	.sectionflags	@""
	.align	4
.nv.constant0._ZN2at6native40_GLOBAL__N__2351210d_8_Shape_cu_49f7391c35CatArrayBatchedCopy_alignedK_contigINS1_10OpaqueTypeILj8EEEjLi3ELi64ELi64ELi16EEEvPT_NS1_25CatArrInputTensorMetadataIS5_T0_XT2_EXT3_EEENS1_16TensorSizeStrideIS8_Lj4EEEiS8_:
	.zero		3968


//--------------------- .nv.constant0._ZN2at6native40_GLOBAL__N__2351210d_8_Shape_cu_49f7391c30CatArrayBatchedCopy_vectorizedINS1_10OpaqueTypeILj8EEEjLi3ELi64ELi64ELi16ELi2EEEvPcNS1_25CatArrInputTensorMetadataIT_T0_XT2_EXT3_EEENS1_16TensorSizeStrideIS8_Lj4EEEiS8_ --------------------------
	.section	.nv.constant0._ZN2at6native40_GLOBAL__N__2351210d_8_Shape_cu_49f7391c30CatArrayBatchedCopy_vectorizedINS1_10OpaqueTypeILj8EEEjLi3ELi64ELi64ELi16ELi2EEEvPcNS1_25CatArrInputTensorMetadataIT_T0_XT2_EXT3_EEENS1_16TensorSizeStrideIS8_Lj4EEEiS8_,"a",@progbits
	.sectionflags	@""
	.align	4
.nv.constant0._ZN2at6native40_GLOBAL__N__2351210d_8_Shape_cu_49f7391c30CatArrayBatchedCopy_vectorizedINS1_10OpaqueTypeILj8EEEjLi3ELi64ELi64ELi16ELi2EEEvPcNS1_25CatArrInputTensorMetadataIT_T0_XT2_EXT3_EEENS1_16TensorSizeStrideIS8_Lj4EEEiS8_:
	.zero		3968


//--------------------- .nv.constant0._ZN2at6native40_GLOBAL__N__2351210d_8_Shape_cu_49f7391c19CatArrayBatchedCopyINS1_10OpaqueTypeILj8EEEjLi2ELi64ELi64EEEvPT_NS1_25CatArrInputTensorMetadataIS5_T0_XT2_EXT3_EEENS1_16TensorSizeStrideIS8_Lj4EEEiS8_ --------------------------
	.section	.nv.constant0._ZN2at6native40_GLOBAL__N__2351210d_8_Shape_cu_49f7391c19CatArrayBatchedCopyINS1_10OpaqueTypeILj8EEEjLi2ELi64ELi64EEEvPT_NS1_25CatArrInputTensorMetadataIS5_T0_XT2_EXT3_EEENS1_16TensorSizeStrideIS8_Lj4EEEiS8_,"a",@progbits
	.sectionflags	@""
	.align	4
.nv.constant0._ZN2at6native40_GLOBAL__N__2351210d_8_Shape_cu_49f7391c19CatArrayBatchedCopyINS1_10OpaqueTypeILj8EEEjLi2ELi64ELi64EEEvPT_NS1_25CatArrInputTensorMetadataIS5_T0_XT2_EXT3_EEENS1_16TensorSizeStrideIS8_Lj4EEEiS8_:
	.zero		3968


//--------------------- .nv.constant0._ZN2at6native40_GLOBAL__N__2351210d_8_Shape_cu_49f7391c26CatArrayBatchedCopy_contigINS1_10OpaqueTypeILj8EEEjLi2ELi64ELi64EEEvPT_NS1_25CatArrInputTensorMetadataIS5_T0_XT2_EXT3_EEENS1_16TensorSizeStrideIS8_Lj4EEEiS8_ --------------------------
	.section	.nv.constant0._ZN2at6native40_GLOBAL__N__2351210d_8_Shape_cu_49f7391c26CatArrayBatchedCopy_contigINS1_10OpaqueTypeILj8EEEjLi2ELi64ELi64EEEvPT_NS1_25CatArrInputTensorMetadataIS5_T0_XT2_EXT3_EEENS1_16TensorSizeStrideIS8_Lj4EEEiS8_,"a",@progbits
	.sectionflags	@""
	.align	4
.nv.constant0._ZN2at6native40_GLOBAL__N__2351210d_8_Shape_cu_49f7391c26CatArrayBatchedCopy_contigINS1_10OpaqueTypeILj8EEEjLi2ELi64ELi64EEEvPT_NS1_25CatArrInputTensorMetadataIS5_T0_XT2_EXT3_EEENS1_16TensorSizeStrideIS8_Lj4EEEiS8_:
	.zero		3968


//--------------------- .nv.constant0._ZN2at6native40_GLOBAL__N__2351210d_8_Shape_cu_49f7391c35CatArrayBatchedCopy_alignedK_contigINS1_10OpaqueTypeILj8EEEjLi2ELi64ELi64ELi8EEEvPT_NS1_25CatArrInputTensorMetadataIS5_T0_XT2_EXT3_EEENS1_16TensorSizeStrideIS8_Lj4EEEiS8_ --------------------------
	.section	.nv.constant0._ZN2at6native40_GLOBAL__N__2351210d_8_Shape_cu_49f7391c35CatArrayBatchedCopy_alignedK_contigINS1_10OpaqueTypeILj8EEEjLi2ELi64ELi64ELi8EEEvPT_NS1_25CatArrInputTensorMetadataIS5_T0_XT2_EXT3_EEENS1_16TensorSizeStrideIS8_Lj4EEEiS8_,"a",@progbits
	.sectionflags	@""
	.align	4
.nv.constant0._ZN2at6native40_GLOBAL__N__2351210d_8_Shape_cu_49f7391c35CatArrayBatchedCopy_alignedK_contigINS1_10OpaqueTypeILj8EEEjLi2ELi64ELi64ELi8EEEvPT_NS1_25CatArrInputTensorMetadataIS5_T0_XT2_EXT3_EEENS1_16TensorSizeStrideIS8_Lj4EEEiS8_:
	.zero		3968


//--------------------- .nv.constant0._ZN2at6native40_GLOBAL__N__2351210d_8_Shape_cu_49f7391c35CatArrayBatchedCopy_alignedK_contigINS1_10OpaqueTypeILj8EEEjLi2ELi64ELi64ELi16EEEvPT_NS1_25CatArrInputTensorMetadataIS5_T0_XT2_EXT3_EEENS1_16TensorSizeStrideIS8_Lj4EEEiS8_ --------------------------
	.section	.nv.constant0._ZN2at6native40_GLOBAL__N__2351210d_8_Shape_cu_49f7391c35CatArrayBatchedCopy_alignedK_contigINS1_10OpaqueTypeILj8EEEjLi2ELi64ELi64ELi16EEEvPT_NS1_25CatArrInputTensorMetadataIS5_T0_XT2_EXT3_EEENS1_16TensorSizeStrideIS8_Lj4EEEiS8_,"a",@progbits
	.sectionflags	@""
	.align	4
.nv.constant0._ZN2at6native40_GLOBAL__N__2351210d_8_Shape_cu_49f7391c35CatArrayBatchedCopy_alignedK_contigINS1_10OpaqueTypeILj8EEEjLi2ELi64ELi64ELi16EEEvPT_NS1_25CatArrInputTensorMetadataIS5_T0_XT2_EXT3_EEENS1_16TensorSizeStrideIS8_Lj4EEEiS8_:
	.zero		3968


//--------------------- .nv.constant0._ZN2at6native40_GLOBAL__N__2351210d_8_Shape_cu_49f7391c30CatArrayBatchedCopy_vectorizedINS1_10OpaqueTypeILj8EEEjLi2ELi64ELi64ELi16ELi2EEEvPcNS1_25CatArrInputTensorMetadataIT_T0_XT2_EXT3_EEENS1_16TensorSizeStrideIS8_Lj4EEEiS8_ --------------------------
	.section	.nv.constant0._ZN2at6native40_GLOBAL__N__2351210d_8_Shape_cu_49f7391c30CatArrayBatchedCopy_vectorizedINS1_10OpaqueTypeILj8EEEjLi2ELi64ELi64ELi16ELi2EEEvPcNS1_25CatArrInputTensorMetadataIT_T0_XT2_EXT3_EEENS1_16TensorSizeStrideIS8_Lj4EEEiS8_,"a",@progbits
	.sectionflags	@""
	.align	4
.nv.constant0._ZN2at6native40_GLOBAL__N__2351210d_8_Shape_cu_49f7391c30CatArrayBatchedCopy_vectorizedINS1_10OpaqueTypeILj8EEEjLi2ELi64ELi64ELi16ELi2EEEvPcNS1_25CatArrInputTensorMetadataIT_T0_XT2_EXT3_EEENS1_16TensorSizeStrideIS8_Lj4EEEiS8_:
	.zero		3968


//--------------------- .nv.constant0._ZN2at6native40_GLOBAL__N__2351210d_8_Shape_cu_49f7391c19CatArrayBatchedCopyINS1_10OpaqueTypeILj8EEEjLi1ELi64ELi64EEEvPT_NS1_25CatArrInputTensorMetadataIS5_T0_XT2_EXT3_EEENS1_16TensorSizeStrideIS8_Lj4EEEiS8_ --------------------------
	.section	.nv.constant0._ZN2at6native40_GLOBAL__N__2351210d_8_Shape_cu_49f7391c19CatArrayBatchedCopyINS1_10OpaqueTypeILj8EEEjLi1ELi64ELi64EEEvPT_NS1_25CatArrInputTensorMetadataIS5_T0_XT2_EXT3_EEENS1_16TensorSizeStrideIS8_Lj4EEEiS8_,"a",@progbits
	.sectionflags	@""
	.align	4
.nv.constant0._ZN2at6native40_GLOBAL__N__2351210d_8_Shape_cu_49f7391c19CatArrayBatchedCopyINS1_10OpaqueTypeILj8EEEjLi1ELi64ELi64EEEvPT_NS1_25CatArrInputTensorMetadataIS5_T0_XT2_EXT3_EEENS1_16TensorSizeStrideIS8_Lj4EEEiS8_:
	.zero		3968


//--------------------- .nv.constant0._ZN2at6native40_GLOBAL__N__2351210d_8_Shape_cu_49f7391c26CatArrayBatchedCopy_contigINS1_10OpaqueTypeILj8EEEjLi1ELi64ELi64EEEvPT_NS1_25CatArrInputTensorMetadataIS5_T0_XT2_EXT3_EEENS1_16TensorSizeStrideIS8_Lj4EEEiS8_ --------------------------
	.section	.nv.constant0._ZN2at6native40_GLOBAL__N__2351210d_8_Shape_cu_49f7391c26CatArrayBatchedCopy_contigINS1_10OpaqueTypeILj8EEEjLi1ELi64ELi64EEEvPT_NS1_25CatArrInputTensorMetadataIS5_T0_XT2_EXT3_EEENS1_16TensorSizeStrideIS8_Lj4EEEiS8_,"a",@progbits
	.sectionflags	@""
	.align	4
.nv.constant0._ZN2at6native40_GLOBAL__N__2351210d_8_Shape_cu_49f7391c26CatArrayBatchedCopy_contigINS1_10OpaqueTypeILj8EEEjLi1ELi64ELi64EEEvPT_NS1_25CatArrInputTensorMetadataIS5_T0_XT2_EXT3_EEENS1_16TensorSizeStrideIS8_Lj4EEEiS8_:
	.zero		3968


//--------------------- .nv.constant0._ZN2at6native40_GLOBAL__N__2351210d_8_Shape_cu_49f7391c35CatArrayBatchedCopy_alignedK_contigINS1_10OpaqueTypeILj8EEEjLi1ELi64ELi64ELi8EEEvPT_NS1_25CatArrInputTensorMetadataIS5_T0_XT2_EXT3_EEENS1_16TensorSizeStrideIS8_Lj4EEEiS8_ --------------------------
	.section	.nv.constant0._ZN2at6native40_GLOBAL__N__2351210d_8_Shape_cu_49f7391c35CatArrayBatchedCopy_alignedK_contigINS1_10OpaqueTypeILj8EEEjLi1ELi64ELi64ELi8EEEvPT_NS1_25CatArrInputTensorMetadataIS5_T0_XT2_EXT3_EEENS1_16TensorSizeStrideIS8_Lj4EEEiS8_,"a",@progbits
	.sectionflags	@""
	.align	4
.nv.constant0._ZN2at6native40_GLOBAL__N__2351210d_8_Shape_cu_49f7391c35CatArrayBatchedCopy_alignedK_contigINS1_10OpaqueTypeILj8EEEjLi1ELi64ELi64ELi8EEEvPT_NS1_25CatArrInputTensorMetadataIS5_T0_XT2_EXT3_EEENS1_16TensorSizeStrideIS8_Lj4EEEiS8_:
	.zero		3968


//--------------------- .nv.constant0._ZN2at6native40_GLOBAL__N__2351210d_8_Shape_cu_49f7391c35CatArrayBatchedCopy_alignedK_contigINS1_10OpaqueTypeILj8EEEjLi1ELi64ELi64ELi16EEEvPT_NS1_25CatArrInputTensorMetadataIS5_T0_XT2_EXT3_EEENS1_16TensorSizeStrideIS8_Lj4EEEiS8_ --------------------------
	.section	.nv.constant0._ZN2at6native40_GLOBAL__N__2351210d_8_Shape_cu_49f7391c35CatArrayBatchedCopy_alignedK_contigINS1_10OpaqueTypeILj8EEEjLi1ELi64ELi64ELi16EEEvPT_NS1_25CatArrInputTensorMetadataIS5_T0_XT2_EXT3_EEENS1_16TensorSizeStrideIS8_Lj4EEEiS8_,"a",@progbits
	.sectionflags	@""
	.align	4
.nv.constant0._ZN2at6native40_GLOBAL__N__2351210d_8_Shape_cu_49f7391c35CatArrayBatchedCopy_alignedK_contigINS1_10OpaqueTypeILj8EEEjLi1ELi64ELi64ELi16EEEvPT_NS1_25CatArrInputTensorMetadataIS5_T0_XT2_EXT3_EEENS1_16TensorSizeStrideIS8_Lj4EEEiS8_:
	.zero		3968


//--------------------- .nv.constant0._ZN2at6native40_GLOBAL__N__2351210d_8_Shape_cu_49f7391c30CatArrayBatchedCopy_vectorizedINS1_10OpaqueTypeILj8EEEjLi1ELi64ELi64ELi16ELi2EEEvPcNS1_25CatArrInputTensorMetadataIT_T0_XT2_EXT3_EEENS1_16TensorSizeStrideIS8_Lj4EEEiS8_ --------------------------
	.section	.nv.constant0._ZN2at6native40_GLOBAL__N__2351210d_8_Shape_cu_49f7391c30CatArrayBatchedCopy_vectorizedINS1_10OpaqueTypeILj8EEEjLi1ELi64ELi64ELi16ELi2EEEvPcNS1_25CatArrInputTensorMetadataIT_T0_XT2_EXT3_EEENS1_16TensorSizeStrideIS8_Lj4EEEiS8_,"a",@progbits
	.sectionflags	@""
	.align	4
.nv.constant0._ZN2at6native40_GLOBAL__N__2351210d_8_Shape_cu_49f7391c30CatArrayBatchedCopy_vectorizedINS1_10OpaqueTypeILj8EEEjLi1ELi64ELi64ELi16ELi2EEEvPcNS1_25CatArrInputTensorMetadataIT_T0_XT2_EXT3_EEENS1_16TensorSizeStrideIS8_Lj4EEEiS8_:
	.zero		3968


//--------------------- .nv.constant0._ZN2at6native40_GLOBAL__N__2351210d_8_Shape_cu_49f7391c19CatArrayBatchedCopyINS1_10OpaqueTypeILj4EEEjLi4ELi64ELi64EEEvPT_NS1_25CatArrInputTensorMetadataIS5_T0_XT2_EXT3_EEENS1_16TensorSizeStrideIS8_Lj4EEEiS8_ --------------------------
	.section	.nv.constant0._ZN2at6native40_GLOBAL__N__2351210d_8_Shape_cu_49f7391c19CatArrayBatchedCopyINS1_10OpaqueTypeILj4EEEjLi4ELi64ELi64EEEvPT_NS1_25CatArrInputTensorMetadataIS5_T0_XT2_EXT3_EEENS1_16TensorSizeStrideIS8_Lj4EEEiS8_,"a",@progbits
	.sectionflags	@""
	.align	4
.nv.constant0._ZN2at6native40_GLOBAL__N__2351210d_8_Shape_cu_49f7391c19CatArrayBatchedCopyINS1_10OpaqueTypeILj4EEEjLi4ELi64ELi64EEEvPT_NS1_25CatArrInputTensorMetadataIS5_T0_XT2_EXT3_EEENS1_16TensorSizeStrideIS8_Lj4EEEiS8_:
	.zero		3968


//--------------------- .nv.constant0._ZN2at6native40_GLOBAL__N__2351210d_8_Shape_cu_49f7391c26CatArrayBatchedCopy_contigINS1_10OpaqueTypeILj4EEEjLi4ELi64ELi64EEEvPT_NS1_25CatArrInputTensorMetadataIS5_T0_XT2_EXT3_EEENS1_16TensorSizeStrideIS8_Lj4EEEiS8_ --------------------------
	.section	.nv.constant0._ZN2at6native40_GLOBAL__N__2351210d_8_Shape_cu_49f7391c26CatArrayBatchedCopy_contigINS1_10OpaqueTypeILj4EEEjLi4ELi64ELi64EEEvPT_NS1_25CatArrInputTensorMetadataIS5_T0_XT2_EXT3_EEENS1_16TensorSizeStrideIS8_Lj4EEEiS8_,"a",@progbits
	.sectionflags	@""
	.align	4
.nv.constant0._ZN2at6native40_GLOBAL__N__2351210d_8_Shape_cu_49f7391c26CatArrayBatchedCopy_contigINS1_10OpaqueTypeILj4EEEjLi4ELi64ELi64EEEvPT_NS1_25CatArrInputTensorMetadataIS5_T0_XT2_EXT3_EEENS1_16TensorSizeStrideIS8_Lj4EEEiS8_:
	.zero		3968


//--------------------- .nv.constant0._ZN2at6native40_GLOBAL__N__2351210d_8_Shape_cu_49f7391c35CatArrayBatchedCopy_alignedK_contigINS1_10OpaqueTypeILj4EEEjLi4ELi64ELi64ELi8EEEvPT_NS1_25CatArrInputTensorMetadataIS5_T0_XT2_EXT3_EEENS1_16TensorSizeStrideIS8_Lj4EEEiS8_ --------------------------
	.section	.nv.constant0._ZN2at6native40_GLOBAL__N__2351210d_8_Shape_cu_49f7391c35CatArrayBatchedCopy_alignedK_contigINS1_10OpaqueTypeILj4EEEjLi4ELi64ELi64ELi8EEEvPT_NS1_25CatArrInputTensorMetadataIS5_T0_XT2_EXT3_EEENS1_16TensorSizeStrideIS8_Lj4EEEiS8_,"a",@progbits
	.sectionflags	@""
	.align	4
.nv.constant0._ZN2at6native40_GLOBAL__N__2351210d_8_Shape_cu_49f7391c35CatArrayBatchedCopy_alignedK_contigINS1_10OpaqueTypeILj4EEEjLi4ELi64ELi64ELi8EEEvPT_NS1_25CatArrInputTensorMetadataIS5_T0_XT2_EXT3_EEENS1_16TensorSizeStrideIS8_Lj4EEEiS8_:
	.zero		3968


//--------------------- .nv.constant0._ZN2at6native40_GLOBAL__N__2351210d_8_Shape_cu_49f7391c35CatArrayBatchedCopy_alignedK_contigINS1_10OpaqueTypeILj4EEEjLi4ELi64ELi64ELi16EEEvPT_NS1_25CatArrInputTensorMetadataIS5_T0_XT2_EXT3_EEENS1_16TensorSizeStrideIS8_Lj4EEEiS8_ --------------------------
	.section	.nv.constant0._ZN2at6native40_GLOBAL__N__2351210d_8_Shape_cu_49f7391c35CatArrayBatchedCopy_alignedK_contigINS1_10OpaqueTypeILj4EEEjLi4ELi64ELi64ELi16EEEvPT_NS1_25CatArrInputTensorMetadataIS5_T0_XT2_EXT3_EEENS1_16TensorSizeStrideIS8_Lj4EEEiS8_,"a",@progbits
	.sectionflags	@""
	.align	4
.nv.constant0._ZN2at6native40_GLOBAL__N__2351210d_8_Shape_cu_49f7391c35CatArrayBatchedCopy_alignedK_contigINS1_10OpaqueTypeILj4EEEjLi4ELi64ELi64ELi16EEEvPT_NS1_25CatArrInputTensorMetadataIS5_T0_XT2_EXT3_EEENS1_16TensorSizeStrideIS8_Lj4EEEiS8_:
	.zero		3968


//--------------------- .nv.constant0._ZN2at6native40_GLOBAL__N__2351210d_8_Shape_cu_49f7391c30CatArrayBatchedCopy_vectorizedINS1_10OpaqueTypeILj4EEEjLi4ELi64ELi64ELi16ELi4EEEvPcNS1_25CatArrInputTensorMetadataIT_T0_XT2_EXT3_EEENS1_16TensorSizeStrideIS8_Lj4EEEiS8_ --------------------------
	.section	.nv.constant0._ZN2at6native40_GLOBAL__N__2351210d_8_Shape_cu_49f7391c30CatArrayBatchedCopy_vectorizedINS1_10OpaqueTypeILj4EEEjLi4ELi64ELi64ELi16ELi4EEEvPcNS1_25CatArrInputTensorMetadataIT_T0_XT2_EXT3_EEENS1_16TensorSizeStrideIS8_Lj4EEEiS8_,"a",@progbits
	.sectionflags	@""
	.align	4
.nv.constant0._ZN2at6native40_GLOBAL__N__2351210d_8_Shape_cu_49f7391c30CatArrayBatchedCopy_vectorizedINS1_10OpaqueTypeILj4EEEjLi4ELi64ELi64ELi16ELi4EEEvPcNS1_25CatArrInputTensorMetadataIT_T0_XT2_EXT3_EEENS1_16TensorSizeStrideIS8_Lj4EEEiS8_:
	.zero		3968


//--------------------- .nv.constant0._ZN2at6native40_GLOBAL__N__2351210d_8_Shape_cu_49f7391c19CatArrayBatchedCopyINS1_10OpaqueTypeILj4EEEjLi3ELi64ELi64EEEvPT_NS1_25CatArrInputTensorMetadataIS5_T0_XT2_EXT3_EEENS1_16TensorSizeStrideIS8_Lj4EEEiS8_ --------------------------
	.section	.nv.constant0._ZN2at6native40_GLOBAL__N__2351210d_8_Shape_cu_49f7391c19CatArrayBatchedCopyINS1_10OpaqueTypeILj4EEEjLi3ELi64ELi64EEEvPT_NS1_25CatArrInputTensorMetadataIS5_T0_XT2_EXT3_EEENS1_16TensorSizeStrideIS8_Lj4EEEiS8_,"a",@progbits
	.sectionflags	@""
	.align	4
.nv.constant0._ZN2at6native40_GLOBAL__N__2351210d_8_Shape_cu_49f7391c19CatArrayBatchedCopyINS1_10OpaqueTypeILj4EEEjLi3ELi64ELi64EEEvPT_NS1_25CatArrInputTensorMetadataIS5_T0_XT2_EXT3_EEENS1_16TensorSizeStrideIS8_Lj4EEEiS8_:
	.zero		3968


//--------------------- .nv.constant0._ZN2at6native40_GLOBAL__N__2351210d_8_Shape_cu_49f7391c26CatArrayBatchedCopy_contigINS1_10OpaqueTypeILj4EEEjLi3ELi64ELi64EEEvPT_NS1_25CatArrInputTensorMetadataIS5_T0_XT2_EXT3_EEENS1_16TensorSizeStrideIS8_Lj4EEEiS8_ --------------------------
	.section	.nv.constant0._ZN2at6native40_GLOBAL__N__2351210d_8_Shape_cu_49f7391c26CatArrayBatchedCopy_contigINS1_10OpaqueTypeILj4EEEjLi3ELi64ELi64EEEvPT_NS1_25CatArrInputTensorMetadataIS5_T0_XT2_EXT3_EEENS1_16TensorSizeStrideIS8_Lj4EEEiS8_,"a",@progbits
	.sectionflags	@""
	.align	4
.nv.constant0._ZN2at6native40_GLOBAL__N__2351210d_8_Shape_cu_49f7391c26CatArrayBatchedCopy_contigINS1_10OpaqueTypeILj4EEEjLi3ELi64ELi64EEEvPT_NS1_25CatArrInputTensorMetadataIS5_T0_XT2_EXT3_EEENS1_16TensorSizeStrideIS8_Lj4EEEiS8_:
	.zero		3968


//--------------------- .nv.constant0._ZN2at6native40_GLOBAL__N__2351210d_8_Shape_cu_49f7391c35CatArrayBatchedCopy_alignedK_contigINS1_10OpaqueTypeILj4EEEjLi3ELi64ELi64ELi8EEEvPT_NS1_25CatArrInputTensorMetadataIS5_T0_XT2_EXT3_EEENS1_16TensorSizeStrideIS8_Lj4EEEiS8_ --------------------------
	.section	.nv.constant0._ZN2at6native40_GLOBAL__N__2351210d_8_Shape_cu_49f7391c35CatArrayBatchedCopy_alignedK_contigINS1_10OpaqueTypeILj4EEEjLi3ELi64ELi64ELi8EEEvPT_NS1_25CatArrInputTensorMetadataIS5_T0_XT2_EXT3_EEENS1_16TensorSizeStrideIS8_Lj4EEEiS8_,"a",@progbits
	.sectionflags	@""
	.align	4
.nv.constant0._ZN2at6native40_GLOBAL__N__2351210d_8_Shape_cu_49f7391c35CatArrayBatchedCopy_alignedK_contigINS1_10OpaqueTypeILj4EEEjLi3ELi64ELi64ELi8EEEvPT_NS1_25CatArrInputTensorMetadataIS5_T0_XT2_EXT3_EEENS1_16TensorSizeStrideIS8_Lj4EEEiS8_:
	.zero		3968


//--------------------- .nv.constant0._ZN2at6native40_GLOBAL__N__2351210d_8_Shape_cu_49f7391c35CatArrayBatchedCopy_alignedK_contigINS1_10OpaqueTypeILj4EEEjLi3ELi64ELi64ELi16EEEvPT_NS1_25CatArrInputTensorMetadataIS5_T0_XT2_EXT3_EEENS1_16TensorSizeStrideIS8_Lj4EEEiS8_ --------------------------
	.section	.nv.constant0._ZN2at6native40_GLOBAL__N__2351210d_8_Shape_cu_49f7391c35CatArrayBatchedCopy_alignedK_contigINS1_10OpaqueTypeILj4EEEjLi3ELi64ELi64ELi16EEEvPT_NS1_25CatArrInputTensorMetadataIS5_T0_XT2_EXT3_EEENS1_16TensorSizeStrideIS8_Lj4EEEiS8_,"a",@progbits
	.sectionflags	@""
	.align	4
.nv.constant0._ZN2at6native40_GLOBAL__N__2351210d_8_Shape_cu_49f7391c35CatArrayBatchedCopy_alignedK_contigINS1_10OpaqueTypeILj4EEEjLi3ELi64ELi64ELi16EEEvPT_NS1_25CatArrInputTensorMetadataIS5_T0_XT2_EXT3_EEENS1_16TensorSizeStrideIS8_Lj4EEEiS8_:
	.zero		3968


//--------------------- .nv.constant0._ZN2at6native40_GLOBAL__N__2351210d_8_Shape_cu_49f7391c30CatArrayBatchedCopy_vectorizedINS1_10OpaqueTypeILj4EEEjLi3ELi64ELi64ELi16ELi4EEEvPcNS1_25CatArrInputTensorMetadataIT_T0_XT2_EXT3_EEENS1_16TensorSizeStrideIS8_Lj4EEEiS8_ --------------------------
	.section	.nv.constant0._ZN2at6native40_GLOBAL__N__2351210d_8_Shape_cu_49f7391c30CatArrayBatchedCopy_vectorizedINS1_10OpaqueTypeILj4EEEjLi3ELi64ELi64ELi16ELi4EEEvPcNS1_25CatArrInputTensorMetadataIT_T0_XT2_EXT3_EEENS1_16TensorSizeStrideIS8_Lj4EEEiS8_,"a",@progbits
	.sectionflags	@""
	.align	4
.nv.constant0._ZN2at6native40_GLOBAL__N__2351210d_8_Shape_cu_49f7391c30CatArrayBatchedCopy_vectorizedINS1_10OpaqueTypeILj4EEEjLi3ELi64ELi64ELi16ELi4EEEvPcNS1_25CatArrInputTensorMetadataIT_T0_XT2_EXT3_EEENS1_16TensorSizeStrideIS8_Lj4EEEiS8_:
	.zero		3968


//--------------------- .nv.constant0._ZN2at6native40_GLOBAL__N__2351210d_8_Shape_cu_49f7391c19CatArrayBatchedCopyINS1_10OpaqueTypeILj4EEEjLi2ELi64ELi64EEEvPT_NS1_25CatArrInputTensorMetadataIS5_T0_XT2_EXT3_EEENS1_16TensorSizeStrideIS8_Lj4EEEiS8_ --------------------------
	.section	.nv.constant0._ZN2at6native40_GLOBAL__N__2351210d_8_Shape_cu_49f7391c19CatArrayBatchedCopyINS1_10OpaqueTypeILj4EEEjLi2ELi64ELi64EEEvPT_NS1_25CatArrInputTensorMetadataIS5_T0_XT2_EXT3_EEENS1_16TensorSizeStrideIS8_Lj4EEEiS8_,"a",@progbits
	.sectionflags	@""
	.align	4
.nv.constant0._ZN2at6native40_GLOBAL__N__2351210d_8_Shape_cu_49f7391c19CatArrayBatchedCopyINS1_10OpaqueTypeILj4EEEjLi2ELi64ELi64EEEvPT_NS1_25CatArrInputTensorMetadataIS5_T0_XT2_EXT3_EEENS1_16TensorSizeStrideIS8_Lj4EEEiS8_:
	.zero		3968


//--------------------- .nv.constant0._ZN2at6native40_GLOBAL__N__2351210d_8_Shape_cu_49f7391c26CatArrayBatchedCopy_contigINS1_10OpaqueTypeILj4EEEjLi2ELi64ELi64EEEvPT_NS1_25CatArrInputTensorMetadataIS5_T0_XT2_EXT3_EEENS1_16TensorSizeStrideIS8_Lj4EEEiS8_ --------------------------
	.section	.nv.constant0._ZN2at6native40_GLOBAL__N__2351210d_8_Shape_cu_49f7391c26CatArrayBatchedCopy_contigINS1_10OpaqueTypeILj4EEEjLi2ELi64ELi64EEEvPT_NS1_25CatArrInputTensorMetadataIS5_T0_XT2_EXT3_EEENS1_16TensorSizeStrideIS8_Lj4EEEiS8_,"a",@progbits
	.sectionflags	@""
	.align	4
.nv.constant0._ZN2at6native40_GLOBAL__N__2351210d_8_Shape_cu_49f7391c26CatArrayBatchedCopy_contigINS1_10OpaqueTypeILj4EEEjLi2ELi64ELi64EEEvPT_NS1_25CatArrInputTensorMetadataIS5_T0_XT2_EXT3_EEENS1_16TensorSizeStrideIS8_Lj4EEEiS8_:
	.zero		3968


//--------------------- .nv.constant0._ZN2at6native40_GLOBAL__N__2351210d_8_Shape_cu_49f7391c35CatArrayBatchedCopy_alignedK_contigINS1_10OpaqueTypeILj4EEEjLi2ELi64ELi64ELi8EEEvPT_NS1_25CatArrInputTensorMetadataIS5_T0_XT2_EXT3_EEENS1_16TensorSizeStrideIS8_Lj4EEEiS8_ --------------------------
	.section	.nv.constant0._ZN2at6native40_GLOBAL__N__2351210d_8_Shape_cu_49f7391c35CatArrayBatchedCopy_alignedK_contigINS1_10OpaqueTypeILj4EEEjLi2ELi64ELi64ELi8EEEvPT_NS1_25CatArrInputTensorMetadataIS5_T0_XT2_EXT3_EEENS1_16TensorSizeStrideIS8_Lj4EEEiS8_,"a",@progbits
	.sectionflags	@""
	.align	4
.nv.constant0._ZN2at6native40_GLOBAL__N__2351210d_8_Shape_cu_49f7391c35CatArrayBatchedCopy_alignedK_contigINS1_10OpaqueTypeILj4EEEjLi2ELi64ELi64ELi8EEEvPT_NS1_25CatArrInputTensorMetadataIS5_T0_XT2_EXT3_EEENS1_16TensorSizeStrideIS8_Lj4EEEiS8_:
	.zero		3968


//--------------------- .nv.constant0._ZN2at6native40_GLOBAL__N__2351210d_8_Shape_cu_49f7391c35CatArrayBatchedCopy_alignedK_contigINS1_10OpaqueTypeILj4EEEjLi2ELi64ELi64ELi16EEEvPT_NS1_25CatArrInputTensorMetadataIS5_T0_XT2_EXT3_EEENS1_16TensorSizeStrideIS8_Lj4EEEiS8_ --------------------------
	.section	.nv.constant0._ZN2at6native40_GLOBAL__N__2351210d_8_Shape_cu_49f7391c35CatArrayBatchedCopy_alignedK_contigINS1_10OpaqueTypeILj4EEEjLi2ELi64ELi64ELi16EEEvPT_NS1_25CatArrInputTensorMetadataIS5_T0_XT2_EXT3_EEENS1_16TensorSizeStrideIS8_Lj4EEEiS8_,"a",@progbits
	.sectionflags	@""
	.align	4
.nv.constant0._ZN2at6native40_GLOBAL__N__2351210d_8_Shape_cu_49f7391c35CatArrayBatchedCopy_alignedK_contigINS1_10OpaqueTypeILj4EEEjLi2ELi64ELi64ELi16EEEvPT_NS1_25CatArrInputTensorMetadataIS5_T0_XT2_EXT3_EEENS1_16TensorSizeStrideIS8_Lj4EEEiS8_:
	.zero		3968


//--------------------- .nv.constant0._ZN2at6native40_GLOBAL__N__2351210d_8_Shape_cu_49f7391c30CatArrayBatchedCopy_vectorizedINS1_10OpaqueTypeILj4EEEjLi2ELi64ELi64ELi16ELi4EEEvPcNS1_25CatArrInputTensorMetadataIT_T0_XT2_EXT3_EEENS1_16TensorSizeStrideIS8_Lj4EEEiS8_ --------------------------
	.section	.nv.constant0._ZN2at6native40_GLOBAL__N__2351210d_8_Shape_cu_49f7391c30CatArrayBatchedCopy_vectorizedINS1_10OpaqueTypeILj4EEEjLi2ELi64ELi64ELi16ELi4EEEvPcNS1_25CatArrInputTensorMetadataIT_T0_XT2_EXT3_EEENS1_16TensorSizeStrideIS8_Lj4EEEiS8_,"a",@progbits
	.sectionflags	@""
	.align	4
.nv.constant0._ZN2at6native40_GLOBAL__N__2351210d_8_Shape_cu_49f7391c30CatArrayBatchedCopy_vectorizedINS1_10OpaqueTypeILj4EEEjLi2ELi64ELi64ELi16ELi4EEEvPcNS1_25CatArrInputTensorMetadataIT_T0_XT2_EXT3_EEENS1_16TensorSizeStrideIS8_Lj4EEEiS8_:
	.zero		3968


//--------------------- .nv.constant0._ZN2at6native40_GLOBAL__N__2351210d_8_Shape_cu_49f7391c19CatArrayBatchedCopyINS1_10OpaqueTypeILj4EEEjLi1ELi64ELi64EEEvPT_NS1_25CatArrInputTensorMetadataIS5_T0_XT2_EXT3_EEENS1_16TensorSizeStrideIS8_Lj4EEEiS8_ --------------------------
	.section	.nv.constant0._ZN2at6native40_GLOBAL__N__2351210d_8_Shape_cu_49f7391c19CatArrayBatchedCopyINS1_10OpaqueTypeILj4EEEjLi1ELi64ELi64EEEvPT_NS1_25CatArrInputTensorMetadataIS5_T0_XT2_EXT3_EEENS1_16TensorSizeStrideIS8_Lj4EEEiS8_,"a",@progbits
	.sectionflags	@""
	.align	4
.nv.constant0._ZN2at6native40_GLOBAL__N__2351210d_8_Shape_cu_49f7391c19CatArrayBatchedCopyINS1_10OpaqueTypeILj4EEEjLi1ELi64ELi64EEEvPT_NS1_25CatArrInputTensorMetadataIS5_T0_XT2_EXT3_EEENS1_16TensorSizeStrideIS8_Lj4EEEiS8_:
	.zero		3968


//--------------------- .nv.constant0._ZN2at6native40_GLOBAL__N__2351210d_8_Shape_cu_49f7391c26CatArrayBatchedCopy_contigINS1_10OpaqueTypeILj4EEEjLi1ELi64ELi64EEEvPT_NS1_25CatArrInputTensorMetadataIS5_T0_XT2_EXT3_EEENS1_16TensorSizeStrideIS8_Lj4EEEiS8_ --------------------------
	.section	.nv.constant0._ZN2at6native40_GLOBAL__N__2351210d_8_Shape_cu_49f7391c26CatArrayBatchedCopy_contigINS1_10OpaqueTypeILj4EEEjLi1ELi64ELi64EEEvPT_NS1_25CatArrInputTensorMetadataIS5_T0_XT2_EXT3_EEENS1_16TensorSizeStrideIS8_Lj4EEEiS8_,"a",@progbits
	.sectionflags	@""
	.align	4
.nv.constant0._ZN2at6native40_GLOBAL__N__2351210d_8_Shape_cu_49f7391c26CatArrayBatchedCopy_contigINS1_10OpaqueTypeILj4EEEjLi1ELi64ELi64EEEvPT_NS1_25CatArrInputTensorMetadataIS5_T0_XT2_EXT3_EEENS1_16TensorSizeStrideIS8_Lj4EEEiS8_:
	.zero		3968


//--------------------- .nv.constant0._ZN2at6native40_GLOBAL__N__2351210d_8_Shape_cu_49f7391c35CatArrayBatchedCopy_alignedK_contigINS1_10OpaqueTypeILj4EEEjLi1ELi64ELi64ELi8EEEvPT_NS1_25CatArrInputTensorMetadataIS5_T0_XT2_EXT3_EEENS1_16TensorSizeStrideIS8_Lj4EEEiS8_ --------------------------
	.section	.nv.constant0._ZN2at6native40_GLOBAL__N__2351210d_8_Shape_cu_49f7391c35CatArrayBatchedCopy_alignedK_contigINS1_10OpaqueTypeILj4EEEjLi1ELi64ELi64ELi8EEEvPT_NS1_25CatArrInputTensorMetadataIS5_T0_XT2_EXT3_EEENS1_16TensorSizeStrideIS8_Lj4EEEiS8_,"a",@progbits
	.sectionflags	@""
	.align	4
.nv.constant0._ZN2at6native40_GLOBAL__N__2351210d_8_Shape_cu_49f7391c35CatArrayBatchedCopy_alignedK_contigINS1_10OpaqueTypeILj4EEEjLi1ELi64ELi64ELi8EEEvPT_NS1_25CatArrInputTensorMetadataIS5_T0_XT2_EXT3_EEENS1_16TensorSizeStrideIS8_Lj4EEEiS8_:
	.zero		3968


//--------------------- .nv.constant0._ZN2at6native40_GLOBAL__N__2351210d_8_Shape_cu_49f7391c35CatArrayBatchedCopy_alignedK_contigINS1_10OpaqueTypeILj4EEEjLi1ELi64ELi64ELi16EEEvPT_NS1_25CatArrInputTensorMetadataIS5_T0_XT2_EXT3_EEENS1_16TensorSizeStrideIS8_Lj4EEEiS8_ --------------------------
	.section	.nv.constant0._ZN2at6native40_GLOBAL__N__2351210d_8_Shape_cu_49f7391c35CatArrayBatchedCopy_alignedK_contigINS1_10OpaqueTypeILj4EEEjLi1ELi64ELi64ELi16EEEvPT_NS1_25CatArrInputTensorMetadataIS5_T0_XT2_EXT3_EEENS1_16TensorSizeStrideIS8_Lj4EEEiS8_,"a",@progbits
	.sectionflags	@""
	.align	4
.nv.constant0._ZN2at6native40_GLOBAL__N__2351210d_8_Shape_cu_49f7391c35CatArrayBatchedCopy_alignedK_contigINS1_10OpaqueTypeILj4EEEjLi1ELi64ELi64ELi16EEEvPT_NS1_25CatArrInputTensorMetadataIS5_T0_XT2_EXT3_EEENS1_16TensorSizeStrideIS8_Lj4EEEiS8_:
	.zero		3968


//--------------------- .nv.constant0._ZN2at6native40_GLOBAL__N__2351210d_8_Shape_cu_49f7391c30CatArrayBatchedCopy_vectorizedINS1_10OpaqueTypeILj4EEEjLi1ELi64ELi64ELi16ELi4EEEvPcNS1_25CatArrInputTensorMetadataIT_T0_XT2_EXT3_EEENS1_16TensorSizeStrideIS8_Lj4EEEiS8_ --------------------------
	.section	.nv.constant0._ZN2at6native40_GLOBAL__N__2351210d_8_Shape_cu_49f7391c30CatArrayBatchedCopy_vectorizedINS1_10OpaqueTypeILj4EEEjLi1ELi64ELi64ELi16ELi4EEEvPcNS1_25CatArrInputTensorMetadataIT_T0_XT2_EXT3_EEENS1_16TensorSizeStrideIS8_Lj4EEEiS8_,"a",@progbits
	.sectionflags	@""
	.align	4
.nv.constant0._ZN2at6native40_GLOBAL__N__2351210d_8_Shape_cu_49f7391c30CatArrayBatchedCopy_vectorizedINS1_10OpaqueTypeILj4EEEjLi1ELi64ELi64ELi16ELi4EEEvPcNS1_25CatArrInputTensorMetadataIT_T0_XT2_EXT3_EEENS1_16TensorSizeStrideIS8_Lj4EEEiS8_:
	.zero		3968


//--------------------- .nv.constant0._ZN2at6native40_GLOBAL__N__2351210d_8_Shape_cu_49f7391c19CatArrayBatchedCopyINS1_10OpaqueTypeILj2EEEjLi4ELi64ELi64EEEvPT_NS1_25CatArrInputTensorMetadataIS5_T0_XT2_EXT3_EEENS1_16TensorSizeStrideIS8_Lj4EEEiS8_ --------------------------
	.section	.nv.constant0._ZN2at6native40_GLOBAL__N__2351210d_8_Shape_cu_49f7391c19CatArrayBatchedCopyINS1_10OpaqueTypeILj2EEEjLi4ELi64ELi64EEEvPT_NS1_25CatArrInputTensorMetadataIS5_T0_XT2_EXT3_EEENS1_16TensorSizeStrideIS8_Lj4EEEiS8_,"a",@progbits
	.sectionflags	@""
	.align	4
.nv.constant0._ZN2at6native40_GLOBAL__N__2351210d_8_Shape_cu_49f7391c19CatArrayBatchedCopyINS1_10OpaqueTypeILj2EEEjLi4ELi64ELi64EEEvPT_NS1_25CatArrInputTensorMetadataIS5_T0_XT2_EXT3_EEENS1_16TensorSizeStrideIS8_Lj4EEEiS8_:
	.zero		3968


//--------------------- .nv.constant0._ZN2at6native40_GLOBAL__N__2351210d_8_Shape_cu_49f7391c26CatArrayBatchedCopy_contigINS1_10OpaqueTypeILj2EEEjLi4ELi64ELi64EEEvPT_NS1_25CatArrInputTensorMetadataIS5_T0_XT2_EXT3_EEENS1_16TensorSizeStrideIS8_Lj4EEEiS8_ --------------------------
	.section	.nv.constant0._ZN2at6native40_GLOBAL__N__2351210d_8_Shape_cu_49f7391c26CatArrayBatchedCopy_contigINS1_10OpaqueTypeILj2EEEjLi4ELi64ELi64EEEvPT_NS1_25CatArrInputTensorMetadataIS5_T0_XT2_EXT3_EEENS1_16TensorSizeStrideIS8_Lj4EEEiS8_,"a",@progbits
	.sectionflags	@""
	.align	4
.nv.constant0._ZN2at6native40_GLOBAL__N__2351210d_8_Shape_cu_49f7391c26CatArrayBatchedCopy_contigINS1_10OpaqueTypeILj2EEEjLi4ELi64ELi64EEEvPT_NS1_25CatArrInputTensorMetadataIS5_T0_XT2_EXT3_EEENS1_16TensorSizeStrideIS8_Lj4EEEiS8_:
	.zero		3968


//--------------------- .nv.constant0._ZN2at6native40_GLOBAL__N__2351210d_8_Shape_cu_49f7391c35CatArrayBatchedCopy_alignedK_contigINS1_10OpaqueTypeILj2EEEjLi4ELi64ELi64ELi8EEEvPT_NS1_25CatArrInputTensorMetadataIS5_T0_XT2_EXT3_EEENS1_16TensorSizeStrideIS8_Lj4EEEiS8_ --------------------------
	.section	.nv.constant0._ZN2at6native40_GLOBAL__N__2351210d_8_Shape_cu_49f7391c35CatArrayBatchedCopy_alignedK_contigINS1_10OpaqueTypeILj2EEEjLi4ELi64ELi64ELi8EEEvPT_NS1_25CatArrInputTensorMetadataIS5_T0_XT2_EXT3_EEENS1_16TensorSizeStrideIS8_Lj4EEEiS8_,"a",@progbits
	.sectionflags	@""
	.align	4
.nv.constant0._ZN2at6native40_GLOBAL__N__2351210d_8_Shape_cu_49f7391c35CatArrayBatchedCopy_alignedK_contigINS1_10OpaqueTypeILj2EEEjLi4ELi64ELi64ELi8EEEvPT_NS1_25CatArrInputTensorMetadataIS5_T0_XT2_EXT3_EEENS1_16TensorSizeStrideIS8_Lj4EEEiS8_:
	.zero		3968


//--------------------- .nv.constant0._ZN2at6native40_GLOBAL__N__2351210d_8_Shape_cu_49f7391c35CatArrayBatchedCopy_alignedK_contigINS1_10OpaqueTypeILj2EEEjLi4ELi64ELi64ELi16EEEvPT_NS1_25CatArrInputTensorMetadataIS5_T0_XT2_EXT3_EEENS1_16TensorSizeStrideIS8_Lj4EEEiS8_ --------------------------
	.section	.nv.constant0._ZN2at6native40_GLOBAL__N__2351210d_8_Shape_cu_49f7391c35CatArrayBatchedCopy_alignedK_contigINS1_10OpaqueTypeILj2EEEjLi4ELi64ELi64ELi16EEEvPT_NS1_25CatArrInputTensorMetadataIS5_T0_XT2_EXT3_EEENS1_16TensorSizeStrideIS8_Lj4EEEiS8_,"a",@progbits
	.sectionflags	@""
	.align	4
.nv.constant0._ZN2at6native40_GLOBAL__N__2351210d_8_Shape_cu_49f7391c35CatArrayBatchedCopy_alignedK_contigINS1_10OpaqueTypeILj2EEEjLi4ELi64ELi64ELi16EEEvPT_NS1_25CatArrInputTensorMetadataIS5_T0_XT2_EXT3_EEENS1_16TensorSizeStrideIS8_Lj4EEEiS8_:
	.zero		3968


//--------------------- .nv.constant0._ZN2at6native40_GLOBAL__N__2351210d_8_Shape_cu_49f7391c30CatArrayBatchedCopy_vectorizedINS1_10OpaqueTypeILj2EEEjLi4ELi64ELi64ELi16ELi8EEEvPcNS1_25CatArrInputTensorMetadataIT_T0_XT2_EXT3_EEENS1_16TensorSizeStrideIS8_Lj4EEEiS8_ --------------------------
	.section	.nv.constant0._ZN2at6native40_GLOBAL__N__2351210d_8_Shape_cu_49f7391c30CatArrayBatchedCopy_vectorizedINS1_10OpaqueTypeILj2EEEjLi4ELi64ELi64ELi16ELi8EEEvPcNS1_25CatArrInputTensorMetadataIT_T0_XT2_EXT3_EEENS1_16TensorSizeStrideIS8_Lj4EEEiS8_,"a",@progbits
	.sectionflags	@""
	.align	4
.nv.constant0._ZN2at6native40_GLOBAL__N__2351210d_8_Shape_cu_49f7391c30CatArrayBatchedCopy_vectorizedINS1_10OpaqueTypeILj2EEEjLi4ELi64ELi64ELi16ELi8EEEvPcNS1_25CatArrInputTensorMetadataIT_T0_XT2_EXT3_EEENS1_16TensorSizeStrideIS8_Lj4EEEiS8_:
	.zero		3968


//--------------------- .nv.constant0._ZN2at6native40_GLOBAL__N__2351210d_8_Shape_cu_49f7391c19CatArrayBatchedCopyINS1_10OpaqueTypeILj2EEEjLi3ELi64ELi64EEEvPT_NS1_25CatArrInputTensorMetadataIS5_T0_XT2_EXT3_EEENS1_16TensorSizeStrideIS8_Lj4EEEiS8_ --------------------------
	.section	.nv.constant0._ZN2at6native40_GLOBAL__N__2351210d_8_Shape_cu_49f7391c19CatArrayBatchedCopyINS1_10OpaqueTypeILj2EEEjLi3ELi64ELi64EEEvPT_NS1_25CatArrInputTensorMetadataIS5_T0_XT2_EXT3_EEENS1_16TensorSizeStrideIS8_Lj4EEEiS8_,"a",@progbits
	.sectionflags	@""
	.align	4
.nv.constant0._ZN2at6native40_GLOBAL__N__2351210d_8_Shape_cu_49f7391c19CatArrayBatchedCopyINS1_10OpaqueTypeILj2EEEjLi3ELi64ELi64EEEvPT_NS1_25CatArrInputTensorMetadataIS5_T0_XT2_EXT3_EEENS1_16TensorSizeStrideIS8_Lj4EEEiS8_:
	.zero		3968


//--------------------- .nv.constant0._ZN2at6native40_GLOBAL__N__2351210d_8_Shape_cu_49f7391c26CatArrayBatchedCopy_contigINS1_10OpaqueTypeILj2EEEjLi3ELi64ELi64EEEvPT_NS1_25CatArrInputTensorMetadataIS5_T0_XT2_EXT3_EEENS1_16TensorSizeStrideIS8_Lj4EEEiS8_ --------------------------
	.section	.nv.constant0._ZN2at6native40_GLOBAL__N__2351210d_8_Shape_cu_49f7391c26CatArrayBatchedCopy_contigINS1_10OpaqueTypeILj2EEEjLi3ELi64ELi64EEEvPT_NS1_25CatArrInputTensorMetadataIS5_T0_XT2_EXT3_EEENS1_16TensorSizeStrideIS8_Lj4EEEiS8_,"a",@progbits
	.sectionflags	@""
	.align	4
.nv.constant0._ZN2at6native40_GLOBAL__N__2351210d_8_Shape_cu_49f7391c26CatArrayBatchedCopy_contigINS1_10OpaqueTypeILj2EEEjLi3ELi64ELi64EEEvPT_NS1_25CatArrInputTensorMetadataIS5_T0_XT2_EXT3_EEENS1_16TensorSizeStrideIS8_Lj4EEEiS8_:
	.zero		3968


//--------------------- .nv.constant0._ZN2at6native40_GLOBAL__N__2351210d_8_Shape_cu_49f7391c35CatArrayBatchedCopy_alignedK_contigINS1_10OpaqueTypeILj2EEEjLi3ELi64ELi64ELi8EEEvPT_NS1_25CatArrInputTensorMetadataIS5_T0_XT2_EXT3_EEENS1_16TensorSizeStrideIS8_Lj4EEEiS8_ --------------------------
	.section	.nv.constant0._ZN2at6native40_GLOBAL__N__2351210d_8_Shape_cu_49f7391c35CatArrayBatchedCopy_alignedK_contigINS1_10OpaqueTypeILj2EEEjLi3ELi64ELi64ELi8EEEvPT_NS1_25CatArrInputTensorMetadataIS5_T0_XT2_EXT3_EEENS1_16TensorSizeStrideIS8_Lj4EEEiS8_,"a",@progbits
	.sectionflags	@""
	.align	4
.nv.constant0._ZN2at6native40_GLOBAL__N__2351210d_8_Shape_cu_49f7391c35CatArrayBatchedCopy_alignedK_contigINS1_10OpaqueTypeILj2EEEjLi3ELi64ELi64ELi8EEEvPT_NS1_25CatArrInputTensorMetadataIS5_T0_XT2_EXT3_EEENS1_16TensorSizeStrideIS8_Lj4EEEiS8_:
	.zero		3968


//--------------------- .nv.constant0._ZN2at6native40_GLOBAL__N__2351210d_8_Shape_cu_49f7391c35CatArrayBatchedCopy_alignedK_contigINS1_10OpaqueTypeILj2EEEjLi3ELi64ELi64ELi16EEEvPT_NS1_25CatArrInputTensorMetadataIS5_T0_XT2_EXT3_EEENS1_16TensorSizeStrideIS8_Lj4EEEiS8_ --------------------------
	.section	.nv.constant0._ZN2at6native40_GLOBAL__N__2351210d_8_Shape_cu_49f7391c35CatArrayBatchedCopy_alignedK_contigINS1_10OpaqueTypeILj2EEEjLi3ELi64ELi64ELi16EEEvPT_NS1_25CatArrInputTensorMetadataIS5_T0_XT2_EXT3_EEENS1_16TensorSizeStrideIS8_Lj4EEEiS8_,"a",@progbits
	.sectionflags	@""
	.align	4
.nv.constant0._ZN2at6native40_GLOBAL__N__2351210d_8_Shape_cu_49f7391c35CatArrayBatchedCopy_alignedK_contigINS1_10OpaqueTypeILj2EEEjLi3ELi64ELi64ELi16EEEvPT_NS1_25CatArrInputTensorMetadataIS5_T0_XT2_EXT3_EEENS1_16TensorSizeStrideIS8_Lj4EEEiS8_:
	.zero		3968


//--------------------- .nv.constant0._ZN2at6native40_GLOBAL__N__2351210d_8_Shape_cu_49f7391c30CatArrayBatchedCopy_vectorizedINS1_10OpaqueTypeILj2EEEjLi3ELi64ELi64ELi16ELi8EEEvPcNS1_25CatArrInputTensorMetadataIT_T0_XT2_EXT3_EEENS1_16TensorSizeStrideIS8_Lj4EEEiS8_ --------------------------
	.section	.nv.constant0._ZN2at6native40_GLOBAL__N__2351210d_8_Shape_cu_49f7391c30CatArrayBatchedCopy_vectorizedINS1_10OpaqueTypeILj2EEEjLi3ELi64ELi64ELi16ELi8EEEvPcNS1_25CatArrInputTensorMetadataIT_T0_XT2_EXT3_EEENS1_16TensorSizeStrideIS8_Lj4EEEiS8_,"a",@progbits
	.sectionflags	@""
	.align	4
.nv.constant0._ZN2at6native40_GLOBAL__N__2351210d_8_Shape_cu_49f7391c30CatArrayBatchedCopy_vectorizedINS1_10OpaqueTypeILj2EEEjLi3ELi64ELi64ELi16ELi8EEEvPcNS1_25CatArrInputTensorMetadataIT_T0_XT2_EXT3_EEENS1_16TensorSizeStrideIS8_Lj4EEEiS8_:
	.zero		3968


//--------------------- .nv.constant0._ZN2at6native40_GLOBAL__N__2351210d_8_Shape_cu_49f7391c19CatArrayBatchedCopyINS1_10OpaqueTypeILj2EEEjLi2ELi64ELi64EEEvPT_NS1_25CatArrInputTensorMetadataIS5_T0_XT2_EXT3_EEENS1_16TensorSizeStrideIS8_Lj4EEEiS8_ --------------------------
	.section	.nv.constant0._ZN2at6native40_GLOBAL__N__2351210d_8_Shape_cu_49f7391c19CatArrayBatchedCopyINS1_10OpaqueTypeILj2EEEjLi2ELi64ELi64EEEvPT_NS1_25CatArrInputTensorMetadataIS5_T0_XT2_EXT3_EEENS1_16TensorSizeStrideIS8_Lj4EEEiS8_,"a",@progbits
	.sectionflags	@""
	.align	4
.nv.constant0._ZN2at6native40_GLOBAL__N__2351210d_8_Shape_cu_49f7391c19CatArrayBatchedCopyINS1_10OpaqueTypeILj2EEEjLi2ELi64ELi64EEEvPT_NS1_25CatArrInputTensorMetadataIS5_T0_XT2_EXT3_EEENS1_16TensorSizeStrideIS8_Lj4EEEiS8_:
	.zero		3968


//--------------------- .nv.constant0._ZN2at6native40_GLOBAL__N__2351210d_8_Shape_cu_49f7391c26CatArrayBatchedCopy_contigINS1_10OpaqueTypeILj2EEEjLi2ELi64ELi64EEEvPT_NS1_25CatArrInputTensorMetadataIS5_T0_XT2_EXT3_EEENS1_16TensorSizeStrideIS8_Lj4EEEiS8_ --------------------------
	.section	.nv.constant0._ZN2at6native40_GLOBAL__N__2351210d_8_Shape_cu_49f7391c26CatArrayBatchedCopy_contigINS1_10OpaqueTypeILj2EEEjLi2ELi64ELi64EEEvPT_NS1_25CatArrInputTensorMetadataIS5_T0_XT2_EXT3_EEENS1_16TensorSizeStrideIS8_Lj4EEEiS8_,"a",@progbits
	.sectionflags	@""
	.align	4
.nv.constant0._ZN2at6native40_GLOBAL__N__2351210d_8_Shape_cu_49f7391c26CatArrayBatchedCopy_contigINS1_10OpaqueTypeILj2EEEjLi2ELi64ELi64EEEvPT_NS1_25CatArrInputTensorMetadataIS5_T0_XT2_EXT3_EEENS1_16TensorSizeStrideIS8_Lj4EEEiS8_:
	.zero		3968


//--------------------- .nv.constant0._ZN2at6native40_GLOBAL__N__2351210d_8_Shape_cu_49f7391c35CatArrayBatchedCopy_alignedK_contigINS1_10OpaqueTypeILj2EEEjLi2ELi64ELi64ELi8EEEvPT_NS1_25CatArrInputTensorMetadataIS5_T0_XT2_EXT3_EEENS1_16TensorSizeStrideIS8_Lj4EEEiS8_ --------------------------
	.section	.nv.constant0._ZN2at6native40_GLOBAL__N__2351210d_8_Shape_cu_49f7391c35CatArrayBatchedCopy_alignedK_contigINS1_10OpaqueTypeILj2EEEjLi2ELi64ELi64ELi8EEEvPT_NS1_25CatArrInputTensorMetadataIS5_T0_XT2_EXT3_EEENS1_16TensorSizeStrideIS8_Lj4EEEiS8_,"a",@progbits
	.sectionflags	@""
	.align	4
.nv.constant0._ZN2at6native40_GLOBAL__N__2351210d_8_Shape_cu_49f7391c35CatArrayBatchedCopy_alignedK_contigINS1_10OpaqueTypeILj2EEEjLi2ELi64ELi64ELi8EEEvPT_NS1_25CatArrInputTensorMetadataIS5_T0_XT2_EXT3_EEENS1_16TensorSizeStrideIS8_Lj4EEEiS8_:
	.zero		3968


//--------------------- .nv.constant0._ZN2at6native40_GLOBAL__N__2351210d_8_Shape_cu_49f7391c35CatArrayBatchedCopy_alignedK_contigINS1_10OpaqueTypeILj2EEEjLi2ELi64ELi64ELi16EEEvPT_NS1_25CatArrInputTensorMetadataIS5_T0_XT2_EXT3_EEENS1_16TensorSizeStrideIS8_Lj4EEEiS8_ --------------------------
	.section	.nv.constant0._ZN2at6native40_GLOBAL__N__2351210d_8_Shape_cu_49f7391c35CatArrayBatchedCopy_alignedK_contigINS1_10OpaqueTypeILj2EEEjLi2ELi64ELi64ELi16EEEvPT_NS1_25CatArrInputTensorMetadataIS5_T0_XT2_EXT3_EEENS1_16TensorSizeStrideIS8_Lj4EEEiS8_,"a",@progbits
	.sectionflags	@""
	.align	4
.nv.constant0._ZN2at6native40_GLOBAL__N__2351210d_8_Shape_cu_49f7391c35CatArrayBatchedCopy_alignedK_contigINS1_10OpaqueTypeILj2EEEjLi2ELi64ELi64ELi16EEEvPT_NS1_25CatArrInputTensorMetadataIS5_T0_XT2_EXT3_EEENS1_16TensorSizeStrideIS8_Lj4EEEiS8_:
	.zero		3968


//--------------------- .nv.constant0._ZN2at6native40_GLOBAL__N__2351210d_8_Shape_cu_49f7391c30CatArrayBatchedCopy_vectorizedINS1_10OpaqueTypeILj2EEEjLi2ELi64ELi64ELi16ELi8EEEvPcNS1_25CatArrInputTensorMetadataIT_T0_XT2_EXT3_EEENS1_16TensorSizeStrideIS8_Lj4EEEiS8_ --------------------------
	.section	.nv.constant0._ZN2at6native40_GLOBAL__N__2351210d_8_Shape_cu_49f7391c30CatArrayBatchedCopy_vectorizedINS1_10OpaqueTypeILj2EEEjLi2ELi64ELi64ELi16ELi8EEEvPcNS1_25CatArrInputTensorMetadataIT_T0_XT2_EXT3_EEENS1_16TensorSizeStrideIS8_Lj4EEEiS8_,"a",@progbits
	.sectionflags	@""
	.align	4
.nv.constant0._ZN2at6native40_GLOBAL__N__2351210d_8_Shape_cu_49f7391c30CatArrayBatchedCopy_vectorizedINS1_10OpaqueTypeILj2EEEjLi2ELi64ELi64ELi16ELi8EEEvPcNS1_25CatArrInputTensorMetadataIT_T0_XT2_EXT3_EEENS1_16TensorSizeStrideIS8_Lj4EEEiS8_:
	.zero		3968


//--------------------- .nv.constant0._ZN2at6native40_GLOBAL__N__2351210d_8_Shape_cu_49f7391c19CatArrayBatchedCopyINS1_10OpaqueTypeILj2EEEjLi1ELi64ELi64EEEvPT_NS1_25CatArrInputTensorMetadataIS5_T0_XT2_EXT3_EEENS1_16TensorSizeStrideIS8_Lj4EEEiS8_ --------------------------
	.section	.nv.constant0._ZN2at6native40_GLOBAL__N__2351210d_8_Shape_cu_49f7391c19CatArrayBatchedCopyINS1_10OpaqueTypeILj2EEEjLi1ELi64ELi64EEEvPT_NS1_25CatArrInputTensorMetadataIS5_T0_XT2_EXT3_EEENS1_16TensorSizeStrideIS8_Lj4EEEiS8_,"a",@progbits
	.sectionflags	@""
	.align	4
.nv.constant0._ZN2at6native40_GLOBAL__N__2351210d_8_Shape_cu_49f7391c19CatArrayBatchedCopyINS1_10OpaqueTypeILj2EEEjLi1ELi64ELi64EEEvPT_NS1_25CatArrInputTensorMetadataIS5_T0_XT2_EXT3_EEENS1_16TensorSizeStrideIS8_Lj4EEEiS8_:
	.zero		3968


//--------------------- .nv.constant0._ZN2at6native40_GLOBAL__N__2351210d_8_Shape_cu_49f7391c26CatArrayBatchedCopy_contigINS1_10OpaqueTypeILj2EEEjLi1ELi64ELi64EEEvPT_NS1_25CatArrInputTensorMetadataIS5_T0_XT2_EXT3_EEENS1_16TensorSizeStrideIS8_Lj4EEEiS8_ --------------------------
	.section	.nv.constant0._ZN2at6native40_GLOBAL__N__2351210d_8_Shape_cu_49f7391c26CatArrayBatchedCopy_contigINS1_10OpaqueTypeILj2EEEjLi1ELi64ELi64EEEvPT_NS1_25CatArrInputTensorMetadataIS5_T0_XT2_EXT3_EEENS1_16TensorSizeStrideIS8_Lj4EEEiS8_,"a",@progbits
	.sectionflags	@""
	.align	4
.nv.constant0._ZN2at6native40_GLOBAL__N__2351210d_8_Shape_cu_49f7391c26CatArrayBatchedCopy_contigINS1_10OpaqueTypeILj2EEEjLi1ELi64ELi64EEEvPT_NS1_25CatArrInputTensorMetadataIS5_T0_XT2_EXT3_EEENS1_16TensorSizeStrideIS8_Lj4EEEiS8_:
	.zero		3968


//--------------------- .nv.constant0._ZN2at6native40_GLOBAL__N__2351210d_8_Shape_cu_49f7391c35CatArrayBatchedCopy_alignedK_contigINS1_10OpaqueTypeILj2EEEjLi1ELi64ELi64ELi8EEEvPT_NS1_25CatArrInputTensorMetadataIS5_T0_XT2_EXT3_EEENS1_16TensorSizeStrideIS8_Lj4EEEiS8_ --------------------------
	.section	.nv.constant0._ZN2at6native40_GLOBAL__N__2351210d_8_Shape_cu_49f7391c35CatArrayBatchedCopy_alignedK_contigINS1_10OpaqueTypeILj2EEEjLi1ELi64ELi64ELi8EEEvPT_NS1_25CatArrInputTensorMetadataIS5_T0_XT2_EXT3_EEENS1_16TensorSizeStrideIS8_Lj4EEEiS8_,"a",@progbits
	.sectionflags	@""
	.align	4
.nv.constant0._ZN2at6native40_GLOBAL__N__2351210d_8_Shape_cu_49f7391c35CatArrayBatchedCopy_alignedK_contigINS1_10OpaqueTypeILj2EEEjLi1ELi64ELi64ELi8EEEvPT_NS1_25CatArrInputTensorMetadataIS5_T0_XT2_EXT3_EEENS1_16TensorSizeStrideIS8_Lj4EEEiS8_:
	.zero		3968


//--------------------- .nv.constant0._ZN2at6native40_GLOBAL__N__2351210d_8_Shape_cu_49f7391c35CatArrayBatchedCopy_alignedK_contigINS1_10OpaqueTypeILj2EEEjLi1ELi64ELi64ELi16EEEvPT_NS1_25CatArrInputTensorMetadataIS5_T0_XT2_EXT3_EEENS1_16TensorSizeStrideIS8_Lj4EEEiS8_ --------------------------
	.section	.nv.constant0._ZN2at6native40_GLOBAL__N__2351210d_8_Shape_cu_49f7391c35CatArrayBatchedCopy_alignedK_contigINS1_10OpaqueTypeILj2EEEjLi1ELi64ELi64ELi16EEEvPT_NS1_25CatArrInputTensorMetadataIS5_T0_XT2_EXT3_EEENS1_16TensorSizeStrideIS8_Lj4EEEiS8_,"a",@progbits
	.sectionflags	@""
	.align	4
.nv.constant0._ZN2at6native40_GLOBAL__N__2351210d_8_Shape_cu_49f7391c35CatArrayBatchedCopy_alignedK_contigINS1_10OpaqueTypeILj2EEEjLi1ELi64ELi64ELi16EEEvPT_NS1_25CatArrInputTensorMetadataIS5_T0_XT2_EXT3_EEENS1_16TensorSizeStrideIS8_Lj4EEEiS8_:
	.zero		3968


//--------------------- .nv.constant0._ZN2at6native40_GLOBAL__N__2351210d_8_Shape_cu_49f7391c30CatArrayBatchedCopy_vectorizedINS1_10OpaqueTypeILj2EEEjLi1ELi64ELi64ELi16ELi8EEEvPcNS1_25CatArrInputTensorMetadataIT_T0_XT2_EXT3_EEENS1_16TensorSizeStrideIS8_Lj4EEEiS8_ --------------------------
	.section	.nv.constant0._ZN2at6native40_GLOBAL__N__2351210d_8_Shape_cu_49f7391c30CatArrayBatchedCopy_vectorizedINS1_10OpaqueTypeILj2EEEjLi1ELi64ELi64ELi16ELi8EEEvPcNS1_25CatArrInputTensorMetadataIT_T0_XT2_EXT3_EEENS1_16TensorSizeStrideIS8_Lj4EEEiS8_,"a",@progbits
	.sectionflags	@""
	.align	4
.nv.constant0._ZN2at6native40_GLOBAL__N__2351210d_8_Shape_cu_49f7391c30CatArrayBatchedCopy_vectorizedINS1_10OpaqueTypeILj2EEEjLi1ELi64ELi64ELi16ELi8EEEvPcNS1_25CatArrInputTensorMetadataIT_T0_XT2_EXT3_EEENS1_16TensorSizeStrideIS8_Lj4EEEiS8_:
	.zero		3968


//--------------------- .nv.constant0._ZN2at6native40_GLOBAL__N__2351210d_8_Shape_cu_49f7391c19CatArrayBatchedCopyINS1_10OpaqueTypeILj1EEEjLi4ELi64ELi64EEEvPT_NS1_25CatArrInputTensorMetadataIS5_T0_XT2_EXT3_EEENS1_16TensorSizeStrideIS8_Lj4EEEiS8_ --------------------------
	.section	.nv.constant0._ZN2at6native40_GLOBAL__N__2351210d_8_Shape_cu_49f7391c19CatArrayBatchedCopyINS1_10OpaqueTypeILj1EEEjLi4ELi64ELi64EEEvPT_NS1_25CatArrInputTensorMetadataIS5_T0_XT2_EXT3_EEENS1_16TensorSizeStrideIS8_Lj4EEEiS8_,"a",@progbits
	.sectionflags	@""
	.align	4
.nv.constant0._ZN2at6native40_GLOBAL__N__2351210d_8_Shape_cu_49f7391c19CatArrayBatchedCopyINS1_10OpaqueTypeILj1EEEjLi4ELi64ELi64EEEvPT_NS1_25CatArrInputTensorMetadataIS5_T0_XT2_EXT3_EEENS1_16TensorSizeStrideIS8_Lj4EEEiS8_:
	.zero		3968


//--------------------- .nv.constant0._ZN2at6native40_GLOBAL__N__2351210d_8_Shape_cu_49f7391c26CatArrayBatchedCopy_contigINS1_10OpaqueTypeILj1EEEjLi4ELi64ELi64EEEvPT_NS1_25CatArrInputTensorMetadataIS5_T0_XT2_EXT3_EEENS1_16TensorSizeStrideIS8_Lj4EEEiS8_ --------------------------
	.section	.nv.constant0._ZN2at6native40_GLOBAL__N__2351210d_8_Shape_cu_49f7391c26CatArrayBatchedCopy_contigINS1_10OpaqueTypeILj1EEEjLi4ELi64ELi64EEEvPT_NS1_25CatArrInputTensorMetadataIS5_T0_XT2_EXT3_EEENS1_16TensorSizeStrideIS8_Lj4EEEiS8_,"a",@progbits
	.sectionflags	@""
	.align	4
.nv.constant0._ZN2at6native40_GLOBAL__N__2351210d_8_Shape_cu_49f7391c26CatArrayBatchedCopy_contigINS1_10OpaqueTypeILj1EEEjLi4ELi64ELi64EEEvPT_NS1_25CatArrInputTensorMetadataIS5_T0_XT2_EXT3_EEENS1_16TensorSizeStrideIS8_Lj4EEEiS8_:
	.zero		3968


//--------------------- .nv.constant0._ZN2at6native40_GLOBAL__N__2351210d_8_Shape_cu_49f7391c35CatArrayBatchedCopy_alignedK_contigINS1_10OpaqueTypeILj1EEEjLi4ELi64ELi64ELi8EEEvPT_NS1_25CatArrInputTensorMetadataIS5_T0_XT2_EXT3_EEENS1_16TensorSizeStrideIS8_Lj4EEEiS8_ --------------------------
	.section	.nv.constant0._ZN2at6native40_GLOBAL__N__2351210d_8_Shape_cu_49f7391c35CatArrayBatchedCopy_alignedK_contigINS1_10OpaqueTypeILj1EEEjLi4ELi64ELi64ELi8EEEvPT_NS1_25CatArrInputTensorMetadataIS5_T0_XT2_EXT3_EEENS1_16TensorSizeStrideIS8_Lj4EEEiS8_,"a",@progbits
	.sectionflags	@""
	.align	4
.nv.constant0._ZN2at6native40_GLOBAL__N__2351210d_8_Shape_cu_49f7391c35CatArrayBatchedCopy_alignedK_contigINS1_10OpaqueTypeILj1EEEjLi4ELi64ELi64ELi8EEEvPT_NS1_25CatArrInputTensorMetadataIS5_T0_XT2_EXT3_EEENS1_16TensorSizeStrideIS8_Lj4EEEiS8_:
	.zero		3968


//--------------------- .nv.constant0._ZN2at6native40_GLOBAL__N__2351210d_8_Shape_cu_49f7391c35CatArrayBatchedCopy_alignedK_contigINS1_10OpaqueTypeILj1EEEjLi4ELi64ELi64ELi16EEEvPT_NS1_25CatArrInputTensorMetadataIS5_T0_XT2_EXT3_EEENS1_16TensorSizeStrideIS8_Lj4EEEiS8_ --------------------------
	.section	.nv.constant0._ZN2at6native40_GLOBAL__N__2351210d_8_Shape_cu_49f7391c35CatArrayBatchedCopy_alignedK_contigINS1_10OpaqueTypeILj1EEEjLi4ELi64ELi64ELi16EEEvPT_NS1_25CatArrInputTensorMetadataIS5_T0_XT2_EXT3_EEENS1_16TensorSizeStrideIS8_Lj4EEEiS8_,"a",@progbits
	.sectionflags	@""
	.align	4
.nv.constant0._ZN2at6native40_GLOBAL__N__2351210d_8_Shape_cu_49f7391c35CatArrayBatchedCopy_alignedK_contigINS1_10OpaqueTypeILj1EEEjLi4ELi64ELi64ELi16EEEvPT_NS1_25CatArrInputTensorMetadataIS5_T0_XT2_EXT3_EEENS1_16TensorSizeStrideIS8_Lj4EEEiS8_:
	.zero		3968


//--------------------- .nv.constant0._ZN2at6native40_GLOBAL__N__2351210d_8_Shape_cu_49f7391c30CatArrayBatchedCopy_vectorizedINS1_10OpaqueTypeILj1EEEjLi4ELi64ELi64ELi16ELi16EEEvPcNS1_25CatArrInputTensorMetadataIT_T0_XT2_EXT3_EEENS1_16TensorSizeStrideIS8_Lj4EEEiS8_ --------------------------
	.section	.nv.constant0._ZN2at6native40_GLOBAL__N__2351210d_8_Shape_cu_49f7391c30CatArrayBatchedCopy_vectorizedINS1_10OpaqueTypeILj1EEEjLi4ELi64ELi64ELi16ELi16EEEvPcNS1_25CatArrInputTensorMetadataIT_T0_XT2_EXT3_EEENS1_16TensorSizeStrideIS8_Lj4EEEiS8_,"a",@progbits
	.sectionflags	@""
	.align	4
.nv.constant0._ZN2at6native40_GLOBAL__N__2351210d_8_Shape_cu_49f7391c30CatArrayBatchedCopy_vectorizedINS1_10OpaqueTypeILj1EEEjLi4ELi64ELi64ELi16ELi16EEEvPcNS1_25CatArrInputTensorMetadataIT_T0_XT2_EXT3_EEENS1_16TensorSizeStrideIS8_Lj4EEEiS8_:
	.zero		3968


//--------------------- .nv.constant0._ZN2at6native40_GLOBAL__N__2351210d_8_Shape_cu_49f7391c19CatArrayBatchedCopyINS1_10OpaqueTypeILj1EEEjLi3ELi64ELi64EEEvPT_NS1_25CatArrInputTensorMetadataIS5_T0_XT2_EXT3_EEENS1_16TensorSizeStrideIS8_Lj4EEEiS8_ --------------------------
	.section	.nv.constant0._ZN2at6native40_GLOBAL__N__2351210d_8_Shape_cu_49f7391c19CatArrayBatchedCopyINS1_10OpaqueTypeILj1EEEjLi3ELi64ELi64EEEvPT_NS1_25CatArrInputTensorMetadataIS5_T0_XT2_EXT3_EEENS1_16TensorSizeStrideIS8_Lj4EEEiS8_,"a",@progbits
	.sectionflags	@""
	.align	4
.nv.constant0._ZN2at6native40_GLOBAL__N__2351210d_8_Shape_cu_49f7391c19CatArrayBatchedCopyINS1_10OpaqueTypeILj1EEEjLi3ELi64ELi64EEEvPT_NS1_25CatArrInputTensorMetadataIS5_T0_XT2_EXT3_EEENS1_16TensorSizeStrideIS8_Lj4EEEiS8_:
	.zero		3968


//--------------------- .nv.constant0._ZN2at6native40_GLOBAL__N__2351210d_8_Shape_cu_49f7391c26CatArrayBatchedCopy_contigINS1_10OpaqueTypeILj1EEEjLi3ELi64ELi64EEEvPT_NS1_25CatArrInputTensorMetadataIS5_T0_XT2_EXT3_EEENS1_16TensorSizeStrideIS8_Lj4EEEiS8_ --------------------------
	.section	.nv.constant0._ZN2at6native40_GLOBAL__N__2351210d_8_Shape_cu_49f7391c26CatArrayBatchedCopy_contigINS1_10OpaqueTypeILj1EEEjLi3ELi64ELi64EEEvPT_NS1_25CatArrInputTensorMetadataIS5_T0_XT2_EXT3_EEENS1_16TensorSizeStrideIS8_Lj4EEEiS8_,"a",@progbits
	.sectionflags	@""
	.align	4
.nv.constant0._ZN2at6native40_GLOBAL__N__2351210d_8_Shape_cu_49f7391c26CatArrayBatchedCopy_contigINS1_10OpaqueTypeILj1EEEjLi3ELi64ELi64EEEvPT_NS1_25CatArrInputTensorMetadataIS5_T0_XT2_EXT3_EEENS1_16TensorSizeStrideIS8_Lj4EEEiS8_:
	.zero		3968


//--------------------- .nv.constant0._ZN2at6native40_GLOBAL__N__2351210d_8_Shape_cu_49f7391c35CatArrayBatchedCopy_alignedK_contigINS1_10OpaqueTypeILj1EEEjLi3ELi64ELi64ELi8EEEvPT_NS1_25CatArrInputTensorMetadataIS5_T0_XT2_EXT3_EEENS1_16TensorSizeStrideIS8_Lj4EEEiS8_ --------------------------
	.section	.nv.constant0._ZN2at6native40_GLOBAL__N__2351210d_8_Shape_cu_49f7391c35CatArrayBatchedCopy_alignedK_contigINS1_10OpaqueTypeILj1EEEjLi3ELi64ELi64ELi8EEEvPT_NS1_25CatArrInputTensorMetadataIS5_T0_XT2_EXT3_EEENS1_16TensorSizeStrideIS8_Lj4EEEiS8_,"a",@progbits
	.sectionflags	@""
	.align	4
.nv.constant0._ZN2at6native40_GLOBAL__N__2351210d_8_Shape_cu_49f7391c35CatArrayBatchedCopy_alignedK_contigINS1_10OpaqueTypeILj1EEEjLi3ELi64ELi64ELi8EEEvPT_NS1_25CatArrInputTensorMetadataIS5_T0_XT2_EXT3_EEENS1_16TensorSizeStrideIS8_Lj4EEEiS8_:
	.zero		3968


//--------------------- .nv.constant0._ZN2at6native40_GLOBAL__N__2351210d_8_Shape_cu_49f7391c35CatArrayBatchedCopy_alignedK_contigINS1_10OpaqueTypeILj1EEEjLi3ELi64ELi64ELi16EEEvPT_NS1_25CatArrInputTensorMetadataIS5_T0_XT2_EXT3_EEENS1_16TensorSizeStrideIS8_Lj4EEEiS8_ --------------------------
	.section	.nv.constant0._ZN2at6native40_GLOBAL__N__2351210d_8_Shape_cu_49f7391c35CatArrayBatchedCopy_alignedK_contigINS1_10OpaqueTypeILj1EEEjLi3ELi64ELi64ELi16EEEvPT_NS1_25CatArrInputTensorMetadataIS5_T0_XT2_EXT3_EEENS1_16TensorSizeStrideIS8_Lj4EEEiS8_,"a",@progbits
	.sectionflags	@""
	.align	4
.nv.constant0._ZN2at6native40_GLOBAL__N__2351210d_8_Shape_cu_49f7391c35CatArrayBatchedCopy_alignedK_contigINS1_10OpaqueTypeILj1EEEjLi3ELi64ELi64ELi16EEEvPT_NS1_25CatArrInputTensorMetadataIS5_T0_XT2_EXT3_EEENS1_16TensorSizeStrideIS8_Lj4EEEiS8_:
	.zero		3968


//--------------------- .nv.constant0._ZN2at6native40_GLOBAL__N__2351210d_8_Shape_cu_49f7391c30CatArrayBatchedCopy_vectorizedINS1_10OpaqueTypeILj1EEEjLi3ELi64ELi64ELi16ELi16EEEvPcNS1_25CatArrInputTensorMetadataIT_T0_XT2_EXT3_EEENS1_16TensorSizeStrideIS8_Lj4EEEiS8_ --------------------------
	.section	.nv.constant0._ZN2at6native40_GLOBAL__N__2351210d_8_Shape_cu_49f7391c30CatArrayBatchedCopy_vectorizedINS1_10OpaqueTypeILj1EEEjLi3ELi64ELi64ELi16ELi16EEEvPcNS1_25CatArrInputTensorMetadataIT_T0_XT2_EXT3_EEENS1_16TensorSizeStrideIS8_Lj4EEEiS8_,"a",@progbits
	.sectionflags	@""
	.align	4
.nv.constant0._ZN2at6native40_GLOBAL__N__2351210d_8_Shape_cu_49f7391c30CatArrayBatchedCopy_vectorizedINS1_10OpaqueTypeILj1EEEjLi3ELi64ELi64ELi16ELi16EEEvPcNS1_25CatArrInputTensorMetadataIT_T0_XT2_EXT3_EEENS1_16TensorSizeStrideIS8_Lj4EEEiS8_:
	.zero		3968


//--------------------- .nv.constant0._ZN2at6native40_GLOBAL__N__2351210d_8_Shape_cu_49f7391c19CatArrayBatchedCopyINS1_10OpaqueTypeILj1EEEjLi2ELi64ELi64EEEvPT_NS1_25CatArrInputTensorMetadataIS5_T0_XT2_EXT3_EEENS1_16TensorSizeStrideIS8_Lj4EEEiS8_ --------------------------
	.section	.nv.constant0._ZN2at6native40_GLOBAL__N__2351210d_8_Shape_cu_49f7391c19CatArrayBatchedCopyINS1_10OpaqueTypeILj1EEEjLi2ELi64ELi64EEEvPT_NS1_25CatArrInputTensorMetadataIS5_T0_XT2_EXT3_EEENS1_16TensorSizeStrideIS8_Lj4EEEiS8_,"a",@progbits
	.sectionflags	@""
	.align	4
.nv.constant0._ZN2at6native40_GLOBAL__N__2351210d_8_Shape_cu_49f7391c19CatArrayBatchedCopyINS1_10OpaqueTypeILj1EEEjLi2ELi64ELi64EEEvPT_NS1_25CatArrInputTensorMetadataIS5_T0_XT2_EXT3_EEENS1_16TensorSizeStrideIS8_Lj4EEEiS8_:
	.zero		3968


//--------------------- .nv.constant0._ZN2at6native40_GLOBAL__N__2351210d_8_Shape_cu_49f7391c26CatArrayBatchedCopy_contigINS1_10OpaqueTypeILj1EEEjLi2ELi64ELi64EEEvPT_NS1_25CatArrInputTensorMetadataIS5_T0_XT2_EXT3_EEENS1_16TensorSizeStrideIS8_Lj4EEEiS8_ --------------------------
	.section	.nv.constant0._ZN2at6native40_GLOBAL__N__2351210d_8_Shape_cu_49f7391c26CatArrayBatchedCopy_contigINS1_10OpaqueTypeILj1EEEjLi2ELi64ELi64EEEvPT_NS1_25CatArrInputTensorMetadataIS5_T0_XT2_EXT3_EEENS1_16TensorSizeStrideIS8_Lj4EEEiS8_,"a",@progbits
	.sectionflags	@""
	.align	4
.nv.constant0._ZN2at6native40_GLOBAL__N__2351210d_8_Shape_cu_49f7391c26CatArrayBatchedCopy_contigINS1_10OpaqueTypeILj1EEEjLi2ELi64ELi64EEEvPT_NS1_25CatArrInputTensorMetadataIS5_T0_XT2_EXT3_EEENS1_16TensorSizeStrideIS8_Lj4EEEiS8_:
	.zero		3968


//--------------------- .nv.constant0._ZN2at6native40_GLOBAL__N__2351210d_8_Shape_cu_49f7391c35CatArrayBatchedCopy_alignedK_contigINS1_10OpaqueTypeILj1EEEjLi2ELi64ELi64ELi8EEEvPT_NS1_25CatArrInputTensorMetadataIS5_T0_XT2_EXT3_EEENS1_16TensorSizeStrideIS8_Lj4EEEiS8_ --------------------------
	.section	.nv.constant0._ZN2at6native40_GLOBAL__N__2351210d_8_Shape_cu_49f7391c35CatArrayBatchedCopy_alignedK_contigINS1_10OpaqueTypeILj1EEEjLi2ELi64ELi64ELi8EEEvPT_NS1_25CatArrInputTensorMetadataIS5_T0_XT2_EXT3_EEENS1_16TensorSizeStrideIS8_Lj4EEEiS8_,"a",@progbits
	.sectionflags	@""
	.align	4
.nv.constant0._ZN2at6native40_GLOBAL__N__2351210d_8_Shape_cu_49f7391c35CatArrayBatchedCopy_alignedK_contigINS1_10OpaqueTypeILj1EEEjLi2ELi64ELi64ELi8EEEvPT_NS1_25CatArrInputTensorMetadataIS5_T0_XT2_EXT3_EEENS1_16TensorSizeStrideIS8_Lj4EEEiS8_:
	.zero		3968


//--------------------- .nv.constant0._ZN2at6native40_GLOBAL__N__2351210d_8_Shape_cu_49f7391c35CatArrayBatchedCopy_alignedK_contigINS1_10OpaqueTypeILj1EEEjLi2ELi64ELi64ELi16EEEvPT_NS1_25CatArrInputTensorMetadataIS5_T0_XT2_EXT3_EEENS1_16TensorSizeStrideIS8_Lj4EEEiS8_ --------------------------
	.section	.nv.constant0._ZN2at6native40_GLOBAL__N__2351210d_8_Shape_cu_49f7391c35CatArrayBatchedCopy_alignedK_contigINS1_10OpaqueTypeILj1EEEjLi2ELi64ELi64ELi16EEEvPT_NS1_25CatArrInputTensorMetadataIS5_T0_XT2_EXT3_EEENS1_16TensorSizeStrideIS8_Lj4EEEiS8_,"a",@progbits
	.sectionflags	@""
	.align	4
.nv.constant0._ZN2at6native40_GLOBAL__N__2351210d_8_Shape_cu_49f7391c35CatArrayBatchedCopy_alignedK_contigINS1_10OpaqueTypeILj1EEEjLi2ELi64ELi64ELi16EEEvPT_NS1_25CatArrInputTensorMetadataIS5_T0_XT2_EXT3_EEENS1_16TensorSizeStrideIS8_Lj4EEEiS8_:
	.zero		3968


//--------------------- .nv.constant0._ZN2at6native40_GLOBAL__N__2351210d_8_Shape_cu_49f7391c30CatArrayBatchedCopy_vectorizedINS1_10OpaqueTypeILj1EEEjLi2ELi64ELi64ELi16ELi16EEEvPcNS1_25CatArrInputTensorMetadataIT_T0_XT2_EXT3_EEENS1_16TensorSizeStrideIS8_Lj4EEEiS8_ --------------------------
	.section	.nv.constant0._ZN2at6native40_GLOBAL__N__2351210d_8_Shape_cu_49f7391c30CatArrayBatchedCopy_vectorizedINS1_10OpaqueTypeILj1EEEjLi2ELi64ELi64ELi16ELi16EEEvPcNS1_25CatArrInputTensorMetadataIT_T0_XT2_EXT3_EEENS1_16TensorSizeStrideIS8_Lj4EEEiS8_,"a",@progbits
	.sectionflags	@""
	.align	4
.nv.constant0._ZN2at6native40_GLOBAL__N__2351210d_8_Shape_cu_49f7391c30CatArrayBatchedCopy_vectorizedINS1_10OpaqueTypeILj1EEEjLi2ELi64ELi64ELi16ELi16EEEvPcNS1_25CatArrInputTensorMetadataIT_T0_XT2_EXT3_EEENS1_16TensorSizeStrideIS8_Lj4EEEiS8_:
	.zero		3968


//--------------------- .nv.constant0._ZN2at6native40_GLOBAL__N__2351210d_8_Shape_cu_49f7391c19CatArrayBatchedCopyINS1_10OpaqueTypeILj1EEEjLi1ELi64ELi64EEEvPT_NS1_25CatArrInputTensorMetadataIS5_T0_XT2_EXT3_EEENS1_16TensorSizeStrideIS8_Lj4EEEiS8_ --------------------------
	.section	.nv.constant0._ZN2at6native40_GLOBAL__N__2351210d_8_Shape_cu_49f7391c19CatArrayBatchedCopyINS1_10OpaqueTypeILj1EEEjLi1ELi64ELi64EEEvPT_NS1_25CatArrInputTensorMetadataIS5_T0_XT2_EXT3_EEENS1_16TensorSizeStrideIS8_Lj4EEEiS8_,"a",@progbits
	.sectionflags	@""
	.align	4
.nv.constant0._ZN2at6native40_GLOBAL__N__2351210d_8_Shape_cu_49f7391c19CatArrayBatchedCopyINS1_10OpaqueTypeILj1EEEjLi1ELi64ELi64EEEvPT_NS1_25CatArrInputTensorMetadataIS5_T0_XT2_EXT3_EEENS1_16TensorSizeStrideIS8_Lj4EEEiS8_:
	.zero		3968


//--------------------- .nv.constant0._ZN2at6native40_GLOBAL__N__2351210d_8_Shape_cu_49f7391c26CatArrayBatchedCopy_contigINS1_10OpaqueTypeILj1EEEjLi1ELi64ELi64EEEvPT_NS1_25CatArrInputTensorMetadataIS5_T0_XT2_EXT3_EEENS1_16TensorSizeStrideIS8_Lj4EEEiS8_ --------------------------
	.section	.nv.constant0._ZN2at6native40_GLOBAL__N__2351210d_8_Shape_cu_49f7391c26CatArrayBatchedCopy_contigINS1_10OpaqueTypeILj1EEEjLi1ELi64ELi64EEEvPT_NS1_25CatArrInputTensorMetadataIS5_T0_XT2_EXT3_EEENS1_16TensorSizeStrideIS8_Lj4EEEiS8_,"a",@progbits
	.sectionflags	@""
	.align	4
.nv.constant0._ZN2at6native40_GLOBAL__N__2351210d_8_Shape_cu_49f7391c26CatArrayBatchedCopy_contigINS1_10OpaqueTypeILj1EEEjLi1ELi64ELi64EEEvPT_NS1_25CatArrInputTensorMetadataIS5_T0_XT2_EXT3_EEENS1_16TensorSizeStrideIS8_Lj4EEEiS8_:
	.zero		3968


//--------------------- .nv.constant0._ZN2at6native40_GLOBAL__N__2351210d_8_Shape_cu_49f7391c35CatArrayBatchedCopy_alignedK_contigINS1_10OpaqueTypeILj1EEEjLi1ELi64ELi64ELi8EEEvPT_NS1_25CatArrInputTensorMetadataIS5_T0_XT2_EXT3_EEENS1_16TensorSizeStrideIS8_Lj4EEEiS8_ --------------------------
	.section	.nv.constant0._ZN2at6native40_GLOBAL__N__2351210d_8_Shape_cu_49f7391c35CatArrayBatchedCopy_alignedK_contigINS1_10OpaqueTypeILj1EEEjLi1ELi64ELi64ELi8EEEvPT_NS1_25CatArrInputTensorMetadataIS5_T0_XT2_EXT3_EEENS1_16TensorSizeStrideIS8_Lj4EEEiS8_,"a",@progbits
	.sectionflags	@""
	.align	4
.nv.constant0._ZN2at6native40_GLOBAL__N__2351210d_8_Shape_cu_49f7391c35CatArrayBatchedCopy_alignedK_contigINS1_10OpaqueTypeILj1EEEjLi1ELi64ELi64ELi8EEEvPT_NS1_25CatArrInputTensorMetadataIS5_T0_XT2_EXT3_EEENS1_16TensorSizeStrideIS8_Lj4EEEiS8_:
	.zero		3968


//--------------------- .nv.constant0._ZN2at6native40_GLOBAL__N__2351210d_8_Shape_cu_49f7391c35CatArrayBatchedCopy_alignedK_contigINS1_10OpaqueTypeILj1EEEjLi1ELi64ELi64ELi16EEEvPT_NS1_25CatArrInputTensorMetadataIS5_T0_XT2_EXT3_EEENS1_16TensorSizeStrideIS8_Lj4EEEiS8_ --------------------------
	.section	.nv.constant0._ZN2at6native40_GLOBAL__N__2351210d_8_Shape_cu_49f7391c35CatArrayBatchedCopy_alignedK_contigINS1_10OpaqueTypeILj1EEEjLi1ELi64ELi64ELi16EEEvPT_NS1_25CatArrInputTensorMetadataIS5_T0_XT2_EXT3_EEENS1_16TensorSizeStrideIS8_Lj4EEEiS8_,"a",@progbits
	.sectionflags	@""
	.align	4
.nv.constant0._ZN2at6native40_GLOBAL__N__2351210d_8_Shape_cu_49f7391c35CatArrayBatchedCopy_alignedK_contigINS1_10OpaqueTypeILj1EEEjLi1ELi64ELi64ELi16EEEvPT_NS1_25CatArrInputTensorMetadataIS5_T0_XT2_EXT3_EEENS1_16TensorSizeStrideIS8_Lj4EEEiS8_:
	.zero		3968


//--------------------- .nv.constant0._ZN2at6native40_GLOBAL__N__2351210d_8_Shape_cu_49f7391c30CatArrayBatchedCopy_vectorizedINS1_10OpaqueTypeILj1EEEjLi1ELi64ELi64ELi16ELi16EEEvPcNS1_25CatArrInputTensorMetadataIT_T0_XT2_EXT3_EEENS1_16TensorSizeStrideIS8_Lj4EEEiS8_ --------------------------
	.section	.nv.constant0._ZN2at6native40_GLOBAL__N__2351210d_8_Shape_cu_49f7391c30CatArrayBatchedCopy_vectorizedINS1_10OpaqueTypeILj1EEEjLi1ELi64ELi64ELi16ELi16EEEvPcNS1_25CatArrInputTensorMetadataIT_T0_XT2_EXT3_EEENS1_16TensorSizeStrideIS8_Lj4EEEiS8_,"a",@progbits
	.sectionflags	@""
	.align	4
.nv.constant0._ZN2at6native40_GLOBAL__N__2351210d_8_Shape_cu_49f7391c30CatArrayBatchedCopy_vectorizedINS1_10OpaqueTypeILj1EEEjLi1ELi64ELi64ELi16ELi16EEEvPcNS1_25CatArrInputTensorMetadataIT_T0_XT2_EXT3_EEENS1_16TensorSizeStrideIS8_Lj4EEEiS8_:
	.zero		3968


//--------------------- .nv.constant0._ZN2at6native40_GLOBAL__N__2351210d_8_Shape_cu_49f7391c19CatArrayBatchedCopyINS1_10OpaqueTypeILj16EEEjLi4ELi128ELi1EEEvPT_NS1_25CatArrInputTensorMetadataIS5_T0_XT2_EXT3_EEENS1_16TensorSizeStrideIS8_Lj4EEEiS8_ --------------------------
	.section	.nv.constant0._ZN2at6native40_GLOBAL__N__2351210d_8_Shape_cu_49f7391c19CatArrayBatchedCopyINS1_10OpaqueTypeILj16EEEjLi4ELi128ELi1EEEvPT_NS1_25CatArrInputTensorMetadataIS5_T0_XT2_EXT3_EEENS1_16TensorSizeStrideIS8_Lj4EEEiS8_,"a",@progbits
	.sectionflags	@""
	.align	4
.nv.constant0._ZN2at6native40_GLOBAL__N__2351210d_8_Shape_cu_49f7391c19CatArrayBatchedCopyINS1_10OpaqueTypeILj16EEEjLi4ELi128ELi1EEEvPT_NS1_25CatArrInputTensorMetadataIS5_T0_XT2_EXT3_EEENS1_16TensorSizeStrideIS8_Lj4EEEiS8_:
	.zero		3296


//--------------------- .nv.constant0._ZN2at6native40_GLOBAL__N__2351210d_8_Shape_cu_49f7391c26CatArrayBatchedCopy_contigINS1_10OpaqueTypeILj16EEEjLi4ELi128ELi1EEEvPT_NS1_25CatArrInputTensorMetadataIS5_T0_XT2_EXT3_EEENS1_16TensorSizeStrideIS8_Lj4EEEiS8_ --------------------------
	.section	.nv.constant0._ZN2at6native40_GLOBAL__N__2351210d_8_Shape_cu_49f7391c26CatArrayBatchedCopy_contigINS1_10OpaqueTypeILj16EEEjLi4ELi128ELi1EEEvPT_NS1_25CatArrInputTensorMetadataIS5_T0_XT2_EXT3_EEENS1_16TensorSizeStrideIS8_Lj4EEEiS8_,"a",@progbits
	.sectionflags	@""
	.align	4
.nv.constant0._ZN2at6native40_GLOBAL__N__2351210d_8_Shape_cu_49f7391c26CatArrayBatchedCopy_contigINS1_10OpaqueTypeILj16EEEjLi4ELi128ELi1EEEvPT_NS1_25CatArrInputTensorMetadataIS5_T0_XT2_EXT3_EEENS1_16TensorSizeStrideIS8_Lj4EEEiS8_:
	.zero		3296


//--------------------- .nv.constant0._ZN2at6native40_GLOBAL__N__2351210d_8_Shape_cu_49f7391c35CatArrayBatchedCopy_alignedK_contigINS1_10OpaqueTypeILj16EEEjLi4ELi128ELi1ELi8EEEvPT_NS1_25CatArrInputTensorMetadataIS5_T0_XT2_EXT3_EEENS1_16TensorSizeStrideIS8_Lj4EEEiS8_ --------------------------
	.section	.nv.constant0._ZN2at6native40_GLOBAL__N__2351210d_8_Shape_cu_49f7391c35CatArrayBatchedCopy_alignedK_contigINS1_10OpaqueTypeILj16EEEjLi4ELi128ELi1ELi8EEEvPT_NS1_25CatArrInputTensorMetadataIS5_T0_XT2_EXT3_EEENS1_16TensorSizeStrideIS8_Lj4EEEiS8_,"a",@progbits
	.sectionflags	@""
	.align	4
.nv.constant0._ZN2at6native40_GLOBAL__N__2351210d_8_Shape_cu_49f7391c35CatArrayBatchedCopy_alignedK_contigINS1_10OpaqueTypeILj16EEEjLi4ELi128ELi1ELi8EEEvPT_NS1_25CatArrInputTensorMetadataIS5_T0_XT2_EXT3_EEENS1_16TensorSizeStrideIS8_Lj4EEEiS8_:
	.zero		3296


//--------------------- .nv.constant0._ZN2at6native40_GLOBAL__N__2351210d_8_Shape_cu_49f7391c35CatArrayBatchedCopy_alignedK_contigINS1_10OpaqueTypeILj16EEEjLi4ELi128ELi1ELi16EEEvPT_NS1_25CatArrInputTensorMetadataIS5_T0_XT2_EXT3_EEENS1_16TensorSizeStrideIS8_Lj4EEEiS8_ --------------------------
	.section	.nv.constant0._ZN2at6native40_GLOBAL__N__2351210d_8_Shape_cu_49f7391c35CatArrayBatchedCopy_alignedK_contigINS1_10OpaqueTypeILj16EEEjLi4ELi128ELi1ELi16EEEvPT_NS1_25CatArrInputTensorMetadataIS5_T0_XT2_EXT3_EEENS1_16TensorSizeStrideIS8_Lj4EEEiS8_,"a",@progbits
	.sectionflags	@""
	.align	4
.nv.constant0._ZN2at6native40_GLOBAL__N__2351210d_8_Shape_cu_49f7391c35CatArrayBatchedCopy_alignedK_contigINS1_10OpaqueTypeILj16EEEjLi4ELi128ELi1ELi16EEEvPT_NS1_25CatArrInputTensorMetadataIS5_T0_XT2_EXT3_EEENS1_16TensorSizeStrideIS8_Lj4EEEiS8_:
	.zero		3296


//--------------------- .nv.constant0._ZN2at6native40_GLOBAL__N__2351210d_8_Shape_cu_49f7391c30CatArrayBatchedCopy_vectorizedINS1_10OpaqueTypeILj16EEEjLi4ELi128ELi1ELi16ELi1EEEvPcNS1_25CatArrInputTensorMetadataIT_T0_XT2_EXT3_EEENS1_16TensorSizeStrideIS8_Lj4EEEiS8_ --------------------------
	.section	.nv.constant0._ZN2at6native40_GLOBAL__N__2351210d_8_Shape_cu_49f7391c30CatArrayBatchedCopy_vectorizedINS1_10OpaqueTypeILj16EEEjLi4ELi128ELi1ELi16ELi1EEEvPcNS1_25CatArrInputTensorMetadataIT_T0_XT2_EXT3_EEENS1_16TensorSizeStrideIS8_Lj4EEEiS8_,"a",@progbits
	.sectionflags	@""
	.align	4
.nv.constant0._ZN2at6native40_GLOBAL__N__2351210d_8_Shape_cu_49f7391c30CatArrayBatchedCopy_vectorizedINS1_10OpaqueTypeILj16EEEjLi4ELi128ELi1ELi16ELi1EEEvPcNS1_25CatArrInputTensorMetadataIT_T0_XT2_EXT3_EEENS1_16TensorSizeStrideIS8_Lj4EEEiS8_:
	.zero		3296


//--------------------- .nv.constant0._ZN2at6native40_GLOBAL__N__2351210d_8_Shape_cu_49f7391c19CatArrayBatchedCopyINS1_10OpaqueTypeILj16EEEjLi3ELi128ELi1EEEvPT_NS1_25CatArrInputTensorMetadataIS5_T0_XT2_EXT3_EEENS1_16TensorSizeStrideIS8_Lj4EEEiS8_ --------------------------
	.section	.nv.constant0._ZN2at6native40_GLOBAL__N__2351210d_8_Shape_cu_49f7391c19CatArrayBatchedCopyINS1_10OpaqueTypeILj16EEEjLi3ELi128ELi1EEEvPT_NS1_25CatArrInputTensorMetadataIS5_T0_XT2_EXT3_EEENS1_16TensorSizeStrideIS8_Lj4EEEiS8_,"a",@progbits
	.sectionflags	@""
	.align	4
.nv.constant0._ZN2at6native40_GLOBAL__N__2351210d_8_Shape_cu_49f7391c19CatArrayBatchedCopyINS1_10OpaqueTypeILj16EEEjLi3ELi128ELi1EEEvPT_NS1_25CatArrInputTensorMetadataIS5_T0_XT2_EXT3_EEENS1_16TensorSizeStrideIS8_Lj4EEEiS8_:
	.zero		3296


//--------------------- .nv.constant0._ZN2at6native40_GLOBAL__N__2351210d_8_Shape_cu_49f7391c26CatArrayBatchedCopy_contigINS1_10OpaqueTypeILj16EEEjLi3ELi128ELi1EEEvPT_NS1_25CatArrInputTensorMetadataIS5_T0_XT2_EXT3_EEENS1_16TensorSizeStrideIS8_Lj4EEEiS8_ --------------------------
	.section	.nv.constant0._ZN2at6native40_GLOBAL__N__2351210d_8_Shape_cu_49f7391c26CatArrayBatchedCopy_contigINS1_10OpaqueTypeILj16EEEjLi3ELi128ELi1EEEvPT_NS1_25CatArrInputTensorMetadataIS5_T0_XT2_EXT3_EEENS1_16TensorSizeStrideIS8_Lj4EEEiS8_,"a",@progbits
	.sectionflags	@""
	.align	4
.nv.constant0._ZN2at6native40_GLOBAL__N__2351210d_8_Shape_cu_49f7391c26CatArrayBatchedCopy_contigINS1_10OpaqueTypeILj16EEEjLi3ELi128ELi1EEEvPT_NS1_25CatArrInputTensorMetadataIS5_T0_XT2_EXT3_EEENS1_16TensorSizeStrideIS8_Lj4EEEiS8_:
	.zero		3296


//--------------------- .nv.constant0._ZN2at6native40_GLOBAL__N__2351210d_8_Shape_cu_49f7391c35CatArrayBatchedCopy_alignedK_contigINS1_10OpaqueTypeILj16EEEjLi3ELi128ELi1ELi8EEEvPT_NS1_25CatArrInputTensorMetadataIS5_T0_XT2_EXT3_EEENS1_16TensorSizeStrideIS8_Lj4EEEiS8_ --------------------------
	.section	.nv.constant0._ZN2at6native40_GLOBAL__N__2351210d_8_Shape_cu_49f7391c35CatArrayBatchedCopy_alignedK_contigINS1_10OpaqueTypeILj16EEEjLi3ELi128ELi1ELi8EEEvPT_NS1_25CatArrInputTensorMetadataIS5_T0_XT2_EXT3_EEENS1_16TensorSizeStrideIS8_Lj4EEEiS8_,"a",@progbits
	.sectionflags	@""
	.align	4
.nv.constant0._ZN2at6native40_GLOBAL__N__2351210d_8_Shape_cu_49f7391c35CatArrayBatchedCopy_alignedK_contigINS1_10OpaqueTypeILj16EEEjLi3ELi128ELi1ELi8EEEvPT_NS1_25CatArrInputTensorMetadataIS5_T0_XT2_EXT3_EEENS1_16TensorSizeStrideIS8_Lj4EEEiS8_:
	.zero		3296


//--------------------- .nv.constant0._ZN2at6native40_GLOBAL__N__2351210d_8_Shape_cu_49f7391c35CatArrayBatchedCopy_alignedK_contigINS1_10OpaqueTypeILj16EEEjLi3ELi128ELi1ELi16EEEvPT_NS1_25CatArrInputTensorMetadataIS5_T0_XT2_EXT3_EEENS1_16TensorSizeStrideIS8_Lj4EEEiS8_ --------------------------
	.section	.nv.constant0._ZN2at6native40_GLOBAL__N__2351210d_8_Shape_cu_49f7391c35CatArrayBatchedCopy_alignedK_contigINS1_10OpaqueTypeILj16EEEjLi3ELi128ELi1ELi16EEEvPT_NS1_25CatArrInputTensorMetadataIS5_T0_XT2_EXT3_EEENS1_16TensorSizeStrideIS8_Lj4EEEiS8_,"a",@progbits
	.sectionflags	@""
	.align	4
.nv.constant0._ZN2at6native40_GLOBAL__N__2351210d_8_Shape_cu_49f7391c35CatArrayBatchedCopy_alignedK_contigINS1_10OpaqueTypeILj16EEEjLi3ELi128ELi1ELi16EEEvPT_NS1_25CatArrInputTensorMetadataIS5_T0_XT2_EXT3_EEENS1_16TensorSizeStrideIS8_Lj4EEEiS8_:
	.zero		3296


//--------------------- .nv.constant0._ZN2at6native40_GLOBAL__N__2351210d_8_Shape_cu_49f7391c30CatArrayBatchedCopy_vectorizedINS1_10OpaqueTypeILj16EEEjLi3ELi128ELi1ELi16ELi1EEEvPcNS1_25CatArrInputTensorMetadataIT_T0_XT2_EXT3_EEENS1_16TensorSizeStrideIS8_Lj4EEEiS8_ --------------------------
	.section	.nv.constant0._ZN2at6native40_GLOBAL__N__2351210d_8_Shape_cu_49f7391c30CatArrayBatchedCopy_vectorizedINS1_10OpaqueTypeILj16EEEjLi3ELi128ELi1ELi16ELi1EEEvPcNS1_25CatArrInputTensorMetadataIT_T0_XT2_EXT3_EEENS1_16TensorSizeStrideIS8_Lj4EEEiS8_,"a",@progbits
	.sectionflags	@""
	.align	4
.nv.constant0._ZN2at6native40_GLOBAL__N__2351210d_8_Shape_cu_49f7391c30CatArrayBatchedCopy_vectorizedINS1_10OpaqueTypeILj16EEEjLi3ELi128ELi1ELi16ELi1EEEvPcNS1_25CatArrInputTensorMetadataIT_T0_XT2_EXT3_EEENS1_16TensorSizeStrideIS8_Lj4EEEiS8_:
	.zero		3296


//--------------------- .nv.constant0._ZN2at6native40_GLOBAL__N__2351210d_8_Shape_cu_49f7391c19CatArrayBatchedCopyINS1_10OpaqueTypeILj16EEEjLi2ELi128ELi1EEEvPT_NS1_25CatArrInputTensorMetadataIS5_T0_XT2_EXT3_EEENS1_16TensorSizeStrideIS8_Lj4EEEiS8_ --------------------------
	.section	.nv.constant0._ZN2at6native40_GLOBAL__N__2351210d_8_Shape_cu_49f7391c19CatArrayBatchedCopyINS1_10OpaqueTypeILj16EEEjLi2ELi128ELi1EEEvPT_NS1_25CatArrInputTensorMetadataIS5_T0_XT2_EXT3_EEENS1_16TensorSizeStrideIS8_Lj4EEEiS8_,"a",@progbits
	.sectionflags	@""
	.align	4
.nv.constant0._ZN2at6native40_GLOBAL__N__2351210d_8_Shape_cu_49f7391c19CatArrayBatchedCopyINS1_10OpaqueTypeILj16EEEjLi2ELi128ELi1EEEvPT_NS1_25CatArrInputTensorMetadataIS5_T0_XT2_EXT3_EEENS1_16TensorSizeStrideIS8_Lj4EEEiS8_:
	.zero		3296


//--------------------- .nv.constant0._ZN2at6native40_GLOBAL__N__2351210d_8_Shape_cu_49f7391c26CatArrayBatchedCopy_contigINS1_10OpaqueTypeILj16EEEjLi2ELi128ELi1EEEvPT_NS1_25CatArrInputTensorMetadataIS5_T0_XT2_EXT3_EEENS1_16TensorSizeStrideIS8_Lj4EEEiS8_ --------------------------
	.section	.nv.constant0._ZN2at6native40_GLOBAL__N__2351210d_8_Shape_cu_49f7391c26CatArrayBatchedCopy_contigINS1_10OpaqueTypeILj16EEEjLi2ELi128ELi1EEEvPT_NS1_25CatArrInputTensorMetadataIS5_T0_XT2_EXT3_EEENS1_16TensorSizeStrideIS8_Lj4EEEiS8_,"a",@progbits
	.sectionflags	@""
	.align	4
.nv.constant0._ZN2at6native40_GLOBAL__N__2351210d_8_Shape_cu_49f7391c26CatArrayBatchedCopy_contigINS1_10OpaqueTypeILj16EEEjLi2ELi128ELi1EEEvPT_NS1_25CatArrInputTensorMetadataIS5_T0_XT2_EXT3_EEENS1_16TensorSizeStrideIS8_Lj4EEEiS8_:
	.zero		3296


//--------------------- .nv.constant0._ZN2at6native40_GLOBAL__N__2351210d_8_Shape_cu_49f7391c35CatArrayBatchedCopy_alignedK_contigINS1_10OpaqueTypeILj16EEEjLi2ELi128ELi1ELi8EEEvPT_NS1_25CatArrInputTensorMetadataIS5_T0_XT2_EXT3_EEENS1_16TensorSizeStrideIS8_Lj4EEEiS8_ --------------------------
	.section	.nv.constant0._ZN2at6native40_GLOBAL__N__2351210d_8_Shape_cu_49f7391c35CatArrayBatchedCopy_alignedK_contigINS1_10OpaqueTypeILj16EEEjLi2ELi128ELi1ELi8EEEvPT_NS1_25CatArrInputTensorMetadataIS5_T0_XT2_EXT3_EEENS1_16TensorSizeStrideIS8_Lj4EEEiS8_,"a",@progbits
	.sectionflags	@""
	.align	4
.nv.constant0._ZN2at6native40_GLOBAL__N__2351210d_8_Shape_cu_49f7391c35CatArrayBatchedCopy_alignedK_contigINS1_10OpaqueTypeILj16EEEjLi2ELi128ELi1ELi8EEEvPT_NS1_25CatArrInputTensorMetadataIS5_T0_XT2_EXT3_EEENS1_16TensorSizeStrideIS8_Lj4EEEiS8_:
	.zero		3296


//--------------------- .nv.constant0._ZN2at6native40_GLOBAL__N__2351210d_8_Shape_cu_49f7391c35CatArrayBatchedCopy_alignedK_contigINS1_10OpaqueTypeILj16EEEjLi2ELi128ELi1ELi16EEEvPT_NS1_25CatArrInputTensorMetadataIS5_T0_XT2_EXT3_EEENS1_16TensorSizeStrideIS8_Lj4EEEiS8_ --------------------------
	.section	.nv.constant0._ZN2at6native40_GLOBAL__N__2351210d_8_Shape_cu_49f7391c35CatArrayBatchedCopy_alignedK_contigINS1_10OpaqueTypeILj16EEEjLi2ELi128ELi1ELi16EEEvPT_NS1_25CatArrInputTensorMetadataIS5_T0_XT2_EXT3_EEENS1_16TensorSizeStrideIS8_Lj4EEEiS8_,"a",@progbits
	.sectionflags	@""
	.align	4
.nv.constant0._ZN2at6native40_GLOBAL__N__2351210d_8_Shape_cu_49f7391c35CatArrayBatchedCopy_alignedK_contigINS1_10OpaqueTypeILj16EEEjLi2ELi128ELi1ELi16EEEvPT_NS1_25CatArrInputTensorMetadataIS5_T0_XT2_EXT3_EEENS1_16TensorSizeStrideIS8_Lj4EEEiS8_:
	.zero		3296


//--------------------- .nv.constant0._ZN2at6native40_GLOBAL__N__2351210d_8_Shape_cu_49f7391c30CatArrayBatchedCopy_vectorizedINS1_10OpaqueTypeILj16EEEjLi2ELi128ELi1ELi16ELi1EEEvPcNS1_25CatArrInputTensorMetadataIT_T0_XT2_EXT3_EEENS1_16TensorSizeStrideIS8_Lj4EEEiS8_ --------------------------
	.section	.nv.constant0._ZN2at6native40_GLOBAL__N__2351210d_8_Shape_cu_49f7391c30CatArrayBatchedCopy_vectorizedINS1_10OpaqueTypeILj16EEEjLi2ELi128ELi1ELi16ELi1EEEvPcNS1_25CatArrInputTensorMetadataIT_T0_XT2_EXT3_EEENS1_16TensorSizeStrideIS8_Lj4EEEiS8_,"a",@progbits
	.sectionflags	@""
	.align	4
.nv.constant0._ZN2at6native40_GLOBAL__N__2351210d_8_Shape_cu_49f7391c30CatArrayBatchedCopy_vectorizedINS1_10OpaqueTypeILj16EEEjLi2ELi128ELi1ELi16ELi1EEEvPcNS1_25CatArrInputTensorMetadataIT_T0_XT2_EXT3_EEENS1_16TensorSizeStrideIS8_Lj4EEEiS8_:
	.zero		3296


//--------------------- .nv.constant0._ZN2at6native40_GLOBAL__N__2351210d_8_Shape_cu_49f7391c19CatArrayBatchedCopyINS1_10OpaqueTypeILj16EEEjLi1ELi128ELi1EEEvPT_NS1_25CatArrInputTensorMetadataIS5_T0_XT2_EXT3_EEENS1_16TensorSizeStrideIS8_Lj4EEEiS8_ --------------------------
	.section	.nv.constant0._ZN2at6native40_GLOBAL__N__2351210d_8_Shape_cu_49f7391c19CatArrayBatchedCopyINS1_10OpaqueTypeILj16EEEjLi1ELi128ELi1EEEvPT_NS1_25CatArrInputTensorMetadataIS5_T0_XT2_EXT3_EEENS1_16TensorSizeStrideIS8_Lj4EEEiS8_,"a",@progbits
	.sectionflags	@""
	.align	4
.nv.constant0._ZN2at6native40_GLOBAL__N__2351210d_8_Shape_cu_49f7391c19CatArrayBatchedCopyINS1_10OpaqueTypeILj16EEEjLi1ELi128ELi1EEEvPT_NS1_25CatArrInputTensorMetadataIS5_T0_XT2_EXT3_EEENS1_16TensorSizeStrideIS8_Lj4EEEiS8_:
	.zero		3296


//--------------------- .nv.constant0._ZN2at6native40_GLOBAL__N__2351210d_8_Shape_cu_49f7391c26CatArrayBatchedCopy_contigINS1_10OpaqueTypeILj16EEEjLi1ELi128ELi1EEEvPT_NS1_25CatArrInputTensorMetadataIS5_T0_XT2_EXT3_EEENS1_16TensorSizeStrideIS8_Lj4EEEiS8_ --------------------------
	.section	.nv.constant0._ZN2at6native40_GLOBAL__N__2351210d_8_Shape_cu_49f7391c26CatArrayBatchedCopy_contigINS1_10OpaqueTypeILj16EEEjLi1ELi128ELi1EEEvPT_NS1_25CatArrInputTensorMetadataIS5_T0_XT2_EXT3_EEENS1_16TensorSizeStrideIS8_Lj4EEEiS8_,"a",@progbits
	.sectionflags	@""
	.align	4
.nv.constant0._ZN2at6native40_GLOBAL__N__2351210d_8_Shape_cu_49f7391c26CatArrayBatchedCopy_contigINS1_10OpaqueTypeILj16EEEjLi1ELi128ELi1EEEvPT_NS1_25CatArrInputTensorMetadataIS5_T0_XT2_EXT3_EEENS1_16TensorSizeStrideIS8_Lj4EEEiS8_:
	.zero		3296


//--------------------- .nv.constant0._ZN2at6native40_GLOBAL__N__2351210d_8_Shape_cu_49f7391c35CatArrayBatchedCopy_alignedK_contigINS1_10OpaqueTypeILj16EEEjLi1ELi128ELi1ELi8EEEvPT_NS1_25CatArrInputTensorMetadataIS5_T0_XT2_EXT3_EEENS1_16TensorSizeStrideIS8_Lj4EEEiS8_ --------------------------
	.section	.nv.constant0._ZN2at6native40_GLOBAL__N__2351210d_8_Shape_cu_49f7391c35CatArrayBatchedCopy_alignedK_contigINS1_10OpaqueTypeILj16EEEjLi1ELi128ELi1ELi8EEEvPT_NS1_25CatArrInputTensorMetadataIS5_T0_XT2_EXT3_EEENS1_16TensorSizeStrideIS8_Lj4EEEiS8_,"a",@progbits
	.sectionflags	@""
	.align	4
.nv.constant0._ZN2at6native40_GLOBAL__N__2351210d_8_Shape_cu_49f7391c35CatArrayBatchedCopy_alignedK_contigINS1_10OpaqueTypeILj16EEEjLi1ELi128ELi1ELi8EEEvPT_NS1_25CatArrInputTensorMetadataIS5_T0_XT2_EXT3_EEENS1_16TensorSizeStrideIS8_Lj4EEEiS8_:
	.zero		3296


//--------------------- .nv.constant0._ZN2at6native40_GLOBAL__N__2351210d_8_Shape_cu_49f7391c35CatArrayBatchedCopy_alignedK_contigINS1_10OpaqueTypeILj16EEEjLi1ELi128ELi1ELi16EEEvPT_NS1_25CatArrInputTensorMetadataIS5_T0_XT2_EXT3_EEENS1_16TensorSizeStrideIS8_Lj4EEEiS8_ --------------------------
	.section	.nv.constant0._ZN2at6native40_GLOBAL__N__2351210d_8_Shape_cu_49f7391c35CatArrayBatchedCopy_alignedK_contigINS1_10OpaqueTypeILj16EEEjLi1ELi128ELi1ELi16EEEvPT_NS1_25CatArrInputTensorMetadataIS5_T0_XT2_EXT3_EEENS1_16TensorSizeStrideIS8_Lj4EEEiS8_,"a",@progbits
	.sectionflags	@""
	.align	4
.nv.constant0._ZN2at6native40_GLOBAL__N__2351210d_8_Shape_cu_49f7391c35CatArrayBatchedCopy_alignedK_contigINS1_10OpaqueTypeILj16EEEjLi1ELi128ELi1ELi16EEEvPT_NS1_25CatArrInputTensorMetadataIS5_T0_XT2_EXT3_EEENS1_16TensorSizeStrideIS8_Lj4EEEiS8_:
	.zero		3296


//--------------------- .nv.constant0._ZN2at6native40_GLOBAL__N__2351210d_8_Shape_cu_49f7391c30CatArrayBatchedCopy_vectorizedINS1_10OpaqueTypeILj16EEEjLi1ELi128ELi1ELi16ELi1EEEvPcNS1_25CatArrInputTensorMetadataIT_T0_XT2_EXT3_EEENS1_16TensorSizeStrideIS8_Lj4EEEiS8_ --------------------------
	.section	.nv.constant0._ZN2at6native40_GLOBAL__N__2351210d_8_Shape_cu_49f7391c30CatArrayBatchedCopy_vectorizedINS1_10OpaqueTypeILj16EEEjLi1ELi128ELi1ELi16ELi1EEEvPcNS1_25CatArrInputTensorMetadataIT_T0_XT2_EXT3_EEENS1_16TensorSizeStrideIS8_Lj4EEEiS8_,"a",@progbits
	.sectionflags	@""
	.align	4
.nv.constant0._ZN2at6native40_GLOBAL__N__2351210d_8_Shape_cu_49f7391c30CatArrayBatchedCopy_vectorizedINS1_10OpaqueTypeILj16EEEjLi1ELi128ELi1ELi16ELi1EEEvPcNS1_25CatArrInputTensorMetadataIT_T0_XT2_EXT3_EEENS1_16TensorSizeStrideIS8_Lj4EEEiS8_:
	.zero		3296


//--------------------- .nv.constant0._ZN2at6native40_GLOBAL__N__2351210d_8_Shape_cu_49f7391c19CatArrayBatchedCopyINS1_10OpaqueTypeILj8EEEjLi4ELi128ELi1EEEvPT_NS1_25CatArrInputTensorMetadataIS5_T0_XT2_EXT3_EEENS1_16TensorSizeStrideIS8_Lj4EEEiS8_ --------------------------
	.section	.nv.constant0._ZN2at6native40_GLOBAL__N__2351210d_8_Shape_cu_49f7391c19CatArrayBatchedCopyINS1_10OpaqueTypeILj8EEEjLi4ELi128ELi1EEEvPT_NS1_25CatArrInputTensorMetadataIS5_T0_XT2_EXT3_EEENS1_16TensorSizeStrideIS8_Lj4EEEiS8_,"a",@progbits
	.sectionflags	@""
	.align	4
.nv.constant0._ZN2at6native40_GLOBAL__N__2351210d_8_Shape_cu_49f7391c19CatArrayBatchedCopyINS1_10OpaqueTypeILj8EEEjLi4ELi128ELi1EEEvPT_NS1_25CatArrInputTensorMetadataIS5_T0_XT2_EXT3_EEENS1_16TensorSizeStrideIS8_Lj4EEEiS8_:
	.zero		3296


//--------------------- .nv.constant0._ZN2at6native40_GLOBAL__N__2351210d_8_Shape_cu_49f7391c26CatArrayBatchedCopy_contigINS1_10OpaqueTypeILj8EEEjLi4ELi128ELi1EEEvPT_NS1_25CatArrInputTensorMetadataIS5_T0_XT2_EXT3_EEENS1_16TensorSizeStrideIS8_Lj4EEEiS8_ --------------------------
	.section	.nv.constant0._ZN2at6native40_GLOBAL__N__2351210d_8_Shape_cu_49f7391c26CatArrayBatchedCopy_contigINS1_10OpaqueTypeILj8EEEjLi4ELi128ELi1EEEvPT_NS1_25CatArrInputTensorMetadataIS5_T0_XT2_EXT3_EEENS1_16TensorSizeStrideIS8_Lj4EEEiS8_,"a",@progbits
	.sectionflags	@""
	.align	4
.nv.constant0._ZN2at6native40_GLOBAL__N__2351210d_8_Shape_cu_49f7391c26CatArrayBatchedCopy_contigINS1_10OpaqueTypeILj8EEEjLi4ELi128ELi1EEEvPT_NS1_25CatArrInputTensorMetadataIS5_T0_XT2_EXT3_EEENS1_16TensorSizeStrideIS8_Lj4EEEiS8_:
	.zero		3296


//--------------------- .nv.constant0._ZN2at6native40_GLOBAL__N__2351210d_8_Shape_cu_49f7391c35CatArrayBatchedCopy_alignedK_contigINS1_10OpaqueTypeILj8EEEjLi4ELi128ELi1ELi8EEEvPT_NS1_25CatArrInputTensorMetadataIS5_T0_XT2_EXT3_EEENS1_16TensorSizeStrideIS8_Lj4EEEiS8_ --------------------------
	.section	.nv.constant0._ZN2at6native40_GLOBAL__N__2351210d_8_Shape_cu_49f7391c35CatArrayBatchedCopy_alignedK_contigINS1_10OpaqueTypeILj8EEEjLi4ELi128ELi1ELi8EEEvPT_NS1_25CatArrInputTensorMetadataIS5_T0_XT2_EXT3_EEENS1_16TensorSizeStrideIS8_Lj4EEEiS8_,"a",@progbits
	.sectionflags	@""
	.align	4
.nv.constant0._ZN2at6native40_GLOBAL__N__2351210d_8_Shape_cu_49f7391c35CatArrayBatchedCopy_alignedK_contigINS1_10OpaqueTypeILj8EEEjLi4ELi128ELi1ELi8EEEvPT_NS1_25CatArrInputTensorMetadataIS5_T0_XT2_EXT3_EEENS1_16TensorSizeStrideIS8_Lj4EEEiS8_:
	.zero		3296


//--------------------- .nv.constant0._ZN2at6native40_GLOBAL__N__2351210d_8_Shape_cu_49f7391c35CatArrayBatchedCopy_alignedK_contigINS1_10OpaqueTypeILj8EEEjLi4ELi128ELi1ELi16EEEvPT_NS1_25CatArrInputTensorMetadataIS5_T0_XT2_EXT3_EEENS1_16TensorSizeStrideIS8_Lj4EEEiS8_ --------------------------
	.section	.nv.constant0._ZN2at6native40_GLOBAL__N__2351210d_8_Shape_cu_49f7391c35CatArrayBatchedCopy_alignedK_contigINS1_10OpaqueTypeILj8EEEjLi4ELi128ELi1ELi16EEEvPT_NS1_25CatArrInputTensorMetadataIS5_T0_XT2_EXT3_EEENS1_16TensorSizeStrideIS8_Lj4EEEiS8_,"a",@progbits
	.sectionflags	@""
	.align	4
.nv.constant0._ZN2at6native40_GLOBAL__N__2351210d_8_Shape_cu_49f7391c35CatArrayBatchedCopy_alignedK_contigINS1_10OpaqueTypeILj8EEEjLi4ELi128ELi1ELi16EEEvPT_NS1_25CatArrInputTensorMetadataIS5_T0_XT2_EXT3_EEENS1_16TensorSizeStrideIS8_Lj4EEEiS8_:
	.zero		3296


//--------------------- .nv.constant0._ZN2at6native40_GLOBAL__N__2351210d_8_Shape_cu_49f7391c30CatArrayBatchedCopy_vectorizedINS1_10OpaqueTypeILj8EEEjLi4ELi128ELi1ELi16ELi2EEEvPcNS1_25CatArrInputTensorMetadataIT_T0_XT2_EXT3_EEENS1_16TensorSizeStrideIS8_Lj4EEEiS8_ --------------------------
	.section	.nv.constant0._ZN2at6native40_GLOBAL__N__2351210d_8_Shape_cu_49f7391c30CatArrayBatchedCopy_vectorizedINS1_10OpaqueTypeILj8EEEjLi4ELi128ELi1ELi16ELi2EEEvPcNS1_25CatArrInputTensorMetadataIT_T0_XT2_EXT3_EEENS1_16TensorSizeStrideIS8_Lj4EEEiS8_,"a",@progbits
	.sectionflags	@""
	.align	4
.nv.constant0._ZN2at6native40_GLOBAL__N__2351210d_8_Shape_cu_49f7391c30CatArrayBatchedCopy_vectorizedINS1_10OpaqueTypeILj8EEEjLi4ELi128ELi1ELi16ELi2EEEvPcNS1_25CatArrInputTensorMetadataIT_T0_XT2_EXT3_EEENS1_16TensorSizeStrideIS8_Lj4EEEiS8_:
	.zero		3296


//--------------------- .nv.constant0._ZN2at6native40_GLOBAL__N__2351210d_8_Shape_cu_49f7391c19CatArrayBatchedCopyINS1_10OpaqueTypeILj8EEEjLi3ELi128ELi1EEEvPT_NS1_25CatArrInputTensorMetadataIS5_T0_XT2_EXT3_EEENS1_16TensorSizeStrideIS8_Lj4EEEiS8_ --------------------------
	.section	.nv.constant0._ZN2at6native40_GLOBAL__N__2351210d_8_Shape_cu_49f7391c19CatArrayBatchedCopyINS1_10OpaqueTypeILj8EEEjLi3ELi128ELi1EEEvPT_NS1_25CatArrInputTensorMetadataIS5_T0_XT2_EXT3_EEENS1_16TensorSizeStrideIS8_Lj4EEEiS8_,"a",@progbits
	.sectionflags	@""
	.align	4
.nv.constant0._ZN2at6native40_GLOBAL__N__2351210d_8_Shape_cu_49f7391c19CatArrayBatchedCopyINS1_10OpaqueTypeILj8EEEjLi3ELi128ELi1EEEvPT_NS1_25CatArrInputTensorMetadataIS5_T0_XT2_EXT3_EEENS1_16TensorSizeStrideIS8_Lj4EEEiS8_:
	.zero		3296


//--------------------- .nv.constant0._ZN2at6native40_GLOBAL__N__2351210d_8_Shape_cu_49f7391c26CatArrayBatchedCopy_contigINS1_10OpaqueTypeILj8EEEjLi3ELi128ELi1EEEvPT_NS1_25CatArrInputTensorMetadataIS5_T0_XT2_EXT3_EEENS1_16TensorSizeStrideIS8_Lj4EEEiS8_ --------------------------
	.section	.nv.constant0._ZN2at6native40_GLOBAL__N__2351210d_8_Shape_cu_49f7391c26CatArrayBatchedCopy_contigINS1_10OpaqueTypeILj8EEEjLi3ELi128ELi1EEEvPT_NS1_25CatArrInputTensorMetadataIS5_T0_XT2_EXT3_EEENS1_16TensorSizeStrideIS8_Lj4EEEiS8_,"a",@progbits
	.sectionflags	@""
	.align	4
.nv.constant0._ZN2at6native40_GLOBAL__N__2351210d_8_Shape_cu_49f7391c26CatArrayBatchedCopy_contigINS1_10OpaqueTypeILj8EEEjLi3ELi128ELi1EEEvPT_NS1_25CatArrInputTensorMetadataIS5_T0_XT2_EXT3_EEENS1_16TensorSizeStrideIS8_Lj4EEEiS8_:
	.zero		3296


//--------------------- .nv.constant0._ZN2at6native40_GLOBAL__N__2351210d_8_Shape_cu_49f7391c35CatArrayBatchedCopy_alignedK_contigINS1_10OpaqueTypeILj8EEEjLi3ELi128ELi1ELi8EEEvPT_NS1_25CatArrInputTensorMetadataIS5_T0_XT2_EXT3_EEENS1_16TensorSizeStrideIS8_Lj4EEEiS8_ --------------------------
	.section	.nv.constant0._ZN2at6native40_GLOBAL__N__2351210d_8_Shape_cu_49f7391c35CatArrayBatchedCopy_alignedK_contigINS1_10OpaqueTypeILj8EEEjLi3ELi128ELi1ELi8EEEvPT_NS1_25CatArrInputTensorMetadataIS5_T0_XT2_EXT3_EEENS1_16TensorSizeStrideIS8_Lj4EEEiS8_,"a",@progbits
	.sectionflags	@""
	.align	4
.nv.constant0._ZN2at6native40_GLOBAL__N__2351210d_8_Shape_cu_49f7391c35CatArrayBatchedCopy_alignedK_contigINS1_10OpaqueTypeILj8EEEjLi3ELi128ELi1ELi8EEEvPT_NS1_25CatArrInputTensorMetadataIS5_T0_XT2_EXT3_EEENS1_16TensorSizeStrideIS8_Lj4EEEiS8_:
	.zero		3296


//--------------------- .nv.constant0._ZN2at6native40_GLOBAL__N__2351210d_8_Shape_cu_49f7391c35CatArrayBatchedCopy_alignedK_contigINS1_10OpaqueTypeILj8EEEjLi3ELi128ELi1ELi16EEEvPT_NS1_25CatArrInputTensorMetadataIS5_T0_XT2_EXT3_EEENS1_16TensorSizeStrideIS8_Lj4EEEiS8_ --------------------------
	.section	.nv.constant0._ZN2at6native40_GLOBAL__N__2351210d_8_Shape_cu_49f7391c35CatArrayBatchedCopy_alignedK_contigINS1_10OpaqueTypeILj8EEEjLi3ELi128ELi1ELi16EEEvPT_NS1_25CatArrInputTensorMetadataIS5_T0_XT2_EXT3_EEENS1_16TensorSizeStrideIS8_Lj4EEEiS8_,"a",@progbits
	.sectionflags	@""
	.align	4
.nv.constant0._ZN2at6native40_GLOBAL__N__2351210d_8_Shape_cu_49f7391c35CatArrayBatchedCopy_alignedK_contigINS1_10OpaqueTypeILj8EEEjLi3ELi128ELi1ELi16EEEvPT_NS1_25CatArrInputTensorMetadataIS5_T0_XT2_EXT3_EEENS1_16TensorSizeStrideIS8_Lj4EEEiS8_:
	.zero		3296


//--------------------- .nv.constant0._ZN2at6native40_GLOBAL__N__2351210d_8_Shape_cu_49f7391c30CatArrayBatchedCopy_vectorizedINS1_10OpaqueTypeILj8EEEjLi3ELi128ELi1ELi16ELi2EEEvPcNS1_25CatArrInputTensorMetadataIT_T0_XT2_EXT3_EEENS1_16TensorSizeStrideIS8_Lj4EEEiS8_ --------------------------
	.section	.nv.constant0._ZN2at6native40_GLOBAL__N__2351210d_8_Shape_cu_49f7391c30CatArrayBatchedCopy_vectorizedINS1_10OpaqueTypeILj8EEEjLi3ELi128ELi1ELi16ELi2EEEvPcNS1_25CatArrInputTensorMetadataIT_T0_XT2_EXT3_EEENS1_16TensorSizeStrideIS8_Lj4EEEiS8_,"a",@progbits
	.sectionflags	@""
	.align	4
.nv.constant0._ZN2at6native40_GLOBAL__N__2351210d_8_Shape_cu_49f7391c30CatArrayBatchedCopy_vectorizedINS1_10OpaqueTypeILj8EEEjLi3ELi128ELi1ELi16ELi2EEEvPcNS1_25CatArrInputTensorMetadataIT_T0_XT2_EXT3_EEENS1_16TensorSizeStrideIS8_Lj4EEEiS8_:
	.zero		3296


//--------------------- .nv.constant0._ZN2at6native40_GLOBAL__N__2351210d_8_Shape_cu_49f7391c19CatArrayBatchedCopyINS1_10OpaqueTypeILj8EEEjLi2ELi128ELi1EEEvPT_NS1_25CatArrInputTensorMetadataIS5_T0_XT2_EXT3_EEENS1_16TensorSizeStrideIS8_Lj4EEEiS8_ --------------------------
	.section	.nv.constant0._ZN2at6native40_GLOBAL__N__2351210d_8_Shape_cu_49f7391c19CatArrayBatchedCopyINS1_10OpaqueTypeILj8EEEjLi2ELi128ELi1EEEvPT_NS1_25CatArrInputTensorMetadataIS5_T0_XT2_EXT3_EEENS1_16TensorSizeStrideIS8_Lj4EEEiS8_,"a",@progbits
	.sectionflags	@""
	.align	4
.nv.constant0._ZN2at6native40_GLOBAL__N__2351210d_8_Shape_cu_49f7391c19CatArrayBatchedCopyINS1_10OpaqueTypeILj8EEEjLi2ELi128ELi1EEEvPT_NS1_25CatArrInputTensorMetadataIS5_T0_XT2_EXT3_EEENS1_16TensorSizeStrideIS8_Lj4EEEiS8_:
	.zero		3296


//--------------------- .nv.constant0._ZN2at6native40_GLOBAL__N__2351210d_8_Shape_cu_49f7391c26CatArrayBatchedCopy_contigINS1_10OpaqueTypeILj8EEEjLi2ELi128ELi1EEEvPT_NS1_25CatArrInputTensorMetadataIS5_T0_XT2_EXT3_EEENS1_16TensorSizeStrideIS8_Lj4EEEiS8_ --------------------------
	.section	.nv.constant0._ZN2at6native40_GLOBAL__N__2351210d_8_Shape_cu_49f7391c26CatArrayBatchedCopy_contigINS1_10OpaqueTypeILj8EEEjLi2ELi128ELi1EEEvPT_NS1_25CatArrInputTensorMetadataIS5_T0_XT2_EXT3_EEENS1_16TensorSizeStrideIS8_Lj4EEEiS8_,"a",@progbits
	.sectionflags	@""
	.align	4
.nv.constant0._ZN2at6native40_GLOBAL__N__2351210d_8_Shape_cu_49f7391c26CatArrayBatchedCopy_contigINS1_10OpaqueTypeILj8EEEjLi2ELi128ELi1EEEvPT_NS1_25CatArrInputTensorMetadataIS5_T0_XT2_EXT3_EEENS1_16TensorSizeStrideIS8_Lj4EEEiS8_:
	.zero		3296


//--------------------- .nv.constant0._ZN2at6native40_GLOBAL__N__2351210d_8_Shape_cu_49f7391c35CatArrayBatchedCopy_alignedK_contigINS1_10OpaqueTypeILj8EEEjLi2ELi128ELi1ELi8EEEvPT_NS1_25CatArrInputTensorMetadataIS5_T0_XT2_EXT3_EEENS1_16TensorSizeStrideIS8_Lj4EEEiS8_ --------------------------
	.section	.nv.constant0._ZN2at6native40_GLOBAL__N__2351210d_8_Shape_cu_49f7391c35CatArrayBatchedCopy_alignedK_contigINS1_10OpaqueTypeILj8EEEjLi2ELi128ELi1ELi8EEEvPT_NS1_25CatArrInputTensorMetadataIS5_T0_XT2_EXT3_EEENS1_16TensorSizeStrideIS8_Lj4EEEiS8_,"a",@progbits
	.sectionflags	@""
	.align	4
.nv.constant0._ZN2at6native40_GLOBAL__N__2351210d_8_Shape_cu_49f7391c35CatArrayBatchedCopy_alignedK_contigINS1_10OpaqueTypeILj8EEEjLi2ELi128ELi1ELi8EEEvPT_NS1_25CatArrInputTensorMetadataIS5_T0_XT2_EXT3_EEENS1_16TensorSizeStrideIS8_Lj4EEEiS8_:
	.zero		3296


//--------------------- .nv.constant0._ZN2at6native40_GLOBAL__N__2351210d_8_Shape_cu_49f7391c35CatArrayBatchedCopy_alignedK_contigINS1_10OpaqueTypeILj8EEEjLi2ELi128ELi1ELi16EEEvPT_NS1_25CatArrInputTensorMetadataIS5_T0_XT2_EXT3_EEENS1_16TensorSizeStrideIS8_Lj4EEEiS8_ --------------------------
	.section	.nv.constant0._ZN2at6native40_GLOBAL__N__2351210d_8_Shape_cu_49f7391c35CatArrayBatchedCopy_alignedK_contigINS1_10OpaqueTypeILj8EEEjLi2ELi128ELi1ELi16EEEvPT_NS1_25CatArrInputTensorMetadataIS5_T0_XT2_EXT3_EEENS1_16TensorSizeStrideIS8_Lj4EEEiS8_,"a",@progbits
	.sectionflags	@""
	.align	4
.nv.constant0._ZN2at6native40_GLOBAL__N__2351210d_8_Shape_cu_49f7391c35CatArrayBatchedCopy_alignedK_contigINS1_10OpaqueTypeILj8EEEjLi2ELi128ELi1ELi16EEEvPT_NS1_25CatArrInputTensorMetadataIS5_T0_XT2_EXT3_EEENS1_16TensorSizeStrideIS8_Lj4EEEiS8_:
	.zero		3296


//--------------------- .nv.constant0._ZN2at6native40_GLOBAL__N__2351210d_8_Shape_cu_49f7391c30CatArrayBatchedCopy_vectorizedINS1_10OpaqueTypeILj8EEEjLi2ELi128ELi1ELi16ELi2EEEvPcNS1_25CatArrInputTensorMetadataIT_T0_XT2_EXT3_EEENS1_16TensorSizeStrideIS8_Lj4EEEiS8_ --------------------------
	.section	.nv.constant0._ZN2at6native40_GLOBAL__N__2351210d_8_Shape_cu_49f7391c30CatArrayBatchedCopy_vectorizedINS1_10OpaqueTypeILj8EEEjLi2ELi128ELi1ELi16ELi2EEEvPcNS1_25CatArrInputTensorMetadataIT_T0_XT2_EXT3_EEENS1_16TensorSizeStrideIS8_Lj4EEEiS8_,"a",@progbits
	.sectionflags	@""
	.align	4
.nv.constant0._ZN2at6native40_GLOBAL__N__2351210d_8_Shape_cu_49f7391c30CatArrayBatchedCopy_vectorizedINS1_10OpaqueTypeILj8EEEjLi2ELi128ELi1ELi16ELi2EEEvPcNS1_25CatArrInputTensorMetadataIT_T0_XT2_EXT3_EEENS1_16TensorSizeStrideIS8_Lj4EEEiS8_:
	.zero		3296


//--------------------- .nv.constant0._ZN2at6native40_GLOBAL__N__2351210d_8_Shape_cu_49f7391c19CatArrayBatchedCopyINS1_10OpaqueTypeILj8EEEjLi1ELi128ELi1EEEvPT_NS1_25CatArrInputTensorMetadataIS5_T0_XT2_EXT3_EEENS1_16TensorSizeStrideIS8_Lj4EEEiS8_ --------------------------
	.section	.nv.constant0._ZN2at6native40_GLOBAL__N__2351210d_8_Shape_cu_49f7391c19CatArrayBatchedCopyINS1_10OpaqueTypeILj8EEEjLi1ELi128ELi1EEEvPT_NS1_25CatArrInputTensorMetadataIS5_T0_XT2_EXT3_EEENS1_16TensorSizeStrideIS8_Lj4EEEiS8_,"a",@progbits
	.sectionflags	@""
	.align	4
.nv.constant0._ZN2at6native40_GLOBAL__N__2351210d_8_Shape_cu_49f7391c19CatArrayBatchedCopyINS1_10OpaqueTypeILj8EEEjLi1ELi128ELi1EEEvPT_NS1_25CatArrInputTensorMetadataIS5_T0_XT2_EXT3_EEENS1_16TensorSizeStrideIS8_Lj4EEEiS8_:
	.zero		3296


//--------------------- .nv.constant0._ZN2at6native40_GLOBAL__N__2351210d_8_Shape_cu_49f7391c26CatArrayBatchedCopy_contigINS1_10OpaqueTypeILj8EEEjLi1ELi128ELi1EEEvPT_NS1_25CatArrInputTensorMetadataIS5_T0_XT2_EXT3_EEENS1_16TensorSizeStrideIS8_Lj4EEEiS8_ --------------------------
	.section	.nv.constant0._ZN2at6native40_GLOBAL__N__2351210d_8_Shape_cu_49f7391c26CatArrayBatchedCopy_contigINS1_10OpaqueTypeILj8EEEjLi1ELi128ELi1EEEvPT_NS1_25CatArrInputTensorMetadataIS5_T0_XT2_EXT3_EEENS1_16TensorSizeStrideIS8_Lj4EEEiS8_,"a",@progbits
	.sectionflags	@""
	.align	4
.nv.constant0._ZN2at6native40_GLOBAL__N__2351210d_8_Shape_cu_49f7391c26CatArrayBatchedCopy_contigINS1_10OpaqueTypeILj8EEEjLi1ELi128ELi1EEEvPT_NS1_25CatArrInputTensorMetadataIS5_T0_XT2_EXT3_EEENS1_16TensorSizeStrideIS8_Lj4EEEiS8_:
	.zero		3296


//--------------------- .nv.constant0._ZN2at6native40_GLOBAL__N__2351210d_8_Shape_cu_49f7391c35CatArrayBatchedCopy_alignedK_contigINS1_10OpaqueTypeILj8EEEjLi1ELi128ELi1ELi8EEEvPT_NS1_25CatArrInputTensorMetadataIS5_T0_XT2_EXT3_EEENS1_16TensorSizeStrideIS8_Lj4EEEiS8_ --------------------------
	.section	.nv.constant0._ZN2at6native40_GLOBAL__N__2351210d_8_Shape_cu_49f7391c35CatArrayBatchedCopy_alignedK_contigINS1_10OpaqueTypeILj8EEEjLi1ELi128ELi1ELi8EEEvPT_NS1_25CatArrInputTensorMetadataIS5_T0_XT2_EXT3_EEENS1_16TensorSizeStrideIS8_Lj4EEEiS8_,"a",@progbits
	.sectionflags	@""
	.align	4
.nv.constant0._ZN2at6native40_GLOBAL__N__2351210d_8_Shape_cu_49f7391c35CatArrayBatchedCopy_alignedK_contigINS1_10OpaqueTypeILj8EEEjLi1ELi128ELi1ELi8EEEvPT_NS1_25CatArrInputTensorMetadataIS5_T0_XT2_EXT3_EEENS1_16TensorSizeStrideIS8_Lj4EEEiS8_:
	.zero		3296


//--------------------- .nv.constant0._ZN2at6native40_GLOBAL__N__2351210d_8_Shape_cu_49f7391c35CatArrayBatchedCopy_alignedK_contigINS1_10OpaqueTypeILj8EEEjLi1ELi128ELi1ELi16EEEvPT_NS1_25CatArrInputTensorMetadataIS5_T0_XT2_EXT3_EEENS1_16TensorSizeStrideIS8_Lj4EEEiS8_ --------------------------
	.section	.nv.constant0._ZN2at6native40_GLOBAL__N__2351210d_8_Shape_cu_49f7391c35CatArrayBatchedCopy_alignedK_contigINS1_10OpaqueTypeILj8EEEjLi1ELi128ELi1ELi16EEEvPT_NS1_25CatArrInputTensorMetadataIS5_T0_XT2_EXT3_EEENS1_16TensorSizeStrideIS8_Lj4EEEiS8_,"a",@progbits
	.sectionflags	@""
	.align	4
.nv.constant0._ZN2at6native40_GLOBAL__N__2351210d_8_Shape_cu_49f7391c35CatArrayBatchedCopy_alignedK_contigINS1_10OpaqueTypeILj8EEEjLi1ELi128ELi1ELi16EEEvPT_NS1_25CatArrInputTensorMetadataIS5_T0_XT2_EXT3_EEENS1_16TensorSizeStrideIS8_Lj4EEEiS8_:
	.zero		3296


//--------------------- .nv.constant0._ZN2at6native40_GLOBAL__N__2351210d_8_Shape_cu_49f7391c30CatArrayBatchedCopy_vectorizedINS1_10OpaqueTypeILj8EEEjLi1ELi128ELi1ELi16ELi2EEEvPcNS1_25CatArrInputTensorMetadataIT_T0_XT2_EXT3_EEENS1_16TensorSizeStrideIS8_Lj4EEEiS8_ --------------------------
	.section	.nv.constant0._ZN2at6native40_GLOBAL__N__2351210d_8_Shape_cu_49f7391c30CatArrayBatchedCopy_vectorizedINS1_10OpaqueTypeILj8EEEjLi1ELi128ELi1ELi16ELi2EEEvPcNS1_25CatArrInputTensorMetadataIT_T0_XT2_EXT3_EEENS1_16TensorSizeStrideIS8_Lj4EEEiS8_,"a",@progbits
	.sectionflags	@""
	.align	4
.nv.constant0._ZN2at6native40_GLOBAL__N__2351210d_8_Shape_cu_49f7391c30CatArrayBatchedCopy_vectorizedINS1_10OpaqueTypeILj8EEEjLi1ELi128ELi1ELi16ELi2EEEvPcNS1_25CatArrInputTensorMetadataIT_T0_XT2_EXT3_EEENS1_16TensorSizeStrideIS8_Lj4EEEiS8_:
	.zero		3296


//--------------------- .nv.constant0._ZN2at6native40_GLOBAL__N__2351210d_8_Shape_cu_49f7391c19CatArrayBatchedCopyINS1_10OpaqueTypeILj4EEEjLi4ELi128ELi1EEEvPT_NS1_25CatArrInputTensorMetadataIS5_T0_XT2_EXT3_EEENS1_16TensorSizeStrideIS8_Lj4EEEiS8_ --------------------------
	.section	.nv.constant0._ZN2at6native40_GLOBAL__N__2351210d_8_Shape_cu_49f7391c19CatArrayBatchedCopyINS1_10OpaqueTypeILj4EEEjLi4ELi128ELi1EEEvPT_NS1_25CatArrInputTensorMetadataIS5_T0_XT2_EXT3_EEENS1_16TensorSizeStrideIS8_Lj4EEEiS8_,"a",@progbits
	.sectionflags	@""
	.align	4
.nv.constant0._ZN2at6native40_GLOBAL__N__2351210d_8_Shape_cu_49f7391c19CatArrayBatchedCopyINS1_10OpaqueTypeILj4EEEjLi4ELi128ELi1EEEvPT_NS1_25CatArrInputTensorMetadataIS5_T0_XT2_EXT3_EEENS1_16TensorSizeStrideIS8_Lj4EEEiS8_:
	.zero		3296


//--------------------- .nv.constant0._ZN2at6native40_GLOBAL__N__2351210d_8_Shape_cu_49f7391c26CatArrayBatchedCopy_contigINS1_10OpaqueTypeILj4EEEjLi4ELi128ELi1EEEvPT_NS1_25CatArrInputTensorMetadataIS5_T0_XT2_EXT3_EEENS1_16TensorSizeStrideIS8_Lj4EEEiS8_ --------------------------
	.section	.nv.constant0._ZN2at6native40_GLOBAL__N__2351210d_8_Shape_cu_49f7391c26CatArrayBatchedCopy_contigINS1_10OpaqueTypeILj4EEEjLi4ELi128ELi1EEEvPT_NS1_25CatArrInputTensorMetadataIS5_T0_XT2_EXT3_EEENS1_16TensorSizeStrideIS8_Lj4EEEiS8_,"a",@progbits
	.sectionflags	@""
	.align	4
.nv.constant0._ZN2at6native40_GLOBAL__N__2351210d_8_Shape_cu_49f7391c26CatArrayBatchedCopy_contigINS1_10OpaqueTypeILj4EEEjLi4ELi128ELi1EEEvPT_NS1_25CatArrInputTensorMetadataIS5_T0_XT2_EXT3_EEENS1_16TensorSizeStrideIS8_Lj4EEEiS8_:
	.zero		3296


//--------------------- .nv.constant0._ZN2at6native40_GLOBAL__N__2351210d_8_Shape_cu_49f7391c35CatArrayBatchedCopy_alignedK_contigINS1_10OpaqueTypeILj4EEEjLi4ELi128ELi1ELi8EEEvPT_NS1_25CatArrInputTensorMetadataIS5_T0_XT2_EXT3_EEENS1_16TensorSizeStrideIS8_Lj4EEEiS8_ --------------------------
	.section	.nv.constant0._ZN2at6native40_GLOBAL__N__2351210d_8_Shape_cu_49f7391c35CatArrayBatchedCopy_alignedK_contigINS1_10OpaqueTypeILj4EEEjLi4ELi128ELi1ELi8EEEvPT_NS1_25CatArrInputTensorMetadataIS5_T0_XT2_EXT3_EEENS1_16TensorSizeStrideIS8_Lj4EEEiS8_,"a",@progbits
	.sectionflags	@""
	.align	4
.nv.constant0._ZN2at6native40_GLOBAL__N__2351210d_8_Shape_cu_49f7391c35CatArrayBatchedCopy_alignedK_contigINS1_10OpaqueTypeILj4EEEjLi4ELi128ELi1ELi8EEEvPT_NS1_25CatArrInputTensorMetadataIS5_T0_XT2_EXT3_EEENS1_16TensorSizeStrideIS8_Lj4EEEiS8_:
	.zero		3296


//--------------------- .nv.constant0._ZN2at6native40_GLOBAL__N__2351210d_8_Shape_cu_49f7391c35CatArrayBatchedCopy_alignedK_contigINS1_10OpaqueTypeILj4EEEjLi4ELi128ELi1ELi16EEEvPT_NS1_25CatArrInputTensorMetadataIS5_T0_XT2_EXT3_EEENS1_16TensorSizeStrideIS8_Lj4EEEiS8_ --------------------------
	.section	.nv.constant0._ZN2at6native40_GLOBAL__N__2351210d_8_Shape_cu_49f7391c35CatArrayBatchedCopy_alignedK_contigINS1_10OpaqueTypeILj4EEEjLi4ELi128ELi1ELi16EEEvPT_NS1_25CatArrInputTensorMetadataIS5_T0_XT2_EXT3_EEENS1_16TensorSizeStrideIS8_Lj4EEEiS8_,"a",@progbits
	.sectionflags	@""
	.align	4
.nv.constant0._ZN2at6native40_GLOBAL__N__2351210d_8_Shape_cu_49f7391c35CatArrayBatchedCopy_alignedK_contigINS1_10OpaqueTypeILj4EEEjLi4ELi128ELi1ELi16EEEvPT_NS1_25CatArrInputTensorMetadataIS5_T0_XT2_EXT3_EEENS1_16TensorSizeStrideIS8_Lj4EEEiS8_:
	.zero		3296


//--------------------- .nv.constant0._ZN2at6native40_GLOBAL__N__2351210d_8_Shape_cu_49f7391c30CatArrayBatchedCopy_vectorizedINS1_10OpaqueTypeILj4EEEjLi4ELi128ELi1ELi16ELi4EEEvPcNS1_25CatArrInputTensorMetadataIT_T0_XT2_EXT3_EEENS1_16TensorSizeStrideIS8_Lj4EEEiS8_ --------------------------
	.section	.nv.constant0._ZN2at6native40_GLOBAL__N__2351210d_8_Shape_cu_49f7391c30CatArrayBatchedCopy_vectorizedINS1_10OpaqueTypeILj4EEEjLi4ELi128ELi1ELi16ELi4EEEvPcNS1_25CatArrInputTensorMetadataIT_T0_XT2_EXT3_EEENS1_16TensorSizeStrideIS8_Lj4EEEiS8_,"a",@progbits
	.sectionflags	@""
	.align	4
.nv.constant0._ZN2at6native40_GLOBAL__N__2351210d_8_Shape_cu_49f7391c30CatArrayBatchedCopy_vectorizedINS1_10OpaqueTypeILj4EEEjLi4ELi128ELi1ELi16ELi4EEEvPcNS1_25CatArrInputTensorMetadataIT_T0_XT2_EXT3_EEENS1_16TensorSizeStrideIS8_Lj4EEEiS8_:
	.zero		3296


//--------------------- .nv.constant0._ZN2at6native40_GLOBAL__N__2351210d_8_Shape_cu_49f7391c19CatArrayBatchedCopyINS1_10OpaqueTypeILj4EEEjLi3ELi128ELi1EEEvPT_NS1_25CatArrInputTensorMetadataIS5_T0_XT2_EXT3_EEENS1_16TensorSizeStrideIS8_Lj4EEEiS8_ --------------------------
	.section	.nv.constant0._ZN2at6native40_GLOBAL__N__2351210d_8_Shape_cu_49f7391c19CatArrayBatchedCopyINS1_10OpaqueTypeILj4EEEjLi3ELi128ELi1EEEvPT_NS1_25CatArrInputTensorMetadataIS5_T0_XT2_EXT3_EEENS1_16TensorSizeStrideIS8_Lj4EEEiS8_,"a",@progbits
	.sectionflags	@""
	.align	4
.nv.constant0._ZN2at6native40_GLOBAL__N__2351210d_8_Shape_cu_49f7391c19CatArrayBatchedCopyINS1_10OpaqueTypeILj4EEEjLi3ELi128ELi1EEEvPT_NS1_25CatArrInputTensorMetadataIS5_T0_XT2_EXT3_EEENS1_16TensorSizeStrideIS8_Lj4EEEiS8_:
	.zero		3296


//--------------------- .nv.constant0._ZN2at6native40_GLOBAL__N__2351210d_8_Shape_cu_49f7391c26CatArrayBatchedCopy_contigINS1_10OpaqueTypeILj4EEEjLi3ELi128ELi1EEEvPT_NS1_25CatArrInputTensorMetadataIS5_T0_XT2_EXT3_EEENS1_16TensorSizeStrideIS8_Lj4EEEiS8_ --------------------------
	.section	.nv.constant0._ZN2at6native40_GLOBAL__N__2351210d_8_Shape_cu_49f7391c26CatArrayBatchedCopy_contigINS1_10OpaqueTypeILj4EEEjLi3ELi128ELi1EEEvPT_NS1_25CatArrInputTensorMetadataIS5_T0_XT2_EXT3_EEENS1_16TensorSizeStrideIS8_Lj4EEEiS8_,"a",@progbits
	.sectionflags	@""
	.align	4
.nv.constant0._ZN2at6native40_GLOBAL__N__2351210d_8_Shape_cu_49f7391c26CatArrayBatchedCopy_contigINS1_10OpaqueTypeILj4EEEjLi3ELi128ELi1EEEvPT_NS1_25CatArrInputTensorMetadataIS5_T0_XT2_EXT3_EEENS1_16TensorSizeStrideIS8_Lj4EEEiS8_:
	.zero		3296


//--------------------- .nv.constant0._ZN2at6native40_GLOBAL__N__2351210d_8_Shape_cu_49f7391c35CatArrayBatchedCopy_alignedK_contigINS1_10OpaqueTypeILj4EEEjLi3ELi128ELi1ELi8EEEvPT_NS1_25CatArrInputTensorMetadataIS5_T0_XT2_EXT3_EEENS1_16TensorSizeStrideIS8_Lj4EEEiS8_ --------------------------
	.section	.nv.constant0._ZN2at6native40_GLOBAL__N__2351210d_8_Shape_cu_49f7391c35CatArrayBatchedCopy_alignedK_contigINS1_10OpaqueTypeILj4EEEjLi3ELi128ELi1ELi8EEEvPT_NS1_25CatArrInputTensorMetadataIS5_T0_XT2_EXT3_EEENS1_16TensorSizeStrideIS8_Lj4EEEiS8_,"a",@progbits
	.sectionflags	@""
	.align	4
.nv.constant0._ZN2at6native40_GLOBAL__N__2351210d_8_Shape_cu_49f7391c35CatArrayBatchedCopy_alignedK_contigINS1_10OpaqueTypeILj4EEEjLi3ELi128ELi1ELi8EEEvPT_NS1_25CatArrInputTensorMetadataIS5_T0_XT2_EXT3_EEENS1_16TensorSizeStrideIS8_Lj4EEEiS8_:
	.zero		3296


//--------------------- .nv.constant0._ZN2at6native40_GLOBAL__N__2351210d_8_Shape_cu_49f7391c35CatArrayBatchedCopy_alignedK_contigINS1_10OpaqueTypeILj4EEEjLi3ELi128ELi1ELi16EEEvPT_NS1_25CatArrInputTensorMetadataIS5_T0_XT2_EXT3_EEENS1_16TensorSizeStrideIS8_Lj4EEEiS8_ --------------------------
	.section	.nv.constant0._ZN2at6native40_GLOBAL__N__2351210d_8_Shape_cu_49f7391c35CatArrayBatchedCopy_alignedK_contigINS1_10OpaqueTypeILj4EEEjLi3ELi128ELi1ELi16EEEvPT_NS1_25CatArrInputTensorMetadataIS5_T0_XT2_EXT3_EEENS1_16TensorSizeStrideIS8_Lj4EEEiS8_,"a",@progbits
	.sectionflags	@""
	.align	4
.nv.constant0._ZN2at6native40_GLOBAL__N__2351210d_8_Shape_cu_49f7391c35CatArrayBatchedCopy_alignedK_contigINS1_10OpaqueTypeILj4EEEjLi3ELi128ELi1ELi16EEEvPT_NS1_25CatArrInputTensorMetadataIS5_T0_XT2_EXT3_EEENS1_16TensorSizeStrideIS8_Lj4EEEiS8_:
	.zero		3296


//--------------------- .nv.constant0._ZN2at6native40_GLOBAL__N__2351210d_8_Shape_cu_49f7391c30CatArrayBatchedCopy_vectorizedINS1_10OpaqueTypeILj4EEEjLi3ELi128ELi1ELi16ELi4EEEvPcNS1_25CatArrInputTensorMetadataIT_T0_XT2_EXT3_EEENS1_16TensorSizeStrideIS8_Lj4EEEiS8_ --------------------------
	.section	.nv.constant0._ZN2at6native40_GLOBAL__N__2351210d_8_Shape_cu_49f7391c30CatArrayBatchedCopy_vectorizedINS1_10OpaqueTypeILj4EEEjLi3ELi128ELi1ELi16ELi4EEEvPcNS1_25CatArrInputTensorMetadataIT_T0_XT2_EXT3_EEENS1_16TensorSizeStrideIS8_Lj4EEEiS8_,"a",@progbits
	.sectionflags	@""
	.align	4
.nv.constant0._ZN2at6native40_GLOBAL__N__2351210d_8_Shape_cu_49f7391c30CatArrayBatchedCopy_vectorizedINS1_10OpaqueTypeILj4EEEjLi3ELi128ELi1ELi16ELi4EEEvPcNS1_25CatArrInputTensorMetadataIT_T0_XT2_EXT3_EEENS1_16TensorSizeStrideIS8_Lj4EEEiS8_:
	.zero		3296


//--------------------- .nv.constant0._ZN2at6native40_GLOBAL__N__2351210d_8_Shape_cu_49f7391c19CatArrayBatchedCopyINS1_10OpaqueTypeILj4EEEjLi2ELi128ELi1EEEvPT_NS1_25CatArrInputTensorMetadataIS5_T0_XT2_EXT3_EEENS1_16TensorSizeStrideIS8_Lj4EEEiS8_ --------------------------
	.section	.nv.constant0._ZN2at6native40_GLOBAL__N__2351210d_8_Shape_cu_49f7391c19CatArrayBatchedCopyINS1_10OpaqueTypeILj4EEEjLi2ELi128ELi1EEEvPT_NS1_25CatArrInputTensorMetadataIS5_T0_XT2_EXT3_EEENS1_16TensorSizeStrideIS8_Lj4EEEiS8_,"a",@progbits
	.sectionflags	@""
	.align	4
.nv.constant0._ZN2at6native40_GLOBAL__N__2351210d_8_Shape_cu_49f7391c19CatArrayBatchedCopyINS1_10OpaqueTypeILj4EEEjLi2ELi128ELi1EEEvPT_NS1_25CatArrInputTensorMetadataIS5_T0_XT2_EXT3_EEENS1_16TensorSizeStrideIS8_Lj4EEEiS8_:
	.zero		3296


//--------------------- .nv.constant0._ZN2at6native40_GLOBAL__N__2351210d_8_Shape_cu_49f7391c26CatArrayBatchedCopy_contigINS1_10OpaqueTypeILj4EEEjLi2ELi128ELi1EEEvPT_NS1_25CatArrInputTensorMetadataIS5_T0_XT2_EXT3_EEENS1_16TensorSizeStrideIS8_Lj4EEEiS8_ --------------------------
	.section	.nv.constant0._ZN2at6native40_GLOBAL__N__2351210d_8_Shape_cu_49f7391c26CatArrayBatchedCopy_contigINS1_10OpaqueTypeILj4EEEjLi2ELi128ELi1EEEvPT_NS1_25CatArrInputTensorMetadataIS5_T0_XT2_EXT3_EEENS1_16TensorSizeStrideIS8_Lj4EEEiS8_,"a",@progbits
	.sectionflags	@""
	.align	4
.nv.constant0._ZN2at6native40_GLOBAL__N__2351210d_8_Shape_cu_49f7391c26CatArrayBatchedCopy_contigINS1_10OpaqueTypeILj4EEEjLi2ELi128ELi1EEEvPT_NS1_25CatArrInputTensorMetadataIS5_T0_XT2_EXT3_EEENS1_16TensorSizeStrideIS8_Lj4EEEiS8_:
	.zero		3296


//--------------------- .nv.constant0._ZN2at6native40_GLOBAL__N__2351210d_8_Shape_cu_49f7391c35CatArrayBatchedCopy_alignedK_contigINS1_10OpaqueTypeILj4EEEjLi2ELi128ELi1ELi8EEEvPT_NS1_25CatArrInputTensorMetadataIS5_T0_XT2_EXT3_EEENS1_16TensorSizeStrideIS8_Lj4EEEiS8_ --------------------------
	.section	.nv.constant0._ZN2at6native40_GLOBAL__N__2351210d_8_Shape_cu_49f7391c35CatArrayBatchedCopy_alignedK_contigINS1_10OpaqueTypeILj4EEEjLi2ELi128ELi1ELi8EEEvPT_NS1_25CatArrInputTensorMetadataIS5_T0_XT2_EXT3_EEENS1_16TensorSizeStrideIS8_Lj4EEEiS8_,"a",@progbits
	.sectionflags	@""
	.align	4
.nv.constant0._ZN2at6native40_GLOBAL__N__2351210d_8_Shape_cu_49f7391c35CatArrayBatchedCopy_alignedK_contigINS1_10OpaqueTypeILj4EEEjLi2ELi128ELi1ELi8EEEvPT_NS1_25CatArrInputTensorMetadataIS5_T0_XT2_EXT3_EEENS1_16TensorSizeStrideIS8_Lj4EEEiS8_:
	.zero		3296


//--------------------- .nv.constant0._ZN2at6native40_GLOBAL__N__2351210d_8_Shape_cu_49f7391c35CatArrayBatchedCopy_alignedK_contigINS1_10OpaqueTypeILj4EEEjLi2ELi128ELi1ELi16EEEvPT_NS1_25CatArrInputTensorMetadataIS5_T0_XT2_EXT3_EEENS1_16TensorSizeStrideIS8_Lj4EEEiS8_ --------------------------
	.section	.nv.constant0._ZN2at6native40_GLOBAL__N__2351210d_8_Shape_cu_49f7391c35CatArrayBatchedCopy_alignedK_contigINS1_10OpaqueTypeILj4EEEjLi2ELi128ELi1ELi16EEEvPT_NS1_25CatArrInputTensorMetadataIS5_T0_XT2_EXT3_EEENS1_16TensorSizeStrideIS8_Lj4EEEiS8_,"a",@progbits
	.sectionflags	@""
	.align	4
.nv.constant0._ZN2at6native40_GLOBAL__N__2351210d_8_Shape_cu_49f7391c35CatArrayBatchedCopy_alignedK_contigINS1_10OpaqueTypeILj4EEEjLi2ELi128ELi1ELi16EEEvPT_NS1_25CatArrInputTensorMetadataIS5_T0_XT2_EXT3_EEENS1_16TensorSizeStrideIS8_Lj4EEEiS8_:
	.zero		3296


//--------------------- .nv.constant0._ZN2at6native40_GLOBAL__N__2351210d_8_Shape_cu_49f7391c30CatArrayBatchedCopy_vectorizedINS1_10OpaqueTypeILj4EEEjLi2ELi128ELi1ELi16ELi4EEEvPcNS1_25CatArrInputTensorMetadataIT_T0_XT2_EXT3_EEENS1_16TensorSizeStrideIS8_Lj4EEEiS8_ --------------------------
	.section	.nv.constant0._ZN2at6native40_GLOBAL__N__2351210d_8_Shape_cu_49f7391c30CatArrayBatchedCopy_vectorizedINS1_10OpaqueTypeILj4EEEjLi2ELi128ELi1ELi16ELi4EEEvPcNS1_25CatArrInputTensorMetadataIT_T0_XT2_EXT3_EEENS1_16TensorSizeStrideIS8_Lj4EEEiS8_,"a",@progbits
	.sectionflags	@""
	.align	4
.nv.constant0._ZN2at6native40_GLOBAL__N__2351210d_8_Shape_cu_49f7391c30CatArrayBatchedCopy_vectorizedINS1_10OpaqueTypeILj4EEEjLi2ELi128ELi1ELi16ELi4EEEvPcNS1_25CatArrInputTensorMetadataIT_T0_XT2_EXT3_EEENS1_16TensorSizeStrideIS8_Lj4EEEiS8_:
	.zero		3296


//--------------------- .nv.constant0._ZN2at6native40_GLOBAL__N__2351210d_8_Shape_cu_49f7391c19CatArrayBatchedCopyINS1_10OpaqueTypeILj4EEEjLi1ELi128ELi1EEEvPT_NS1_25CatArrInputTensorMetadataIS5_T0_XT2_EXT3_EEENS1_16TensorSizeStrideIS8_Lj4EEEiS8_ --------------------------
	.section	.nv.constant0._ZN2at6native40_GLOBAL__N__2351210d_8_Shape_cu_49f7391c19CatArrayBatchedCopyINS1_10OpaqueTypeILj4EEEjLi1ELi128ELi1EEEvPT_NS1_25CatArrInputTensorMetadataIS5_T0_XT2_EXT3_EEENS1_16TensorSizeStrideIS8_Lj4EEEiS8_,"a",@progbits
	.sectionflags	@""
	.align	4
.nv.constant0._ZN2at6native40_GLOBAL__N__2351210d_8_Shape_cu_49f7391c19CatArrayBatchedCopyINS1_10OpaqueTypeILj4EEEjLi1ELi128ELi1EEEvPT_NS1_25CatArrInputTensorMetadataIS5_T0_XT2_EXT3_EEENS1_16TensorSizeStrideIS8_Lj4EEEiS8_:
	.zero		3296


//--------------------- .nv.constant0._ZN2at6native40_GLOBAL__N__2351210d_8_Shape_cu_49f7391c26CatArrayBatchedCopy_contigINS1_10OpaqueTypeILj4EEEjLi1ELi128ELi1EEEvPT_NS1_25CatArrInputTensorMetadataIS5_T0_XT2_EXT3_EEENS1_16TensorSizeStrideIS8_Lj4EEEiS8_ --------------------------
	.section	.nv.constant0._ZN2at6native40_GLOBAL__N__2351210d_8_Shape_cu_49f7391c26CatArrayBatchedCopy_contigINS1_10OpaqueTypeILj4EEEjLi1ELi128ELi1EEEvPT_NS1_25CatArrInputTensorMetadataIS5_T0_XT2_EXT3_EEENS1_16TensorSizeStrideIS8_Lj4EEEiS8_,"a",@progbits
	.sectionflags	@""
	.align	4
.nv.constant0._ZN2at6native40_GLOBAL__N__2351210d_8_Shape_cu_49f7391c26CatArrayBatchedCopy_contigINS1_10OpaqueTypeILj4EEEjLi1ELi128ELi1EEEvPT_NS1_25CatArrInputTensorMetadataIS5_T0_XT2_EXT3_EEENS1_16TensorSizeStrideIS8_Lj4EEEiS8_:
	.zero		3296


//--------------------- .nv.constant0._ZN2at6native40_GLOBAL__N__2351210d_8_Shape_cu_49f7391c35CatArrayBatchedCopy_alignedK_contigINS1_10OpaqueTypeILj4EEEjLi1ELi128ELi1ELi8EEEvPT_NS1_25CatArrInputTensorMetadataIS5_T0_XT2_EXT3_EEENS1_16TensorSizeStrideIS8_Lj4EEEiS8_ --------------------------
	.section	.nv.constant0._ZN2at6native40_GLOBAL__N__2351210d_8_Shape_cu_49f7391c35CatArrayBatchedCopy_alignedK_contigINS1_10OpaqueTypeILj4EEEjLi1ELi128ELi1ELi8EEEvPT_NS1_25CatArrInputTensorMetadataIS5_T0_XT2_EXT3_EEENS1_16TensorSizeStrideIS8_Lj4EEEiS8_,"a",@progbits
	.sectionflags	@""
	.align	4
.nv.constant0._ZN2at6native40_GLOBAL__N__2351210d_8_Shape_cu_49f7391c35CatArrayBatchedCopy_alignedK_contigINS1_10OpaqueTypeILj4EEEjLi1ELi128ELi1ELi8EEEvPT_NS1_25CatArrInputTensorMetadataIS5_T0_XT2_EXT3_EEENS1_16TensorSizeStrideIS8_Lj4EEEiS8_:
	.zero		3296


//--------------------- .nv.constant0._ZN2at6native40_GLOBAL__N__2351210d_8_Shape_cu_49f7391c35CatArrayBatchedCopy_alignedK_contigINS1_10OpaqueTypeILj4EEEjLi1ELi128ELi1ELi16EEEvPT_NS1_25CatArrInputTensorMetadataIS5_T0_XT2_EXT3_EEENS1_16TensorSizeStrideIS8_Lj4EEEiS8_ --------------------------
	.section	.nv.constant0._ZN2at6native40_GLOBAL__N__2351210d_8_Shape_cu_49f7391c35CatArrayBatchedCopy_alignedK_contigINS1_10OpaqueTypeILj4EEEjLi1ELi128ELi1ELi16EEEvPT_NS1_25CatArrInputTensorMetadataIS5_T0_XT2_EXT3_EEENS1_16TensorSizeStrideIS8_Lj4EEEiS8_,"a",@progbits
	.sectionflags	@""
	.align	4
.nv.constant0._ZN2at6native40_GLOBAL__N__2351210d_8_Shape_cu_49f7391c35CatArrayBatchedCopy_alignedK_contigINS1_10OpaqueTypeILj4EEEjLi1ELi128ELi1ELi16EEEvPT_NS1_25CatArrInputTensorMetadataIS5_T0_XT2_EXT3_EEENS1_16TensorSizeStrideIS8_Lj4EEEiS8_:
	.zero		3296


//--------------------- .nv.constant0._ZN2at6native40_GLOBAL__N__2351210d_8_Shape_cu_49f7391c30CatArrayBatchedCopy_vectorizedINS1_10OpaqueTypeILj4EEEjLi1ELi128ELi1ELi16ELi4EEEvPcNS1_25CatArrInputTensorMetadataIT_T0_XT2_EXT3_EEENS1_16TensorSizeStrideIS8_Lj4EEEiS8_ --------------------------
	.section	.nv.constant0._ZN2at6native40_GLOBAL__N__2351210d_8_Shape_cu_49f7391c30CatArrayBatchedCopy_vectorizedINS1_10OpaqueTypeILj4EEEjLi1ELi128ELi1ELi16ELi4EEEvPcNS1_25CatArrInputTensorMetadataIT_T0_XT2_EXT3_EEENS1_16TensorSizeStrideIS8_Lj4EEEiS8_,"a",@progbits
	.sectionflags	@""
	.align	4
.nv.constant0._ZN2at6native40_GLOBAL__N__2351210d_8_Shape_cu_49f7391c30CatArrayBatchedCopy_vectorizedINS1_10OpaqueTypeILj4EEEjLi1ELi128ELi1ELi16ELi4EEEvPcNS1_25CatArrInputTensorMetadataIT_T0_XT2_EXT3_EEENS1_16TensorSizeStrideIS8_Lj4EEEiS8_:
	.zero		3296


//--------------------- .nv.constant0._ZN2at6native40_GLOBAL__N__2351210d_8_Shape_cu_49f7391c19CatArrayBatchedCopyINS1_10OpaqueTypeILj2EEEjLi4ELi128ELi1EEEvPT_NS1_25CatArrInputTensorMetadataIS5_T0_XT2_EXT3_EEENS1_16TensorSizeStrideIS8_Lj4EEEiS8_ --------------------------
	.section	.nv.constant0._ZN2at6native40_GLOBAL__N__2351210d_8_Shape_cu_49f7391c19CatArrayBatchedCopyINS1_10OpaqueTypeILj2EEEjLi4ELi128ELi1EEEvPT_NS1_25CatArrInputTensorMetadataIS5_T0_XT2_EXT3_EEENS1_16TensorSizeStrideIS8_Lj4EEEiS8_,"a",@progbits
	.sectionflags	@""
	.align	4
.nv.constant0._ZN2at6native40_GLOBAL__N__2351210d_8_Shape_cu_49f7391c19CatArrayBatchedCopyINS1_10OpaqueTypeILj2EEEjLi4ELi128ELi1EEEvPT_NS1_25CatArrInputTensorMetadataIS5_T0_XT2_EXT3_EEENS1_16TensorSizeStrideIS8_Lj4EEEiS8_:
	.zero		3296


//--------------------- .nv.constant0._ZN2at6native40_GLOBAL__N__2351210d_8_Shape_cu_49f7391c26CatArrayBatchedCopy_contigINS1_10OpaqueTypeILj2EEEjLi4ELi128ELi1EEEvPT_NS1_25CatArrInputTensorMetadataIS5_T0_XT2_EXT3_EEENS1_16TensorSizeStrideIS8_Lj4EEEiS8_ --------------------------
	.section	.nv.constant0._ZN2at6native40_GLOBAL__N__2351210d_8_Shape_cu_49f7391c26CatArrayBatchedCopy_contigINS1_10OpaqueTypeILj2EEEjLi4ELi128ELi1EEEvPT_NS1_25CatArrInputTensorMetadataIS5_T0_XT2_EXT3_EEENS1_16TensorSizeStrideIS8_Lj4EEEiS8_,"a",@progbits
	.sectionflags	@""
	.align	4
.nv.constant0._ZN2at6native40_GLOBAL__N__2351210d_8_Shape_cu_49f7391c26CatArrayBatchedCopy_contigINS1_10OpaqueTypeILj2EEEjLi4ELi128ELi1EEEvPT_NS1_25CatArrInputTensorMetadataIS5_T0_XT2_EXT3_EEENS1_16TensorSizeStrideIS8_Lj4EEEiS8_:
	.zero		3296


//--------------------- .nv.constant0._ZN2at6native40_GLOBAL__N__2351210d_8_Shape_cu_49f7391c35CatArrayBatchedCopy_alignedK_contigINS1_10OpaqueTypeILj2EEEjLi4ELi128ELi1ELi8EEEvPT_NS1_25CatArrInputTensorMetadataIS5_T0_XT2_EXT3_EEENS1_16TensorSizeStrideIS8_Lj4EEEiS8_ --------------------------
	.section	.nv.constant0._ZN2at6native40_GLOBAL__N__2351210d_8_Shape_cu_49f7391c35CatArrayBatchedCopy_alignedK_contigINS1_10OpaqueTypeILj2EEEjLi4ELi128ELi1ELi8EEEvPT_NS1_25CatArrInputTensorMetadataIS5_T0_XT2_EXT3_EEENS1_16TensorSizeStrideIS8_Lj4EEEiS8_,"a",@progbits
	.sectionflags	@""
	.align	4
.nv.constant0._ZN2at6native40_GLOBAL__N__2351210d_8_Shape_cu_49f7391c35CatArrayBatchedCopy_alignedK_contigINS1_10OpaqueTypeILj2EEEjLi4ELi128ELi1ELi8EEEvPT_NS1_25CatArrInputTensorMetadataIS5_T0_XT2_EXT3_EEENS1_16TensorSizeStrideIS8_Lj4EEEiS8_:
	.zero		3296


//--------------------- .nv.constant0._ZN2at6native40_GLOBAL__N__2351210d_8_Shape_cu_49f7391c35CatArrayBatchedCopy_alignedK_contigINS1_10OpaqueTypeILj2EEEjLi4ELi128ELi1ELi16EEEvPT_NS1_25CatArrInputTensorMetadataIS5_T0_XT2_EXT3_EEENS1_16TensorSizeStrideIS8_Lj4EEEiS8_ --------------------------
	.section	.nv.constant0._ZN2at6native40_GLOBAL__N__2351210d_8_Shape_cu_49f7391c35CatArrayBatchedCopy_alignedK_contigINS1_10OpaqueTypeILj2EEEjLi4ELi128ELi1ELi16EEEvPT_NS1_25CatArrInputTensorMetadataIS5_T0_XT2_EXT3_EEENS1_16TensorSizeStrideIS8_Lj4EEEiS8_,"a",@progbits
	.sectionflags	@""
	.align	4
.nv.constant0._ZN2at6native40_GLOBAL__N__2351210d_8_Shape_cu_49f7391c35CatArrayBatchedCopy_alignedK_contigINS1_10OpaqueTypeILj2EEEjLi4ELi128ELi1ELi16EEEvPT_NS1_25CatArrInputTensorMetadataIS5_T0_XT2_EXT3_EEENS1_16TensorSizeStrideIS8_Lj4EEEiS8_:
	.zero		3296


//--------------------- .nv.constant0._ZN2at6native40_GLOBAL__N__2351210d_8_Shape_cu_49f7391c30CatArrayBatchedCopy_vectorizedINS1_10OpaqueTypeILj2EEEjLi4ELi128ELi1ELi16ELi8EEEvPcNS1_25CatArrInputTensorMetadataIT_T0_XT2_EXT3_EEENS1_16TensorSizeStrideIS8_Lj4EEEiS8_ --------------------------
	.section	.nv.constant0._ZN2at6native40_GLOBAL__N__2351210d_8_Shape_cu_49f7391c30CatArrayBatchedCopy_vectorizedINS1_10OpaqueTypeILj2EEEjLi4ELi128ELi1ELi16ELi8EEEvPcNS1_25CatArrInputTensorMetadataIT_T0_XT2_EXT3_EEENS1_16TensorSizeStrideIS8_Lj4EEEiS8_,"a",@progbits
	.sectionflags	@""
	.align	4
.nv.constant0._ZN2at6native40_GLOBAL__N__2351210d_8_Shape_cu_49f7391c30CatArrayBatchedCopy_vectorizedINS1_10OpaqueTypeILj2EEEjLi4ELi128ELi1ELi16ELi8EEEvPcNS1_25CatArrInputTensorMetadataIT_T0_XT2_EXT3_EEENS1_16TensorSizeStrideIS8_Lj4EEEiS8_:
	.zero		3296


//--------------------- .nv.constant0._ZN2at6native40_GLOBAL__N__2351210d_8_Shape_cu_49f7391c19CatArrayBatchedCopyINS1_10OpaqueTypeILj2EEEjLi3ELi128ELi1EEEvPT_NS1_25CatArrInputTensorMetadataIS5_T0_XT2_EXT3_EEENS1_16TensorSizeStrideIS8_Lj4EEEiS8_ --------------------------
	.section	.nv.constant0._ZN2at6native40_GLOBAL__N__2351210d_8_Shape_cu_49f7391c19CatArrayBatchedCopyINS1_10OpaqueTypeILj2EEEjLi3ELi128ELi1EEEvPT_NS1_25CatArrInputTensorMetadataIS5_T0_XT2_EXT3_EEENS1_16TensorSizeStrideIS8_Lj4EEEiS8_,"a",@progbits
	.sectionflags	@""
	.align	4
.nv.constant0._ZN2at6native40_GLOBAL__N__2351210d_8_Shape_cu_49f7391c19CatArrayBatchedCopyINS1_10OpaqueTypeILj2EEEjLi3ELi128ELi1EEEvPT_NS1_25CatArrInputTensorMetadataIS5_T0_XT2_EXT3_EEENS1_16TensorSizeStrideIS8_Lj4EEEiS8_:
	.zero		3296


//--------------------- .nv.constant0._ZN2at6native40_GLOBAL__N__2351210d_8_Shape_cu_49f7391c26CatArrayBatchedCopy_contigINS1_10OpaqueTypeILj2EEEjLi3ELi128ELi1EEEvPT_NS1_25CatArrInputTensorMetadataIS5_T0_XT2_EXT3_EEENS1_16TensorSizeStrideIS8_Lj4EEEiS8_ --------------------------
	.section	.nv.constant0._ZN2at6native40_GLOBAL__N__2351210d_8_Shape_cu_49f7391c26CatArrayBatchedCopy_contigINS1_10OpaqueTypeILj2EEEjLi3ELi128ELi1EEEvPT_NS1_25CatArrInputTensorMetadataIS5_T0_XT2_EXT3_EEENS1_16TensorSizeStrideIS8_Lj4EEEiS8_,"a",@progbits
	.sectionflags	@""
	.align	4
.nv.constant0._ZN2at6native40_GLOBAL__N__2351210d_8_Shape_cu_49f7391c26CatArrayBatchedCopy_contigINS1_10OpaqueTypeILj2EEEjLi3ELi128ELi1EEEvPT_NS1_25CatArrInputTensorMetadataIS5_T0_XT2_EXT3_EEENS1_16TensorSizeStrideIS8_Lj4EEEiS8_:
	.zero		3296


//--------------------- .nv.constant0._ZN2at6native40_GLOBAL__N__2351210d_8_Shape_cu_49f7391c35CatArrayBatchedCopy_alignedK_contigINS1_10OpaqueTypeILj2EEEjLi3ELi128ELi1ELi8EEEvPT_NS1_25CatArrInputTensorMetadataIS5_T0_XT2_EXT3_EEENS1_16TensorSizeStrideIS8_Lj4EEEiS8_ --------------------------
	.section	.nv.constant0._ZN2at6native40_GLOBAL__N__2351210d_8_Shape_cu_49f7391c35CatArrayBatchedCopy_alignedK_contigINS1_10OpaqueTypeILj2EEEjLi3ELi128ELi1ELi8EEEvPT_NS1_25CatArrInputTensorMetadataIS5_T0_XT2_EXT3_EEENS1_16TensorSizeStrideIS8_Lj4EEEiS8_,"a",@progbits
	.sectionflags	@""
	.align	4
.nv.constant0._ZN2at6native40_GLOBAL__N__2351210d_8_Shape_cu_49f7391c35CatArrayBatchedCopy_alignedK_contigINS1_10OpaqueTypeILj2EEEjLi3ELi128ELi1ELi8EEEvPT_NS1_25CatArrInputTensorMetadataIS5_T0_XT2_EXT3_EEENS1_16TensorSizeStrideIS8_Lj4EEEiS8_:
	.zero		3296


//--------------------- .nv.constant0._ZN2at6native40_GLOBAL__N__2351210d_8_Shape_cu_49f7391c35CatArrayBatchedCopy_alignedK_contigINS1_10OpaqueTypeILj2EEEjLi3ELi128ELi1ELi16EEEvPT_NS1_25CatArrInputTensorMetadataIS5_T0_XT2_EXT3_EEENS1_16TensorSizeStrideIS8_Lj4EEEiS8_ --------------------------
	.section	.nv.constant0._ZN2at6native40_GLOBAL__N__2351210d_8_Shape_cu_49f7391c35CatArrayBatchedCopy_alignedK_contigINS1_10OpaqueTypeILj2EEEjLi3ELi128ELi1ELi16EEEvPT_NS1_25CatArrInputTensorMetadataIS5_T0_XT2_EXT3_EEENS1_16TensorSizeStrideIS8_Lj4EEEiS8_,"a",@progbits
	.sectionflags	@""
	.align	4
.nv.constant0._ZN2at6native40_GLOBAL__N__2351210d_8_Shape_cu_49f7391c35CatArrayBatchedCopy_alignedK_contigINS1_10OpaqueTypeILj2EEEjLi3ELi128ELi1ELi16EEEvPT_NS1_25CatArrInputTensorMetadataIS5_T0_XT2_EXT3_EEENS1_16TensorSizeStrideIS8_Lj4EEEiS8_:
	.zero		3296


//--------------------- .nv.constant0._ZN2at6native40_GLOBAL__N__2351210d_8_Shape_cu_49f7391c30CatArrayBatchedCopy_vectorizedINS1_10OpaqueTypeILj2EEEjLi3ELi128ELi1ELi16ELi8EEEvPcNS1_25CatArrInputTensorMetadataIT_T0_XT2_EXT3_EEENS1_16TensorSizeStrideIS8_Lj4EEEiS8_ --------------------------
	.section	.nv.constant0._ZN2at6native40_GLOBAL__N__2351210d_8_Shape_cu_49f7391c30CatArrayBatchedCopy_vectorizedINS1_10OpaqueTypeILj2EEEjLi3ELi128ELi1ELi16ELi8EEEvPcNS1_25CatArrInputTensorMetadataIT_T0_XT2_EXT3_EEENS1_16TensorSizeStrideIS8_Lj4EEEiS8_,"a",@progbits
	.sectionflags	@""
	.align	4
.nv.constant0._ZN2at6native40_GLOBAL__N__2351210d_8_Shape_cu_49f7391c30CatArrayBatchedCopy_vectorizedINS1_10OpaqueTypeILj2EEEjLi3ELi128ELi1ELi16ELi8EEEvPcNS1_25CatArrInputTensorMetadataIT_T0_XT2_EXT3_EEENS1_16TensorSizeStrideIS8_Lj4EEEiS8_:
	.zero		3296


//--------------------- .nv.constant0._ZN2at6native40_GLOBAL__N__2351210d_8_Shape_cu_49f7391c19CatArrayBatchedCopyINS1_10OpaqueTypeILj2EEEjLi2ELi128ELi1EEEvPT_NS1_25CatArrInputTensorMetadataIS5_T0_XT2_EXT3_EEENS1_16TensorSizeStrideIS8_Lj4EEEiS8_ --------------------------
	.section	.nv.constant0._ZN2at6native40_GLOBAL__N__2351210d_8_Shape_cu_49f7391c19CatArrayBatchedCopyINS1_10OpaqueTypeILj2EEEjLi2ELi128ELi1EEEvPT_NS1_25CatArrInputTensorMetadataIS5_T0_XT2_EXT3_EEENS1_16TensorSizeStrideIS8_Lj4EEEiS8_,"a",@progbits
	.sectionflags	@""
	.align	4
.nv.constant0._ZN2at6native40_GLOBAL__N__2351210d_8_Shape_cu_49f7391c19CatArrayBatchedCopyINS1_10OpaqueTypeILj2EEEjLi2ELi128ELi1EEEvPT_NS1_25CatArrInputTensorMetadataIS5_T0_XT2_EXT3_EEENS1_16TensorSizeStrideIS8_Lj4EEEiS8_:
	.zero		3296


//--------------------- .nv.constant0._ZN2at6native40_GLOBAL__N__2351210d_8_Shape_cu_49f7391c26CatArrayBatchedCopy_contigINS1_10OpaqueTypeILj2EEEjLi2ELi128ELi1EEEvPT_NS1_25CatArrInputTensorMetadataIS5_T0_XT2_EXT3_EEENS1_16TensorSizeStrideIS8_Lj4EEEiS8_ --------------------------
	.section	.nv.constant0._ZN2at6native40_GLOBAL__N__2351210d_8_Shape_cu_49f7391c26CatArrayBatchedCopy_contigINS1_10OpaqueTypeILj2EEEjLi2ELi128ELi1EEEvPT_NS1_25CatArrInputTensorMetadataIS5_T0_XT2_EXT3_EEENS1_16TensorSizeStrideIS8_Lj4EEEiS8_,"a",@progbits
	.sectionflags	@""
	.align	4
.nv.constant0._ZN2at6native40_GLOBAL__N__2351210d_8_Shape_cu_49f7391c26CatArrayBatchedCopy_contigINS1_10OpaqueTypeILj2EEEjLi2ELi128ELi1EEEvPT_NS1_25CatArrInputTensorMetadataIS5_T0_XT2_EXT3_EEENS1_16TensorSizeStrideIS8_Lj4EEEiS8_:
	.zero		3296


//--------------------- .nv.constant0._ZN2at6native40_GLOBAL__N__2351210d_8_Shape_cu_49f7391c35CatArrayBatchedCopy_alignedK_contigINS1_10OpaqueTypeILj2EEEjLi2ELi128ELi1ELi8EEEvPT_NS1_25CatArrInputTensorMetadataIS5_T0_XT2_EXT3_EEENS1_16TensorSizeStrideIS8_Lj4EEEiS8_ --------------------------
	.section	.nv.constant0._ZN2at6native40_GLOBAL__N__2351210d_8_Shape_cu_49f7391c35CatArrayBatchedCopy_alignedK_contigINS1_10OpaqueTypeILj2EEEjLi2ELi128ELi1ELi8EEEvPT_NS1_25CatArrInputTensorMetadataIS5_T0_XT2_EXT3_EEENS1_16TensorSizeStrideIS8_Lj4EEEiS8_,"a",@progbits
	.sectionflags	@""
	.align	4
.nv.constant0._ZN2at6native40_GLOBAL__N__2351210d_8_Shape_cu_49f7391c35CatArrayBatchedCopy_alignedK_contigINS1_10OpaqueTypeILj2EEEjLi2ELi128ELi1ELi8EEEvPT_NS1_25CatArrInputTensorMetadataIS5_T0_XT2_EXT3_EEENS1_16TensorSizeStrideIS8_Lj4EEEiS8_:
	.zero		3296


//--------------------- .nv.constant0._ZN2at6native40_GLOBAL__N__2351210d_8_Shape_cu_49f7391c35CatArrayBatchedCopy_alignedK_contigINS1_10OpaqueTypeILj2EEEjLi2ELi128ELi1ELi16EEEvPT_NS1_25CatArrInputTensorMetadataIS5_T0_XT2_EXT3_EEENS1_16TensorSizeStrideIS8_Lj4EEEiS8_ --------------------------
	.section	.nv.constant0._ZN2at6native40_GLOBAL__N__2351210d_8_Shape_cu_49f7391c35CatArrayBatchedCopy_alignedK_contigINS1_10OpaqueTypeILj2EEEjLi2ELi128ELi1ELi16EEEvPT_NS1_25CatArrInputTensorMetadataIS5_T0_XT2_EXT3_EEENS1_16TensorSizeStrideIS8_Lj4EEEiS8_,"a",@progbits
	.sectionflags	@""
	.align	4
.nv.constant0._ZN2at6native40_GLOBAL__N__2351210d_8_Shape_cu_49f7391c35CatArrayBatchedCopy_alignedK_contigINS1_10OpaqueTypeILj2EEEjLi2ELi128ELi1ELi16EEEvPT_NS1_25CatArrInputTensorMetadataIS5_T0_XT2_EXT3_EEENS1_16TensorSizeStrideIS8_Lj4EEEiS8_:
	.zero		3296


//--------------------- .nv.constant0._ZN2at6native40_GLOBAL__N__2351210d_8_Shape_cu_49f7391c30CatArrayBatchedCopy_vectorizedINS1_10OpaqueTypeILj2EEEjLi2ELi128ELi1ELi16ELi8EEEvPcNS1_25CatArrInputTensorMetadataIT_T0_XT2_EXT3_EEENS1_16TensorSizeStrideIS8_Lj4EEEiS8_ --------------------------
	.section	.nv.constant0._ZN2at6native40_GLOBAL__N__2351210d_8_Shape_cu_49f7391c30CatArrayBatchedCopy_vectorizedINS1_10OpaqueTypeILj2EEEjLi2ELi128ELi1ELi16ELi8EEEvPcNS1_25CatArrInputTensorMetadataIT_T0_XT2_EXT3_EEENS1_16TensorSizeStrideIS8_Lj4EEEiS8_,"a",@progbits
	.sectionflags	@""
	.align	4
.nv.constant0._ZN2at6native40_GLOBAL__N__2351210d_8_Shape_cu_49f7391c30CatArrayBatchedCopy_vectorizedINS1_10OpaqueTypeILj2EEEjLi2ELi128ELi1ELi16ELi8EEEvPcNS1_25CatArrInputTensorMetadataIT_T0_XT2_EXT3_EEENS1_16TensorSizeStrideIS8_Lj4EEEiS8_:
	.zero		3296


//--------------------- .nv.constant0._ZN2at6native40_GLOBAL__N__2351210d_8_Shape_cu_49f7391c19CatArrayBatchedCopyINS1_10OpaqueTypeILj2EEEjLi1ELi128ELi1EEEvPT_NS1_25CatArrInputTensorMetadataIS5_T0_XT2_EXT3_EEENS1_16TensorSizeStrideIS8_Lj4EEEiS8_ --------------------------
	.section	.nv.constant0._ZN2at6native40_GLOBAL__N__2351210d_8_Shape_cu_49f7391c19CatArrayBatchedCopyINS1_10OpaqueTypeILj2EEEjLi1ELi128ELi1EEEvPT_NS1_25CatArrInputTensorMetadataIS5_T0_XT2_EXT3_EEENS1_16TensorSizeStrideIS8_Lj4EEEiS8_,"a",@progbits
	.sectionflags	@""
	.align	4
.nv.constant0._ZN2at6native40_GLOBAL__N__2351210d_8_Shape_cu_49f7391c19CatArrayBatchedCopyINS1_10OpaqueTypeILj2EEEjLi1ELi128ELi1EEEvPT_NS1_25CatArrInputTensorMetadataIS5_T0_XT2_EXT3_EEENS1_16TensorSizeStrideIS8_Lj4EEEiS8_:
	.zero		3296


//--------------------- .nv.constant0._ZN2at6native40_GLOBAL__N__2351210d_8_Shape_cu_49f7391c26CatArrayBatchedCopy_contigINS1_10OpaqueTypeILj2EEEjLi1ELi128ELi1EEEvPT_NS1_25CatArrInputTensorMetadataIS5_T0_XT2_EXT3_EEENS1_16TensorSizeStrideIS8_Lj4EEEiS8_ --------------------------
	.section	.nv.constant0._ZN2at6native40_GLOBAL__N__2351210d_8_Shape_cu_49f7391c26CatArrayBatchedCopy_contigINS1_10OpaqueTypeILj2EEEjLi1ELi128ELi1EEEvPT_NS1_25CatArrInputTensorMetadataIS5_T0_XT2_EXT3_EEENS1_16TensorSizeStrideIS8_Lj4EEEiS8_,"a",@progbits
	.sectionflags	@""
	.align	4
.nv.constant0._ZN2at6native40_GLOBAL__N__2351210d_8_Shape_cu_49f7391c26CatArrayBatchedCopy_contigINS1_10OpaqueTypeILj2EEEjLi1ELi128ELi1EEEvPT_NS1_25CatArrInputTensorMetadataIS5_T0_XT2_EXT3_EEENS1_16TensorSizeStrideIS8_Lj4EEEiS8_:
	.zero		3296


//--------------------- .nv.constant0._ZN2at6native40_GLOBAL__N__2351210d_8_Shape_cu_49f7391c35CatArrayBatchedCopy_alignedK_contigINS1_10OpaqueTypeILj2EEEjLi1ELi128ELi1ELi8EEEvPT_NS1_25CatArrInputTensorMetadataIS5_T0_XT2_EXT3_EEENS1_16TensorSizeStrideIS8_Lj4EEEiS8_ --------------------------
	.section	.nv.constant0._ZN2at6native40_GLOBAL__N__2351210d_8_Shape_cu_49f7391c35CatArrayBatchedCopy_alignedK_contigINS1_10OpaqueTypeILj2EEEjLi1ELi128ELi1ELi8EEEvPT_NS1_25CatArrInputTensorMetadataIS5_T0_XT2_EXT3_EEENS1_16TensorSizeStrideIS8_Lj4EEEiS8_,"a",@progbits
	.sectionflags	@""
	.align	4
.nv.constant0._ZN2at6native40_GLOBAL__N__2351210d_8_Shape_cu_49f7391c35CatArrayBatchedCopy_alignedK_contigINS1_10OpaqueTypeILj2EEEjLi1ELi128ELi1ELi8EEEvPT_NS1_25CatArrInputTensorMetadataIS5_T0_XT2_EXT3_EEENS1_16TensorSizeStrideIS8_Lj4EEEiS8_:
	.zero		3296


//--------------------- .nv.constant0._ZN2at6native40_GLOBAL__N__2351210d_8_Shape_cu_49f7391c35CatArrayBatchedCopy_alignedK_contigINS1_10OpaqueTypeILj2EEEjLi1ELi128ELi1ELi16EEEvPT_NS1_25CatArrInputTensorMetadataIS5_T0_XT2_EXT3_EEENS1_16TensorSizeStrideIS8_Lj4EEEiS8_ --------------------------
	.section	.nv.constant0._ZN2at6native40_GLOBAL__N__2351210d_8_Shape_cu_49f7391c35CatArrayBatchedCopy_alignedK_contigINS1_10OpaqueTypeILj2EEEjLi1ELi128ELi1ELi16EEEvPT_NS1_25CatArrInputTensorMetadataIS5_T0_XT2_EXT3_EEENS1_16TensorSizeStrideIS8_Lj4EEEiS8_,"a",@progbits
	.sectionflags	@""
	.align	4
.nv.constant0._ZN2at6native40_GLOBAL__N__2351210d_8_Shape_cu_49f7391c35CatArrayBatchedCopy_alignedK_contigINS1_10OpaqueTypeILj2EEEjLi1ELi128ELi1ELi16EEEvPT_NS1_25CatArrInputTensorMetadataIS5_T0_XT2_EXT3_EEENS1_16TensorSizeStrideIS8_Lj4EEEiS8_:
	.zero		3296


//--------------------- .nv.constant0._ZN2at6native40_GLOBAL__N__2351210d_8_Shape_cu_49f7391c30CatArrayBatchedCopy_vectorizedINS1_10OpaqueTypeILj2EEEjLi1ELi128ELi1ELi16ELi8EEEvPcNS1_25CatArrInputTensorMetadataIT_T0_XT2_EXT3_EEENS1_16TensorSizeStrideIS8_Lj4EEEiS8_ --------------------------
	.section	.nv.constant0._ZN2at6native40_GLOBAL__N__2351210d_8_Shape_cu_49f7391c30CatArrayBatchedCopy_vectorizedINS1_10OpaqueTypeILj2EEEjLi1ELi128ELi1ELi16ELi8EEEvPcNS1_25CatArrInputTensorMetadataIT_T0_XT2_EXT3_EEENS1_16TensorSizeStrideIS8_Lj4EEEiS8_,"a",@progbits
	.sectionflags	@""
	.align	4
.nv.constant0._ZN2at6native40_GLOBAL__N__2351210d_8_Shape_cu_49f7391c30CatArrayBatchedCopy_vectorizedINS1_10OpaqueTypeILj2EEEjLi1ELi128ELi1ELi16ELi8EEEvPcNS1_25CatArrInputTensorMetadataIT_T0_XT2_EXT3_EEENS1_16TensorSizeStrideIS8_Lj4EEEiS8_:
	.zero		3296


//--------------------- .nv.constant0._ZN2at6native40_GLOBAL__N__2351210d_8_Shape_cu_49f7391c19CatArrayBatchedCopyINS1_10OpaqueTypeILj1EEEjLi4ELi128ELi1EEEvPT_NS1_25CatArrInputTensorMetadataIS5_T0_XT2_EXT3_EEENS1_16TensorSizeStrideIS8_Lj4EEEiS8_ --------------------------
	.section	.nv.constant0._ZN2at6native40_GLOBAL__N__2351210d_8_Shape_cu_49f7391c19CatArrayBatchedCopyINS1_10OpaqueTypeILj1EEEjLi4ELi128ELi1EEEvPT_NS1_25CatArrInputTensorMetadataIS5_T0_XT2_EXT3_EEENS1_16TensorSizeStrideIS8_Lj4EEEiS8_,"a",@progbits
	.sectionflags	@""
	.align	4
.nv.constant0._ZN2at6native40_GLOBAL__N__2351210d_8_Shape_cu_49f7391c19CatArrayBatchedCopyINS1_10OpaqueTypeILj1EEEjLi4ELi128ELi1EEEvPT_NS1_25CatArrInputTensorMetadataIS5_T0_XT2_EXT3_EEENS1_16TensorSizeStrideIS8_Lj4EEEiS8_:
	.zero		3296


//--------------------- .nv.constant0._ZN2at6native40_GLOBAL__N__2351210d_8_Shape_cu_49f7391c26CatArrayBatchedCopy_contigINS1_10OpaqueTypeILj1EEEjLi4ELi128ELi1EEEvPT_NS1_25CatArrInputTensorMetadataIS5_T0_XT2_EXT3_EEENS1_16TensorSizeStrideIS8_Lj4EEEiS8_ --------------------------
	.section	.nv.constant0._ZN2at6native40_GLOBAL__N__2351210d_8_Shape_cu_49f7391c26CatArrayBatchedCopy_contigINS1_10OpaqueTypeILj1EEEjLi4ELi128ELi1EEEvPT_NS1_25CatArrInputTensorMetadataIS5_T0_XT2_EXT3_EEENS1_16TensorSizeStrideIS8_Lj4EEEiS8_,"a",@progbits
	.sectionflags	@""
	.align	4
.nv.constant0._ZN2at6native40_GLOBAL__N__2351210d_8_Shape_cu_49f7391c26CatArrayBatchedCopy_contigINS1_10OpaqueTypeILj1EEEjLi4ELi128ELi1EEEvPT_NS1_25CatArrInputTensorMetadataIS5_T0_XT2_EXT3_EEENS1_16TensorSizeStrideIS8_Lj4EEEiS8_:
	.zero		3296


//--------------------- .nv.constant0._ZN2at6native40_GLOBAL__N__2351210d_8_Shape_cu_49f7391c35CatArrayBatchedCopy_alignedK_contigINS1_10OpaqueTypeILj1EEEjLi4ELi128ELi1ELi8EEEvPT_NS1_25CatArrInputTensorMetadataIS5_T0_XT2_EXT3_EEENS1_16TensorSizeStrideIS8_Lj4EEEiS8_ --------------------------
	.section	.nv.constant0._ZN2at6native40_GLOBAL__N__2351210d_8_Shape_cu_49f7391c35CatArrayBatchedCopy_alignedK_contigINS1_10OpaqueTypeILj1EEEjLi4ELi128ELi1ELi8EEEvPT_NS1_25CatArrInputTensorMetadataIS5_T0_XT2_EXT3_EEENS1_16TensorSizeStrideIS8_Lj4EEEiS8_,"a",@progbits
	.sectionflags	@""
	.align	4
.nv.constant0._ZN2at6native40_GLOBAL__N__2351210d_8_Shape_cu_49f7391c35CatArrayBatchedCopy_alignedK_contigINS1_10OpaqueTypeILj1EEEjLi4ELi128ELi1ELi8EEEvPT_NS1_25CatArrInputTensorMetadataIS5_T0_XT2_EXT3_EEENS1_16TensorSizeStrideIS8_Lj4EEEiS8_:
	.zero		3296


//--------------------- .nv.constant0._ZN2at6native40_GLOBAL__N__2351210d_8_Shape_cu_49f7391c35CatArrayBatchedCopy_alignedK_contigINS1_10OpaqueTypeILj1EEEjLi4ELi128ELi1ELi16EEEvPT_NS1_25CatArrInputTensorMetadataIS5_T0_XT2_EXT3_EEENS1_16TensorSizeStrideIS8_Lj4EEEiS8_ --------------------------
	.section	.nv.constant0._ZN2at6native40_GLOBAL__N__2351210d_8_Shape_cu_49f7391c35CatArrayBatchedCopy_alignedK_contigINS1_10OpaqueTypeILj1EEEjLi4ELi128ELi1ELi16EEEvPT_NS1_25CatArrInputTensorMetadataIS5_T0_XT2_EXT3_EEENS1_16TensorSizeStrideIS8_Lj4EEEiS8_,"a",@progbits
	.sectionflags	@""
	.align	4
.nv.constant0._ZN2at6native40_GLOBAL__N__2351210d_8_Shape_cu_49f7391c35CatArrayBatchedCopy_alignedK_contigINS1_10OpaqueTypeILj1EEEjLi4ELi128ELi1ELi16EEEvPT_NS1_25CatArrInputTensorMetadataIS5_T0_XT2_EXT3_EEENS1_16TensorSizeStrideIS8_Lj4EEEiS8_:
	.zero		3296


//--------------------- .nv.constant0._ZN2at6native40_GLOBAL__N__2351210d_8_Shape_cu_49f7391c30CatArrayBatchedCopy_vectorizedINS1_10OpaqueTypeILj1EEEjLi4ELi128ELi1ELi16ELi16EEEvPcNS1_25CatArrInputTensorMetadataIT_T0_XT2_EXT3_EEENS1_16TensorSizeStrideIS8_Lj4EEEiS8_ --------------------------
	.section	.nv.constant0._ZN2at6native40_GLOBAL__N__2351210d_8_Shape_cu_49f7391c30CatArrayBatchedCopy_vectorizedINS1_10OpaqueTypeILj1EEEjLi4ELi128ELi1ELi16ELi16EEEvPcNS1_25CatArrInputTensorMetadataIT_T0_XT2_EXT3_EEENS1_16TensorSizeStrideIS8_Lj4EEEiS8_,"a",@progbits
	.sectionflags	@""
	.align	4
.nv.constant0._ZN2at6native40_GLOBAL__N__2351210d_8_Shape_cu_49f7391c30CatArrayBatchedCopy_vectorizedINS1_10OpaqueTypeILj1EEEjLi4ELi128ELi1ELi16ELi16EEEvPcNS1_25CatArrInputTensorMetadataIT_T0_XT2_EXT3_EEENS1_16TensorSizeStrideIS8_Lj4EEEiS8_:
	.zero		3296


//--------------------- .nv.constant0._ZN2at6native40_GLOBAL__N__2351210d_8_Shape_cu_49f7391c19CatArrayBatchedCopyINS1_10OpaqueTypeILj1EEEjLi3ELi128ELi1EEEvPT_NS1_25CatArrInputTensorMetadataIS5_T0_XT2_EXT3_EEENS1_16TensorSizeStrideIS8_Lj4EEEiS8_ --------------------------
	.section	.nv.constant0._ZN2at6native40_GLOBAL__N__2351210d_8_Shape_cu_49f7391c19CatArrayBatchedCopyINS1_10OpaqueTypeILj1EEEjLi3ELi128ELi1EEEvPT_NS1_25CatArrInputTensorMetadataIS5_T0_XT2_EXT3_EEENS1_16TensorSizeStrideIS8_Lj4EEEiS8_,"a",@progbits
	.sectionflags	@""
	.align	4
.nv.constant0._ZN2at6native40_GLOBAL__N__2351210d_8_Shape_cu_49f7391c19CatArrayBatchedCopyINS1_10OpaqueTypeILj1EEEjLi3ELi128ELi1EEEvPT_NS1_25CatArrInputTensorMetadataIS5_T0_XT2_EXT3_EEENS1_16TensorSizeStrideIS8_Lj4EEEiS8_:
	.zero		3296


//--------------------- .nv.constant0._ZN2at6native40_GLOBAL__N__2351210d_8_Shape_cu_49f7391c26CatArrayBatchedCopy_contigINS1_10OpaqueTypeILj1EEEjLi3ELi128ELi1EEEvPT_NS1_25CatArrInputTensorMetadataIS5_T0_XT2_EXT3_EEENS1_16TensorSizeStrideIS8_Lj4EEEiS8_ --------------------------
	.section	.nv.constant0._ZN2at6native40_GLOBAL__N__2351210d_8_Shape_cu_49f7391c26CatArrayBatchedCopy_contigINS1_10OpaqueTypeILj1EEEjLi3ELi128ELi1EEEvPT_NS1_25CatArrInputTensorMetadataIS5_T0_XT2_EXT3_EEENS1_16TensorSizeStrideIS8_Lj4EEEiS8_,"a",@progbits
	.sectionflags	@""
	.align	4
.nv.constant0._ZN2at6native40_GLOBAL__N__2351210d_8_Shape_cu_49f7391c26CatArrayBatchedCopy_contigINS1_10OpaqueTypeILj1EEEjLi3ELi128ELi1EEEvPT_NS1_25CatArrInputTensorMetadataIS5_T0_XT2_EXT3_EEENS1_16TensorSizeStrideIS8_Lj4EEEiS8_:
	.zero		3296


//--------------------- .nv.constant0._ZN2at6native40_GLOBAL__N__2351210d_8_Shape_cu_49f7391c35CatArrayBatchedCopy_alignedK_contigINS1_10OpaqueTypeILj1EEEjLi3ELi128ELi1ELi8EEEvPT_NS1_25CatArrInputTensorMetadataIS5_T0_XT2_EXT3_EEENS1_16TensorSizeStrideIS8_Lj4EEEiS8_ --------------------------
	.section	.nv.constant0._ZN2at6native40_GLOBAL__N__2351210d_8_Shape_cu_49f7391c35CatArrayBatchedCopy_alignedK_contigINS1_10OpaqueTypeILj1EEEjLi3ELi128ELi1ELi8EEEvPT_NS1_25CatArrInputTensorMetadataIS5_T0_XT2_EXT3_EEENS1_16TensorSizeStrideIS8_Lj4EEEiS8_,"a",@progbits
	.sectionflags	@""
	.align	4
.nv.constant0._ZN2at6native40_GLOBAL__N__2351210d_8_Shape_cu_49f7391c35CatArrayBatchedCopy_alignedK_contigINS1_10OpaqueTypeILj1EEEjLi3ELi128ELi1ELi8EEEvPT_NS1_25CatArrInputTensorMetadataIS5_T0_XT2_EXT3_EEENS1_16TensorSizeStrideIS8_Lj4EEEiS8_:
	.zero		3296


//--------------------- .nv.constant0._ZN2at6native40_GLOBAL__N__2351210d_8_Shape_cu_49f7391c35CatArrayBatchedCopy_alignedK_contigINS1_10OpaqueTypeILj1EEEjLi3ELi128ELi1ELi16EEEvPT_NS1_25CatArrInputTensorMetadataIS5_T0_XT2_EXT3_EEENS1_16TensorSizeStrideIS8_Lj4EEEiS8_ --------------------------
	.section	.nv.constant0._ZN2at6native40_GLOBAL__N__2351210d_8_Shape_cu_49f7391c35CatArrayBatchedCopy_alignedK_contigINS1_10OpaqueTypeILj1EEEjLi3ELi128ELi1ELi16EEEvPT_NS1_25CatArrInputTensorMetadataIS5_T0_XT2_EXT3_EEENS1_16TensorSizeStrideIS8_Lj4EEEiS8_,"a",@progbits
	.sectionflags	@""
	.align	4
.nv.constant0._ZN2at6native40_GLOBAL__N__2351210d_8_Shape_cu_49f7391c35CatArrayBatchedCopy_alignedK_contigINS1_10OpaqueTypeILj1EEEjLi3ELi128ELi1ELi16EEEvPT_NS1_25CatArrInputTensorMetadataIS5_T0_XT2_EXT3_EEENS1_16TensorSizeStrideIS8_Lj4EEEiS8_:
	.zero		3296


//--------------------- .nv.constant0._ZN2at6native40_GLOBAL__N__2351210d_8_Shape_cu_49f7391c30CatArrayBatchedCopy_vectorizedINS1_10OpaqueTypeILj1EEEjLi3ELi128ELi1ELi16ELi16EEEvPcNS1_25CatArrInputTensorMetadataIT_T0_XT2_EXT3_EEENS1_16TensorSizeStrideIS8_Lj4EEEiS8_ --------------------------
	.section	.nv.constant0._ZN2at6native40_GLOBAL__N__2351210d_8_Shape_cu_49f7391c30CatArrayBatchedCopy_vectorizedINS1_10OpaqueTypeILj1EEEjLi3ELi128ELi1ELi16ELi16EEEvPcNS1_25CatArrInputTensorMetadataIT_T0_XT2_EXT3_EEENS1_16TensorSizeStrideIS8_Lj4EEEiS8_,"a",@progbits
	.sectionflags	@""
	.align	4
.nv.constant0._ZN2at6native40_GLOBAL__N__2351210d_8_Shape_cu_49f7391c30CatArrayBatchedCopy_vectorizedINS1_10OpaqueTypeILj1EEEjLi3ELi128ELi1ELi16ELi16EEEvPcNS1_25CatArrInputTensorMetadataIT_T0_XT2_EXT3_EEENS1_16TensorSizeStrideIS8_Lj4EEEiS8_:
	.zero		3296


//--------------------- .nv.constant0._ZN2at6native40_GLOBAL__N__2351210d_8_Shape_cu_49f7391c19CatArrayBatchedCopyINS1_10OpaqueTypeILj1EEEjLi2ELi128ELi1EEEvPT_NS1_25CatArrInputTensorMetadataIS5_T0_XT2_EXT3_EEENS1_16TensorSizeStrideIS8_Lj4EEEiS8_ --------------------------
	.section	.nv.constant0._ZN2at6native40_GLOBAL__N__2351210d_8_Shape_cu_49f7391c19CatArrayBatchedCopyINS1_10OpaqueTypeILj1EEEjLi2ELi128ELi1EEEvPT_NS1_25CatArrInputTensorMetadataIS5_T0_XT2_EXT3_EEENS1_16TensorSizeStrideIS8_Lj4EEEiS8_,"a",@progbits
	.sectionflags	@""
	.align	4
.nv.constant0._ZN2at6native40_GLOBAL__N__2351210d_8_Shape_cu_49f7391c19CatArrayBatchedCopyINS1_10OpaqueTypeILj1EEEjLi2ELi128ELi1EEEvPT_NS1_25CatArrInputTensorMetadataIS5_T0_XT2_EXT3_EEENS1_16TensorSizeStrideIS8_Lj4EEEiS8_:
	.zero		3296


//--------------------- .nv.constant0._ZN2at6native40_GLOBAL__N__2351210d_8_Shape_cu_49f7391c26CatArrayBatchedCopy_contigINS1_10OpaqueTypeILj1EEEjLi2ELi128ELi1EEEvPT_NS1_25CatArrInputTensorMetadataIS5_T0_XT2_EXT3_EEENS1_16TensorSizeStrideIS8_Lj4EEEiS8_ --------------------------
	.section	.nv.constant0._ZN2at6native40_GLOBAL__N__2351210d_8_Shape_cu_49f7391c26CatArrayBatchedCopy_contigINS1_10OpaqueTypeILj1EEEjLi2ELi128ELi1EEEvPT_NS1_25CatArrInputTensorMetadataIS5_T0_XT2_EXT3_EEENS1_16TensorSizeStrideIS8_Lj4EEEiS8_,"a",@progbits
	.sectionflags	@""
	.align	4
.nv.constant0._ZN2at6native40_GLOBAL__N__2351210d_8_Shape_cu_49f7391c26CatArrayBatchedCopy_contigINS1_10OpaqueTypeILj1EEEjLi2ELi128ELi1EEEvPT_NS1_25CatArrInputTensorMetadataIS5_T0_XT2_EXT3_EEENS1_16TensorSizeStrideIS8_Lj4EEEiS8_:
	.zero		3296


//--------------------- .nv.constant0._ZN2at6native40_GLOBAL__N__2351210d_8_Shape_cu_49f7391c35CatArrayBatchedCopy_alignedK_contigINS1_10OpaqueTypeILj1EEEjLi2ELi128ELi1ELi8EEEvPT_NS1_25CatArrInputTensorMetadataIS5_T0_XT2_EXT3_EEENS1_16TensorSizeStrideIS8_Lj4EEEiS8_ --------------------------
	.section	.nv.constant0._ZN2at6native40_GLOBAL__N__2351210d_8_Shape_cu_49f7391c35CatArrayBatchedCopy_alignedK_contigINS1_10OpaqueTypeILj1EEEjLi2ELi128ELi1ELi8EEEvPT_NS1_25CatArrInputTensorMetadataIS5_T0_XT2_EXT3_EEENS1_16TensorSizeStrideIS8_Lj4EEEiS8_,"a",@progbits
	.sectionflags	@""
	.align	4
.nv.constant0._ZN2at6native40_GLOBAL__N__2351210d_8_Shape_cu_49f7391c35CatArrayBatchedCopy_alignedK_contigINS1_10OpaqueTypeILj1EEEjLi2ELi128ELi1ELi8EEEvPT_NS1_25CatArrInputTensorMetadataIS5_T0_XT2_EXT3_EEENS1_16TensorSizeStrideIS8_Lj4EEEiS8_:
	.zero		3296


//--------------------- .nv.constant0._ZN2at6native40_GLOBAL__N__2351210d_8_Shape_cu_49f7391c35CatArrayBatchedCopy_alignedK_contigINS1_10OpaqueTypeILj1EEEjLi2ELi128ELi1ELi16EEEvPT_NS1_25CatArrInputTensorMetadataIS5_T0_XT2_EXT3_EEENS1_16TensorSizeStrideIS8_Lj4EEEiS8_ --------------------------
	.section	.nv.constant0._ZN2at6native40_GLOBAL__N__2351210d_8_Shape_cu_49f7391c35CatArrayBatchedCopy_alignedK_contigINS1_10OpaqueTypeILj1EEEjLi2ELi128ELi1ELi16EEEvPT_NS1_25CatArrInputTensorMetadataIS5_T0_XT2_EXT3_EEENS1_16TensorSizeStrideIS8_Lj4EEEiS8_,"a",@progbits
	.sectionflags	@""
	.align	4
.nv.constant0._ZN2at6native40_GLOBAL__N__2351210d_8_Shape_cu_49f7391c35CatArrayBatchedCopy_alignedK_contigINS1_10OpaqueTypeILj1EEEjLi2ELi128ELi1ELi16EEEvPT_NS1_25CatArrInputTensorMetadataIS5_T0_XT2_EXT3_EEENS1_16TensorSizeStrideIS8_Lj4EEEiS8_:
	.zero		3296


//--------------------- .nv.constant0._ZN2at6native40_GLOBAL__N__2351210d_8_Shape_cu_49f7391c30CatArrayBatchedCopy_vectorizedINS1_10OpaqueTypeILj1EEEjLi2ELi128ELi1ELi16ELi16EEEvPcNS1_25CatArrInputTensorMetadataIT_T0_XT2_EXT3_EEENS1_16TensorSizeStrideIS8_Lj4EEEiS8_ --------------------------
	.section	.nv.constant0._ZN2at6native40_GLOBAL__N__2351210d_8_Shape_cu_49f7391c30CatArrayBatchedCopy_vectorizedINS1_10OpaqueTypeILj1EEEjLi2ELi128ELi1ELi16ELi16EEEvPcNS1_25CatArrInputTensorMetadataIT_T0_XT2_EXT3_EEENS1_16TensorSizeStrideIS8_Lj4EEEiS8_,"a",@progbits
	.sectionflags	@""
	.align	4
.nv.constant0._ZN2at6native40_GLOBAL__N__2351210d_8_Shape_cu_49f7391c30CatArrayBatchedCopy_vectorizedINS1_10OpaqueTypeILj1EEEjLi2ELi128ELi1ELi16ELi16EEEvPcNS1_25CatArrInputTensorMetadataIT_T0_XT2_EXT3_EEENS1_16TensorSizeStrideIS8_Lj4EEEiS8_:
	.zero		3296


//--------------------- .nv.constant0._ZN2at6native40_GLOBAL__N__2351210d_8_Shape_cu_49f7391c19CatArrayBatchedCopyINS1_10OpaqueTypeILj1EEEjLi1ELi128ELi1EEEvPT_NS1_25CatArrInputTensorMetadataIS5_T0_XT2_EXT3_EEENS1_16TensorSizeStrideIS8_Lj4EEEiS8_ --------------------------
	.section	.nv.constant0._ZN2at6native40_GLOBAL__N__2351210d_8_Shape_cu_49f7391c19CatArrayBatchedCopyINS1_10OpaqueTypeILj1EEEjLi1ELi128ELi1EEEvPT_NS1_25CatArrInputTensorMetadataIS5_T0_XT2_EXT3_EEENS1_16TensorSizeStrideIS8_Lj4EEEiS8_,"a",@progbits
	.sectionflags	@""
	.align	4
.nv.constant0._ZN2at6native40_GLOBAL__N__2351210d_8_Shape_cu_49f7391c19CatArrayBatchedCopyINS1_10OpaqueTypeILj1EEEjLi1ELi128ELi1EEEvPT_NS1_25CatArrInputTensorMetadataIS5_T0_XT2_EXT3_EEENS1_16TensorSizeStrideIS8_Lj4EEEiS8_:
	.zero		3296


//--------------------- .nv.constant0._ZN2at6native40_GLOBAL__N__2351210d_8_Shape_cu_49f7391c26CatArrayBatchedCopy_contigINS1_10OpaqueTypeILj1EEEjLi1ELi128ELi1EEEvPT_NS1_25CatArrInputTensorMetadataIS5_T0_XT2_EXT3_EEENS1_16TensorSizeStrideIS8_Lj4EEEiS8_ --------------------------
	.section	.nv.constant0._ZN2at6native40_GLOBAL__N__2351210d_8_Shape_cu_49f7391c26CatArrayBatchedCopy_contigINS1_10OpaqueTypeILj1EEEjLi1ELi128ELi1EEEvPT_NS1_25CatArrInputTensorMetadataIS5_T0_XT2_EXT3_EEENS1_16TensorSizeStrideIS8_Lj4EEEiS8_,"a",@progbits
	.sectionflags	@""
	.align	4
.nv.constant0._ZN2at6native40_GLOBAL__N__2351210d_8_Shape_cu_49f7391c26CatArrayBatchedCopy_contigINS1_10OpaqueTypeILj1EEEjLi1ELi128ELi1EEEvPT_NS1_25CatArrInputTensorMetadataIS5_T0_XT2_EXT3_EEENS1_16TensorSizeStrideIS8_Lj4EEEiS8_:
	.zero		3296


//--------------------- .nv.constant0._ZN2at6native40_GLOBAL__N__2351210d_8_Shape_cu_49f7391c35CatArrayBatchedCopy_alignedK_contigINS1_10OpaqueTypeILj1EEEjLi1ELi128ELi1ELi8EEEvPT_NS1_25CatArrInputTensorMetadataIS5_T0_XT2_EXT3_EEENS1_16TensorSizeStrideIS8_Lj4EEEiS8_ --------------------------
	.section	.nv.constant0._ZN2at6native40_GLOBAL__N__2351210d_8_Shape_cu_49f7391c35CatArrayBatchedCopy_alignedK_contigINS1_10OpaqueTypeILj1EEEjLi1ELi128ELi1ELi8EEEvPT_NS1_25CatArrInputTensorMetadataIS5_T0_XT2_EXT3_EEENS1_16TensorSizeStrideIS8_Lj4EEEiS8_,"a",@progbits
	.sectionflags	@""
	.align	4
.nv.constant0._ZN2at6native40_GLOBAL__N__2351210d_8_Shape_cu_49f7391c35CatArrayBatchedCopy_alignedK_contigINS1_10OpaqueTypeILj1EEEjLi1ELi128ELi1ELi8EEEvPT_NS1_25CatArrInputTensorMetadataIS5_T0_XT2_EXT3_EEENS1_16TensorSizeStrideIS8_Lj4EEEiS8_:
	.zero		3296


//--------------------- .nv.constant0._ZN2at6native40_GLOBAL__N__2351210d_8_Shape_cu_49f7391c35CatArrayBatchedCopy_alignedK_contigINS1_10OpaqueTypeILj1EEEjLi1ELi128ELi1ELi16EEEvPT_NS1_25CatArrInputTensorMetadataIS5_T0_XT2_EXT3_EEENS1_16TensorSizeStrideIS8_Lj4EEEiS8_ --------------------------
	.section	.nv.constant0._ZN2at6native40_GLOBAL__N__2351210d_8_Shape_cu_49f7391c35CatArrayBatchedCopy_alignedK_contigINS1_10OpaqueTypeILj1EEEjLi1ELi128ELi1ELi16EEEvPT_NS1_25CatArrInputTensorMetadataIS5_T0_XT2_EXT3_EEENS1_16TensorSizeStrideIS8_Lj4EEEiS8_,"a",@progbits
	.sectionflags	@""
	.align	4
.nv.constant0._ZN2at6native40_GLOBAL__N__2351210d_8_Shape_cu_49f7391c35CatArrayBatchedCopy_alignedK_contigINS1_10OpaqueTypeILj1EEEjLi1ELi128ELi1ELi16EEEvPT_NS1_25CatArrInputTensorMetadataIS5_T0_XT2_EXT3_EEENS1_16TensorSizeStrideIS8_Lj4EEEiS8_:
	.zero		3296


//--------------------- .nv.constant0._ZN2at6native40_GLOBAL__N__2351210d_8_Shape_cu_49f7391c30CatArrayBatchedCopy_vectorizedINS1_10OpaqueTypeILj1EEEjLi1ELi128ELi1ELi16ELi16EEEvPcNS1_25CatArrInputTensorMetadataIT_T0_XT2_EXT3_EEENS1_16TensorSizeStrideIS8_Lj4EEEiS8_ --------------------------
	.section	.nv.constant0._ZN2at6native40_GLOBAL__N__2351210d_8_Shape_cu_49f7391c30CatArrayBatchedCopy_vectorizedINS1_10OpaqueTypeILj1EEEjLi1ELi128ELi1ELi16ELi16EEEvPcNS1_25CatArrInputTensorMetadataIT_T0_XT2_EXT3_EEENS1_16TensorSizeStrideIS8_Lj4EEEiS8_,"a",@progbits
	.sectionflags	@""
	.align	4
.nv.constant0._ZN2at6native40_GLOBAL__N__2351210d_8_Shape_cu_49f7391c30CatArrayBatchedCopy_vectorizedINS1_10OpaqueTypeILj1EEEjLi1ELi128ELi1ELi16ELi16EEEvPcNS1_25CatArrInputTensorMetadataIT_T0_XT2_EXT3_EEENS1_16TensorSizeStrideIS8_Lj4EEEiS8_:
	.zero		3296


//--------------------- SYMBOLS --------------------------

	.type		.nv.reservedSmem.offset0,@object
	.size		.nv.reservedSmem.offset0,0x4
